	.target	sm_80

	.elftype	@"ET_EXEC"


//--------------------- .note.nv.tkinfo           --------------------------
	.section	.note.nv.tkinfo,"",@"SHT_NOTE"
	.sectionflags	@"SHF_NOTE_NV_TKINFO"
	.tkinfo
        /*0018*/ 	.word	0x00000002
        /*0030*/ 	.string	""
        /*0030*/ 	.string	"ptxas"
        /*0030*/ 	.string	"Cuda compilation tools, release 13.0, V13.0.88"
        /*0030*/ 	.string	"Build cuda_13.0.r13.0/compiler.36424714_0"
        /*0030*/ 	.string	"-v  -suppress-debug-info  -lineinfo  -arch sm_80 "



//--------------------- .note.nv.cuinfo           --------------------------
	.section	.note.nv.cuinfo,"",@"SHT_NOTE"
	.sectionflags	@"SHF_NOTE_NV_CUINFO"
        /*0018*/ 	.short	0x0002
        /*001a*/ 	.short	0x0050
        /*001c*/ 	.short	0x0082
	.zero		2


//--------------------- .nv.info                  --------------------------
	.section	.nv.info,"",@"SHT_CUDA_INFO"
	.align	4


	//----- nvinfo : EIATTR_REGCOUNT
	.align		4
        /*0000*/ 	.byte	0x04, 0x2f
        /*0002*/ 	.short	(.L_1 - .L_0)
	.align		4
.L_0:
        /*0004*/ 	.word	index@(matmul_kernel)
        /*0008*/ 	.word	0x00000020


	//----- nvinfo : EIATTR_FRAME_SIZE
	.align		4
.L_1:
        /*000c*/ 	.byte	0x04, 0x11
        /*000e*/ 	.short	(.L_3 - .L_2)
	.align		4
.L_2:
        /*0010*/ 	.word	index@(matmul_kernel)
        /*0014*/ 	.word	0x00001568


	//----- nvinfo : EIATTR_MIN_STACK_SIZE
	.align		4
.L_3:
        /*0018*/ 	.byte	0x04, 0x12
        /*001a*/ 	.short	(.L_5 - .L_4)
	.align		4
.L_4:
        /*001c*/ 	.word	index@(matmul_kernel)
        /*0020*/ 	.word	0x00001568
.L_5:


//--------------------- .nv.info.matmul_kernel    --------------------------
	.section	.nv.info.matmul_kernel,"",@"SHT_CUDA_INFO"
	.sectionflags	@""
	.align	4


	//----- nvinfo : EIATTR_CUDA_API_VERSION
	.align		4
        /*0000*/ 	.byte	0x04, 0x37
        /*0002*/ 	.short	(.L_7 - .L_6)
.L_6:
        /*0004*/ 	.word	0x00000082


	//----- nvinfo : EIATTR_SW2861232_WAR
	.align		4
.L_7:
        /*0008*/ 	.byte	0x01, 0x35
	.zero		2


	//----- nvinfo : EIATTR_PARAM_CBANK
	.align		4
        /*000c*/ 	.byte	0x04, 0x0a
        /*000e*/ 	.short	(.L_9 - .L_8)
	.align		4
.L_8:
        /*0010*/ 	.word	index@(.nv.constant0.matmul_kernel)
        /*0014*/ 	.short	0x0160
        /*0016*/ 	.short	0x0050


	//----- nvinfo : EIATTR_CBANK_PARAM_SIZE
	.align		4
.L_9:
        /*0018*/ 	.byte	0x03, 0x19
        /*001a*/ 	.short	0x0050


	//----- nvinfo : EIATTR_KPARAM_INFO
	.align		4
        /*001c*/ 	.byte	0x04, 0x17
        /*001e*/ 	.short	(.L_11 - .L_10)
.L_10:
        /*0020*/ 	.word	0x00000000
        /*0024*/ 	.short	0x000d
        /*0026*/ 	.short	0x0048
        /*0028*/ 	.byte	0x00, 0xf4, 0x21, 0x00


	//----- nvinfo : EIATTR_KPARAM_INFO
	.align		4
.L_11:
        /*002c*/ 	.byte	0x04, 0x17
        /*002e*/ 	.short	(.L_13 - .L_12)
.L_12:
        /*0030*/ 	.word	0x00000000
        /*0034*/ 	.short	0x000c
        /*0036*/ 	.short	0x0040
        /*0038*/ 	.byte	0x00, 0xf4, 0x21, 0x00


	//----- nvinfo : EIATTR_KPARAM_INFO
	.align		4
.L_13:
        /*003c*/ 	.byte	0x04, 0x17
        /*003e*/ 	.short	(.L_15 - .L_14)
.L_14:
        /*0040*/ 	.word	0x00000000
        /*0044*/ 	.short	0x000b
        /*0046*/ 	.short	0x0038
        /*0048*/ 	.byte	0x00, 0xf0, 0x11, 0x00


	//----- nvinfo : EIATTR_KPARAM_INFO
	.align		4
.L_15:
        /*004c*/ 	.byte	0x04, 0x17
        /*004e*/ 	.short	(.L_17 - .L_16)
.L_16:
        /*0050*/ 	.word	0x00000000
        /*0054*/ 	.short	0x000a
        /*0056*/ 	.short	0x0034
        /*0058*/ 	.byte	0x00, 0xf0, 0x11, 0x00


	//----- nvinfo : EIATTR_KPARAM_INFO
	.align		4
.L_17:
        /*005c*/ 	.byte	0x04, 0x17
        /*005e*/ 	.short	(.L_19 - .L_18)
.L_18:
        /*0060*/ 	.word	0x00000000
        /*0064*/ 	.short	0x0009
        /*0066*/ 	.short	0x0030
        /*0068*/ 	.byte	0x00, 0xf0, 0x11, 0x00


	//----- nvinfo : EIATTR_KPARAM_INFO
	.align		4
.L_19:
        /*006c*/ 	.byte	0x04, 0x17
        /*006e*/ 	.short	(.L_21 - .L_20)
.L_20:
        /*0070*/ 	.word	0x00000000
        /*0074*/ 	.short	0x0008
        /*0076*/ 	.short	0x002c
        /*0078*/ 	.byte	0x00, 0xf0, 0x11, 0x00


	//----- nvinfo : EIATTR_KPARAM_INFO
	.align		4
.L_21:
        /*007c*/ 	.byte	0x04, 0x17
        /*007e*/ 	.short	(.L_23 - .L_22)
.L_22:
        /*0080*/ 	.word	0x00000000
        /*0084*/ 	.short	0x0007
        /*0086*/ 	.short	0x0028
        /*0088*/ 	.byte	0x00, 0xf0, 0x11, 0x00


	//----- nvinfo : EIATTR_KPARAM_INFO
	.align		4
.L_23:
        /*008c*/ 	.byte	0x04, 0x17
        /*008e*/ 	.short	(.L_25 - .L_24)
.L_24:
        /*0090*/ 	.word	0x00000000
        /*0094*/ 	.short	0x0006
        /*0096*/ 	.short	0x0024
        /*0098*/ 	.byte	0x00, 0xf0, 0x11, 0x00


	//----- nvinfo : EIATTR_KPARAM_INFO
	.align		4
.L_25:
        /*009c*/ 	.byte	0x04, 0x17
        /*009e*/ 	.short	(.L_27 - .L_26)
.L_26:
        /*00a0*/ 	.word	0x00000000
        /*00a4*/ 	.short	0x0005
        /*00a6*/ 	.short	0x0020
        /*00a8*/ 	.byte	0x00, 0xf0, 0x11, 0x00


	//----- nvinfo : EIATTR_KPARAM_INFO
	.align		4
.L_27:
        /*00ac*/ 	.byte	0x04, 0x17
        /*00ae*/ 	.short	(.L_29 - .L_28)
.L_28:
        /*00b0*/ 	.word	0x00000000
        /*00b4*/ 	.short	0x0004
        /*00b6*/ 	.short	0x001c
        /*00b8*/ 	.byte	0x00, 0xf0, 0x11, 0x00


	//----- nvinfo : EIATTR_KPARAM_INFO
	.align		4
.L_29:
        /*00bc*/ 	.byte	0x04, 0x17
        /*00be*/ 	.short	(.L_31 - .L_30)
.L_30:
        /*00c0*/ 	.word	0x00000000
        /*00c4*/ 	.short	0x0003
        /*00c6*/ 	.short	0x0018
        /*00c8*/ 	.byte	0x00, 0xf0, 0x11, 0x00


	//----- nvinfo : EIATTR_KPARAM_INFO
	.align		4
.L_31:
        /*00cc*/ 	.byte	0x04, 0x17
        /*00ce*/ 	.short	(.L_33 - .L_32)
.L_32:
        /*00d0*/ 	.word	0x00000000
        /*00d4*/ 	.short	0x0002
        /*00d6*/ 	.short	0x0010
        /*00d8*/ 	.byte	0x00, 0xf4, 0x21, 0x00


	//----- nvinfo : EIATTR_KPARAM_INFO
	.align		4
.L_33:
        /*00dc*/ 	.byte	0x04, 0x17
        /*00de*/ 	.short	(.L_35 - .L_34)
.L_34:
        /*00e0*/ 	.word	0x00000000
        /*00e4*/ 	.short	0x0001
        /*00e6*/ 	.short	0x0008
        /*00e8*/ 	.byte	0x00, 0xf4, 0x21, 0x00


	//----- nvinfo : EIATTR_KPARAM_INFO
	.align		4
.L_35:
        /*00ec*/ 	.byte	0x04, 0x17
        /*00ee*/ 	.short	(.L_37 - .L_36)
.L_36:
        /*00f0*/ 	.word	0x00000000
        /*00f4*/ 	.short	0x0000
        /*00f6*/ 	.short	0x0000
        /*00f8*/ 	.byte	0x00, 0xf4, 0x21, 0x00


	//----- nvinfo : EIATTR_MAXREG_COUNT
	.align		4
.L_37:
        /*00fc*/ 	.byte	0x03, 0x1b
        /*00fe*/ 	.short	0x00ff


	//----- nvinfo : EIATTR_NUM_BARRIERS
	.align		4
        /*0100*/ 	.byte	0x02, 0x4c
        /*0102*/ 	.byte	0x01
	.zero		1


	//----- nvinfo : EIATTR_ANNOTATIONS
	.align		4
        /*0104*/ 	.byte	0x04, 0x55
        /*0106*/ 	.short	(.L_39 - .L_38)


	//   ....[0]....
.L_38:
        /*0108*/ 	.word	0x00000001
        /*010c*/ 	.byte	0x80, 0x04, 0x00, 0x00, 0x01, 0x00, 0x00, 0x00, 0xa0, 0x04, 0x00, 0x00, 0x01, 0x00, 0x00, 0x00
        /* <DEDUP_REMOVED lines=2325> */
        /*926c*/ 	.byte	0x30, 0x73, 0x02, 0x00, 0x01, 0x00, 0x00, 0x00, 0x40, 0x73, 0x02, 0x00


	//----- nvinfo : EIATTR_MERCURY_ISA_VERSION
	.align		4
.L_39:
        /*9278*/ 	.byte	0x03, 0x5f
        /*927a*/ 	.short	0x0000


	//----- nvinfo : EIATTR_EXIT_INSTR_OFFSETS
	.align		4
        /*927c*/ 	.byte	0x04, 0x1c
        /*927e*/ 	.short	(.L_41 - .L_40)


	//   ....[0]....
.L_40:
        /*9280*/ 	.word	0x000276c0


	//   ....[1]....
        /*9284*/ 	.word	0x000276f0


	//----- nvinfo : EIATTR_REQNTID
	.align		4
.L_41:
        /*9288*/ 	.byte	0x04, 0x10
        /*928a*/ 	.short	(.L_43 - .L_42)
.L_42:
        /*928c*/ 	.word	0x00000080
        /*9290*/ 	.word	0x00000001
        /*9294*/ 	.word	0x00000001
.L_43:


//--------------------- .nv.callgraph             --------------------------
	.section	.nv.callgraph,"",@"SHT_CUDA_CALLGRAPH"
	.align	4
	.sectionentsize	8
	.align		4
        /*0000*/ 	.word	0x00000000
	.align		4
        /*0004*/ 	.word	0xffffffff
	.align		4
        /*0008*/ 	.word	0x00000000
	.align		4
        /*000c*/ 	.word	0xfffffffe
	.align		4
        /*0010*/ 	.word	0x00000000
	.align		4
        /*0014*/ 	.word	0xfffffffd
	.align		4
        /*0018*/ 	.word	0x00000000
	.align		4
        /*001c*/ 	.word	0xfffffffc


//--------------------- .nv.rel.action            --------------------------
	.section	.nv.rel.action,"",@"SHT_CUDA_RELOCINFO"
	.align	8
	.sectionentsize	8
        /*0000*/ 	.byte	0x73, 0x00, 0x00, 0x00, 0x00, 0x00, 0x00, 0x00, 0x00, 0x00, 0x00, 0x11, 0x25, 0x00, 0x05, 0x36


//--------------------- .nv.constant0.matmul_kernel --------------------------
	.section	.nv.constant0.matmul_kernel,"a",@progbits
	.sectionflags	@""
	.align	4
.nv.constant0.matmul_kernel:
	.zero		432


//--------------------- .text.matmul_kernel       --------------------------
	.section	.text.matmul_kernel,"ax",@progbits
	.sectioninfo	@"SHI_REGISTERS=32"
	.align	128
        .global         matmul_kernel
        .type           matmul_kernel,@function
        .size           matmul_kernel,(.L_x_4 - matmul_kernel)
        .other          matmul_kernel,@"STO_CUDA_ENTRY STV_DEFAULT"
matmul_kernel:
.text.matmul_kernel:
[----:B------:R-:W-:-:S04]  /*0000*/  IMAD.MOV.U32 R1, RZ, RZ, c[0x0][0x28] ;  /* 0x00000a00ff017624 */ /* 0x000fc800078e00ff */
[----:B------:R-:W-:Y:S01]  /*0010*/  IMAD.MOV.U32 R0, RZ, RZ, c[0x0][0x17c] ;  /* 0x00005f00ff007624 */ /* 0x000fe200078e00ff */
[----:B------:R-:W-:Y:S01]  /*0020*/  IADD3 R1, R1, -0x1568, RZ ;  /* 0xffffea9801017810 */ /* 0x000fe20007ffe0ff */
[----:B------:R-:W-:Y:S01]  /*0030*/  CS2R R26, SRZ ;  /* 0x00000000001a7805 */ /* 0x000fe2000001ff00 */
[----:B------:R-:W-:Y:S02]  /*0040*/  IMAD.MOV.U32 R28, RZ, RZ, c[0x0][0x180] ;  /* 0x00006000ff1c7624 */ /* 0x000fe400078e00ff */
[----:B------:R-:W-:-:S04]  /*0050*/  IADD3 R0, R0, 0x7f, RZ ;  /* 0x0000007f00007810 */ /* 0x000fc80007ffe0ff */
[----:B------:R-:W-:-:S04]  /*0060*/  SHF.R.S32.HI R3, RZ, 0x1f, R0 ;  /* 0x0000001fff037819 */ /* 0x000fc80000011400 */
[----:B------:R-:W-:-:S04]  /*0070*/  LEA.HI R3, R3, R0, RZ, 0x7 ;  /* 0x0000000003037211 */ /* 0x000fc800078f38ff */
[----:B------:R-:W-:Y:S02]  /*0080*/  SHF.R.S32.HI R0, RZ, 0x7, R3 ;  /* 0x00000007ff007819 */ /* 0x000fe40000011403 */
[----:B------:R-:W0:Y:S03]  /*0090*/  S2R R3, SR_CTAID.X ;  /* 0x0000000000037919 */ /* 0x000e260000002500 */
[----:B------:R-:W-:-:S05]  /*00a0*/  IMAD.SHL.U32 R0, R0, 0x4, RZ ;  /* 0x0000000400007824 */ /* 0x000fca00078e00ff */
[-C--:B------:R-:W-:Y:S02]  /*00b0*/  IABS R7, R0.reuse ;  /* 0x0000000000077213 */ /* 0x080fe40000000000 */
[----:B------:R-:W-:Y:S02]  /*00c0*/  IABS R10, R0 ;  /* 0x00000000000a7213 */ /* 0x000fe40000000000 */
[----:B------:R-:W1:Y:S01]  /*00d0*/  I2F.RP R2, R7 ;  /* 0x0000000700027306 */ /* 0x000e620000209400 */
[----:B0-----:R-:W-:-:S07]  /*00e0*/  IABS R8, R3 ;  /* 0x0000000300087213 */ /* 0x001fce0000000000 */
[----:B-1----:R-:W0:Y:S02]  /*00f0*/  MUFU.RCP R2, R2 ;  /* 0x0000000200027308 */ /* 0x002e240000001000 */
[----:B0-----:R-:W-:Y:S01]  /*0100*/  IADD3 R4, R2, 0xffffffe, RZ ;  /* 0x0ffffffe02047810 */ /* 0x001fe20007ffe0ff */
[----:B------:R-:W-:-:S05]  /*0110*/  IMAD.MOV R2, RZ, RZ, -R10 ;  /* 0x000000ffff027224 */ /* 0x000fca00078e0a0a */
[----:B------:R0:W1:Y:S02]  /*0120*/  F2I.FTZ.U32.TRUNC.NTZ R5, R4 ;  /* 0x0000000400057305 */ /* 0x000064000021f000 */
[----:B0-----:R-:W-:Y:S02]  /*0130*/  IMAD.MOV.U32 R4, RZ, RZ, RZ ;  /* 0x000000ffff047224 */ /* 0x001fe400078e00ff */
[----:B-1----:R-:W-:-:S04]  /*0140*/  IMAD.MOV R6, RZ, RZ, -R5 ;  /* 0x000000ffff067224 */ /* 0x002fc800078e0a05 */
[----:B------:R-:W-:Y:S02]  /*0150*/  IMAD R9, R6, R7, RZ ;  /* 0x0000000706097224 */ /* 0x000fe400078e02ff */
[----:B------:R-:W-:Y:S02]  /*0160*/  IMAD.MOV.U32 R6, RZ, RZ, R8 ;  /* 0x000000ffff067224 */ /* 0x000fe400078e0008 */
[----:B------:R-:W-:-:S06]  /*0170*/  IMAD.HI.U32 R5, R5, R9, R4 ;  /* 0x0000000905057227 */ /* 0x000fcc00078e0004 */
[----:B------:R-:W-:-:S04]  /*0180*/  IMAD.HI.U32 R5, R5, R6, RZ ;  /* 0x0000000605057227 */ /* 0x000fc800078e00ff */
[----:B------:R-:W-:-:S05]  /*0190*/  IMAD R2, R5, R2, R6 ;  /* 0x0000000205027224 */ /* 0x000fca00078e0206 */
[----:B------:R-:W-:-:S13]  /*01a0*/  ISETP.GT.U32.AND P1, PT, R7, R2, PT ;  /* 0x000000020700720c */ /* 0x000fda0003f24070 */
[----:B------:R-:W-:Y:S01]  /*01b0*/  @!P1 IMAD.IADD R2, R2, 0x1, -R7 ;  /* 0x0000000102029824 */ /* 0x000fe200078e0a07 */
[----:B------:R-:W-:Y:S02]  /*01c0*/  @!P1 IADD3 R5, R5, 0x1, RZ ;  /* 0x0000000105059810 */ /* 0x000fe40007ffe0ff */
[----:B------:R-:W-:Y:S02]  /*01d0*/  ISETP.NE.AND P1, PT, R0, RZ, PT ;  /* 0x000000ff0000720c */ /* 0x000fe40003f25270 */
[----:B------:R-:W-:Y:S02]  /*01e0*/  ISETP.GE.U32.AND P0, PT, R2, R7, PT ;  /* 0x000000070200720c */ /* 0x000fe40003f06070 */
[----:B------:R-:W-:-:S04]  /*01f0*/  LOP3.LUT R2, R3, R0, RZ, 0x3c, !PT ;  /* 0x0000000003027212 */ /* 0x000fc800078e3cff */
[----:B------:R-:W-:Y:S01]  /*0200*/  ISETP.GE.AND P2, PT, R2, RZ, PT ;  /* 0x000000ff0200720c */ /* 0x000fe20003f46270 */
[----:B------:R-:W-:-:S05]  /*0210*/  IMAD.MOV.U32 R2, RZ, RZ, c[0x0][0x178] ;  /* 0x00005e00ff027624 */ /* 0x000fca00078e00ff */
[----:B------:R-:W-:Y:S02]  /*0220*/  IADD3 R2, R2, 0x3f, RZ ;  /* 0x0000003f02027810 */ /* 0x000fe40007ffe0ff */
[----:B------:R-:W-:-:S05]  /*0230*/  @P0 IADD3 R5, R5, 0x1, RZ ;  /* 0x0000000105050810 */ /* 0x000fca0007ffe0ff */
[----:B------:R-:W-:Y:S01]  /*0240*/  IMAD.MOV.U32 R4, RZ, RZ, R5 ;  /* 0x000000ffff047224 */ /* 0x000fe200078e0005 */
[----:B------:R-:W-:-:S03]  /*0250*/  SHF.R.S32.HI R5, RZ, 0x1f, R2 ;  /* 0x0000001fff057819 */ /* 0x000fc60000011402 */
[----:B------:R-:W-:Y:S01]  /*0260*/  @!P2 IMAD.MOV R4, RZ, RZ, -R4 ;  /* 0x000000ffff04a224 */ /* 0x000fe200078e0a04 */
[----:B------:R-:W-:Y:S02]  /*0270*/  @!P1 LOP3.LUT R4, RZ, R0, RZ, 0x33, !PT ;  /* 0x00000000ff049212 */ /* 0x000fe400078e33ff */
[----:B------:R-:W-:-:S03]  /*0280*/  LEA.HI R5, R5, R2, RZ, 0x6 ;  /* 0x0000000205057211 */ /* 0x000fc600078f30ff */
[----:B------:R-:W-:Y:S02]  /*0290*/  IMAD.SHL.U32 R2, R4, 0x4, RZ ;  /* 0x0000000404027824 */ /* 0x000fe400078e00ff */
[----:B------:R-:W-:-:S03]  /*02a0*/  IMAD.MOV R4, RZ, RZ, -R4 ;  /* 0x000000ffff047224 */ /* 0x000fc600078e0a04 */
[----:B------:R-:W-:Y:S01]  /*02b0*/  LEA.HI.SX32 R5, R5, -R2, 0x1a ;  /* 0x8000000205057211 */ /* 0x000fe200078fd2ff */
[----:B------:R-:W-:Y:S02]  /*02c0*/  IMAD R9, R0, R4, R3 ;  /* 0x0000000400097224 */ /* 0x000fe400078e0203 */
[----:B------:R-:W-:Y:S01]  /*02d0*/  IMAD.MOV.U32 R4, RZ, RZ, RZ ;  /* 0x000000ffff047224 */ /* 0x000fe200078e00ff */
[----:B------:R-:W-:-:S04]  /*02e0*/  IMNMX R10, R5, 0x4, PT ;  /* 0x00000004050a7817 */ /* 0x000fc80003800200 */
[-C--:B------:R-:W-:Y:S02]  /*02f0*/  IABS R8, R10.reuse ;  /* 0x0000000a00087213 */ /* 0x080fe40000000000 */
[----:B------:R-:W-:Y:S02]  /*0300*/  IABS R0, R10 ;  /* 0x0000000a00007213 */ /* 0x000fe40000000000 */
[----:B------:R-:W0:Y:S08]  /*0310*/  I2F.RP R6, R8 ;  /* 0x0000000800067306 */ /* 0x000e300000209400 */
[----:B0-----:R-:W0:Y:S02]  /*0320*/  MUFU.RCP R6, R6 ;  /* 0x0000000600067308 */ /* 0x001e240000001000 */
[----:B0-----:R-:W-:-:S06]  /*0330*/  IADD3 R5, R6, 0xffffffe, RZ ;  /* 0x0ffffffe06057810 */ /* 0x001fcc0007ffe0ff */
[----:B------:R-:W0:Y:S02]  /*0340*/  F2I.FTZ.U32.TRUNC.NTZ R5, R5 ;  /* 0x0000000500057305 */ /* 0x000e24000021f000 */
[----:B0-----:R-:W-:-:S04]  /*0350*/  IMAD.MOV R7, RZ, RZ, -R5 ;  /* 0x000000ffff077224 */ /* 0x001fc800078e0a05 */
[----:B------:R-:W-:Y:S01]  /*0360*/  IMAD.MOV.U32 R3, RZ, RZ, R7 ;  /* 0x000000ffff037224 */ /* 0x000fe200078e0007 */
[----:B------:R-:W-:-:S03]  /*0370*/  IABS R7, R9 ;  /* 0x0000000900077213 */ /* 0x000fc60000000000 */
[----:B------:R-:W-:-:S04]  /*0380*/  IMAD R3, R3, R8, RZ ;  /* 0x0000000803037224 */ /* 0x000fc800078e02ff */
[----:B------:R-:W-:-:S04]  /*0390*/  IMAD.HI.U32 R4, R5, R3, R4 ;  /* 0x0000000305047227 */ /* 0x000fc800078e0004 */
[----:B------:R-:W-:Y:S02]  /*03a0*/  IMAD.MOV R3, RZ, RZ, -R0 ;  /* 0x000000ffff037224 */ /* 0x000fe400078e0a00 */
        /* <DEDUP_REMOVED lines=8> */
[----:B------:R-:W-:-:S07]  /*0430*/  ISETP.GE.AND P2, PT, R3, RZ, PT ;  /* 0x000000ff0300720c */ /* 0x000fce0003f46270 */
[----:B------:R-:W-:-:S06]  /*0440*/  @P0 IADD3 R0, R0, 0x1, RZ ;  /* 0x0000000100000810 */ /* 0x000fcc0007ffe0ff */
[----:B------:R-:W-:Y:S01]  /*0450*/  @!P2 IMAD.MOV R0, RZ, RZ, -R0 ;  /* 0x000000ffff00a224 */ /* 0x000fe200078e0a00 */
[----:B------:R-:W-:-:S05]  /*0460*/  @!P1 LOP3.LUT R0, RZ, R10, RZ, 0x33, !PT ;  /* 0x0000000aff009212 */ /* 0x000fca00078e33ff */
[----:B------:R-:W-:Y:S01]  /*0470*/  IMAD.MOV R3, RZ, RZ, -R0 ;  /* 0x000000ffff037224 */ /* 0x000fe200078e0a00 */
[----:B------:R0:W-:Y:S03]  /*0480*/  STL [R1+0x980], R0 ;  /* 0x0009800001007387 */ /* 0x0001e60000100800 */
[----:B------:R-:W-:Y:S01]  /*0490*/  IMAD R3, R10, R3, R9 ;  /* 0x000000030a037224 */ /* 0x000fe200078e0209 */
[----:B------:R1:W-:Y:S03]  /*04a0*/  STL [R1+0x978], R26 ;  /* 0x0009781a01007387 */ /* 0x0003e60000100800 */
[----:B0-----:R-:W-:-:S05]  /*04b0*/  IMAD.IADD R0, R2, 0x1, R3 ;  /* 0x0000000102007824 */ /* 0x001fca00078e0203 */
[----:B------:R0:W-:Y:S04]  /*04c0*/  STL [R1+0x10], R0 ;  /* 0x0000100001007387 */ /* 0x0001e80000100800 */
[----:B-1----:R-:W2:Y:S01]  /*04d0*/  LDL.LU R26, [R1+0x10] ;  /* 0x00001000011a7983 */ /* 0x002ea20000300800 */
[----:B------:R-:W-:Y:S01]  /*04e0*/  ULDC.64 UR8, c[0x0][0x118] ;  /* 0x0000460000087ab9 */ /* 0x000fe20000000a00 */
[----:B------:R-:W-:Y:S01]  /*04f0*/  CS2R R20, SRZ ;  /* 0x0000000000147805 */ /* 0x000fe2000001ff00 */
[----:B------:R-:W-:Y:S01]  /*0500*/  CS2R R18, SRZ ;  /* 0x0000000000127805 */ /* 0x000fe2000001ff00 */
[----:B------:R1:W-:Y:S01]  /*0510*/  STL [R1+0x97c], R27 ;  /* 0x00097c1b01007387 */ /* 0x0003e20000100800 */
[----:B------:R-:W-:Y:S01]  /*0520*/  CS2R R16, SRZ ;  /* 0x0000000000107805 */ /* 0x000fe2000001ff00 */
[----:B0-----:R-:W-:Y:S01]  /*0530*/  IADD3 R0, R28, 0x7f, RZ ;  /* 0x0000007f1c007810 */ /* 0x001fe20007ffe0ff */
[----:B------:R-:W-:Y:S01]  /*0540*/  CS2R R14, SRZ ;  /* 0x00000000000e7805 */ /* 0x000fe2000001ff00 */
[----:B------:R-:W-:Y:S01]  /*0550*/  STL [R1], RZ ;  /* 0x000000ff01007387 */ /* 0x000fe20000100800 */
[----:B------:R-:W-:Y:S01]  /*0560*/  CS2R R12, SRZ ;  /* 0x00000000000c7805 */ /* 0x000fe2000001ff00 */
[----:B------:R-:W-:Y:S01]  /*0570*/  ISETP.GE.AND P0, PT, R0, 0x80, PT ;  /* 0x000000800000780c */ /* 0x000fe20003f06270 */
[----:B------:R-:W-:Y:S01]  /*0580*/  CS2R R10, SRZ ;  /* 0x00000000000a7805 */ /* 0x000fe2000001ff00 */
[----:B------:R-:W-:Y:S01]  /*0590*/  STL [R1+0x4], RZ ;  /* 0x000004ff01007387 */ /* 0x000fe20000100800 */
[----:B------:R-:W-:Y:S01]  /*05a0*/  CS2R R8, SRZ ;  /* 0x0000000000087805 */ /* 0x000fe2000001ff00 */
[----:B------:R-:W-:Y:S01]  /*05b0*/  CS2R R6, SRZ ;  /* 0x0000000000067805 */ /* 0x000fe2000001ff00 */
[----:B------:R-:W-:Y:S01]  /*05c0*/  CS2R R2, SRZ ;  /* 0x0000000000027805 */ /* 0x000fe2000001ff00 */
[----:B------:R-:W3:Y:S01]  /*05d0*/  LDL.LU R0, [R1+0x980] ;  /* 0x0009800001007983 */ /* 0x000ee20000300800 */
[----:B------:R-:W-:Y:S01]  /*05e0*/  CS2R R4, SRZ ;  /* 0x0000000000047805 */ /* 0x000fe2000001ff00 */
[----:B------:R-:W-:Y:S01]  /*05f0*/  CS2R R24, SRZ ;  /* 0x0000000000187805 */ /* 0x000fe2000001ff00 */
[----:B------:R-:W-:Y:S01]  /*0600*/  CS2R R22, SRZ ;  /* 0x0000000000167805 */ /* 0x000fe2000001ff00 */
[----:B-1----:R-:W0:Y:S01]  /*0610*/  S2R R27, SR_TID.X ;  /* 0x00000000001b7919 */ /* 0x002e220000002100 */
[----:B------:R-:W-:-:S03]  /*0620*/  CS2R R28, SRZ ;  /* 0x00000000001c7805 */ /* 0x000fc6000001ff00 */
[----:B------:R-:W-:Y:S04]  /*0630*/  STL [R1+0x8], RZ ;  /* 0x000008ff01007387 */ /* 0x000fe80000100800 */
[----:B------:R-:W-:Y:S01]  /*0640*/  STL [R1+0xc], RZ ;  /* 0x00000cff01007387 */ /* 0x000fe20000100800 */
[----:B0-----:R-:W-:-:S05]  /*0650*/  LOP3.LUT R27, R27, 0x3f, RZ, 0xc0, !PT ;  /* 0x0000003f1b1b7812 */ /* 0x001fca00078ec0ff */
[----:B--2---:R-:W-:Y:S02]  /*0660*/  IMAD R26, R26, 0x40, R27 ;  /* 0x000000401a1a7824 */ /* 0x004fe400078e021b */
[----:B------:R0:W5:Y:S04]  /*0670*/  LDL.LU R27, [R1+0x97c] ;  /* 0x00097c00011b7983 */ /* 0x0001680000300800 */
[----:B------:R1:W-:Y:S01]  /*0680*/  STL [R1+0x878], R26 ;  /* 0x0008781a01007387 */ /* 0x0003e20000100800 */
[----:B---3--:R-:W-:-:S03]  /*0690*/  IMAD.SHL.U32 R0, R0, 0x80, RZ ;  /* 0x0000008000007824 */ /* 0x008fc600078e00ff */
[----:B-1----:R0:W5:Y:S04]  /*06a0*/  LDL.LU R26, [R1+0x978] ;  /* 0x00097800011a7983 */ /* 0x0021680000300800 */
[----:B------:R0:W-:Y:S01]  /*06b0*/  STL [R1+0x1cc], R0 ;  /* 0x0001cc0001007387 */ /* 0x0001e20000100800 */
[----:B------:R-:W-:Y:S05]  /*06c0*/  @!P0 BRA `(.L_x_0) ;  /* 0x000247f000008947 */ /* 0x000fea0003800000 */
[----:B------:R-:W2:Y:S01]  /*06d0*/  LDL R28, [R1+0x878] ;  /* 0x00087800011c7983 */ /* 0x000ea20000100800 */
[----:B------:R-:W-:Y:S01]  /*06e0*/  IABS R6, c[0x0][0x17c] ;  /* 0x00005f0000067a13 */ /* 0x000fe20000000000 */
[----:B------:R-:W-:Y:S01]  /*06f0*/  IMAD.MOV.U32 R29, RZ, RZ, R0 ;  /* 0x000000ffff1d7224 */ /* 0x000fe200078e0000 */
[----:B------:R-:W-:Y:S01]  /*0700*/  IABS R3, c[0x0][0x178] ;  /* 0x00005e0000037a13 */ /* 0x000fe20000000000 */
[----:B------:R-:W-:Y:S01]  /*0710*/  ULDC.64 UR6, c[0x0][0x188] ;  /* 0x0000620000067ab9 */ /* 0x000fe20000000a00 */
[----:B------:R-:W1:Y:S02]  /*0720*/  I2F.RP R2, R6 ;  /* 0x0000000600027306 */ /* 0x000e640000209400 */
[----:B------:R-:W-:-:S02]  /*0730*/  IABS R11, R29 ;  /* 0x0000001d000b7213 */ /* 0x000fc40000000000 */
[----:B------:R-:W-:-:S04]  /*0740*/  IADD3 R12, R29, 0x7b, RZ ;  /* 0x0000007b1d0c7810 */ /* 0x000fc80007ffe0ff */
[----:B0-----:R-:W0:Y:S08]  /*0750*/  I2F.RP R0, R3 ;  /* 0x0000000300007306 */ /* 0x001e300000209400 */
[----:B-1----:R-:W1:Y:S08]  /*0760*/  MUFU.RCP R2, R2 ;  /* 0x0000000200027308 */ /* 0x002e700000001000 */
[----:B0-----:R-:W0:Y:S01]  /*0770*/  MUFU.RCP R0, R0 ;  /* 0x0000000000007308 */ /* 0x001e220000001000 */
[----:B-1----:R-:W-:-:S07]  /*0780*/  IADD3 R4, R2, 0xffffffe, RZ ;  /* 0x0ffffffe02047810 */ /* 0x002fce0007ffe0ff */
[----:B------:R1:W3:Y:S01]  /*0790*/  F2I.FTZ.U32.TRUNC.NTZ R5, R4 ;  /* 0x0000000400057305 */ /* 0x0002e2000021f000 */
[----:B0-----:R-:W-:-:S07]  /*07a0*/  IADD3 R8, R0, 0xffffffe, RZ ;  /* 0x0ffffffe00087810 */ /* 0x001fce0007ffe0ff */
[----:B------:R0:W4:Y:S01]  /*07b0*/  F2I.FTZ.U32.TRUNC.NTZ R9, R8 ;  /* 0x0000000800097305 */ /* 0x000122000021f000 */
[----:B-1----:R-:W-:Y:S02]  /*07c0*/  IMAD.MOV.U32 R4, RZ, RZ, RZ ;  /* 0x000000ffff047224 */ /* 0x002fe400078e00ff */
[----:B---3--:R-:W-:Y:S02]  /*07d0*/  IMAD.MOV R23, RZ, RZ, -R5 ;  /* 0x000000ffff177224 */ /* 0x008fe400078e0a05 */
[----:B0-----:R-:W-:Y:S02]  /*07e0*/  IMAD.MOV.U32 R8, RZ, RZ, RZ ;  /* 0x000000ffff087224 */ /* 0x001fe400078e00ff */
[----:B------:R-:W-:Y:S02]  /*07f0*/  IMAD R23, R23, R6, RZ ;  /* 0x0000000617177224 */ /* 0x000fe400078e02ff */
[----:B----4-:R-:W-:Y:S02]  /*0800*/  IMAD.MOV R10, RZ, RZ, -R9 ;  /* 0x000000ffff0a7224 */ /* 0x010fe400078e0a09 */
[----:B------:R-:W-:Y:S01]  /*0810*/  IMAD.HI.U32 R23, R5, R23, R4 ;  /* 0x0000001705177227 */ /* 0x000fe200078e0004 */
[----:B------:R-:W-:-:S03]  /*0820*/  IADD3 R4, R29, 0x7f, RZ ;  /* 0x0000007f1d047810 */ /* 0x000fc60007ffe0ff */
[----:B------:R-:W-:Y:S01]  /*0830*/  IMAD R7, R10, R3, RZ ;  /* 0x000000030a077224 */ /* 0x000fe200078e02ff */
[----:B------:R-:W-:Y:S02]  /*0840*/  IADD3 R10, R29, 0x7d, RZ ;  /* 0x0000007d1d0a7810 */ /* 0x000fe40007ffe0ff */
[----:B------:R-:W-:Y:S01]  /*0850*/  ISETP.GE.AND P5, PT, R4, RZ, PT ;  /* 0x000000ff0400720c */ /* 0x000fe20003fa6270 */
[----:B------:R-:W-:Y:S01]  /*0860*/  IMAD.HI.U32 R8, R9, R7, R8 ;  /* 0x0000000709087227 */ /* 0x000fe200078e0008 */
[----:B------:R-:W-:Y:S02]  /*0870*/  IABS R9, R4 ;  /* 0x0000000400097213 */ /* 0x000fe40000000000 */
[----:B------:R-:W-:Y:S01]  /*0880*/  IABS R13, R10 ;  /* 0x0000000a000d7213 */ /* 0x000fe20000000000 */
[----:B------:R-:W-:Y:S01]  /*0890*/  IMAD.MOV.U32 R7, RZ, RZ, R11 ;  /* 0x000000ffff077224 */ /* 0x000fe200078e000b */
[----:B------:R-:W-:-:S03]  /*08a0*/  IADD3 R11, R29, 0x7e, RZ ;  /* 0x0000007e1d0b7810 */ /* 0x000fc60007ffe0ff */
[----:B------:R-:W-:Y:S01]  /*08b0*/  IMAD.HI.U32 R0, R23, R7, RZ ;  /* 0x0000000717007227 */ /* 0x000fe200078e00ff */
[----:B------:R-:W-:Y:S02]  /*08c0*/  IABS R15, R11 ;  /* 0x0000000b000f7213 */ /* 0x000fe40000000000 */
[----:B------:R-:W-:Y:S01]  /*08d0*/  ISETP.GE.AND P3, PT, R11, RZ, PT ;  /* 0x000000ff0b00720c */ /* 0x000fe20003f66270 */
[----:B------:R-:W-:Y:S01]  /*08e0*/  IMAD.MOV R0, RZ, RZ, -R0 ;  /* 0x000000ffff007224 */ /* 0x000fe200078e0a00 */
[----:B------:R-:W-:Y:S01]  /*08f0*/  IABS R11, R12 ;  /* 0x0000000c000b7213 */ /* 0x000fe20000000000 */
[----:B------:R-:W-:-:S04]  /*0900*/  IMAD.HI.U32 R4, R23, R13, RZ ;  /* 0x0000000d17047227 */ /* 0x000fc800078e00ff */
[----:B------:R-:W-:Y:S02]  /*0910*/  IMAD R7, R6, R0, R7 ;  /* 0x0000000006077224 */ /* 0x000fe400078e0207 */
[----:B------:R-:W-:-:S03]  /*0920*/  IMAD.MOV R4, RZ, RZ, -R4 ;  /* 0x000000ffff047224 */ /* 0x000fc600078e0a04 */
[C---:B------:R-:W-:Y:S01]  /*0930*/  ISETP.GT.U32.AND P1, PT, R6.reuse, R7, PT ;  /* 0x000000070600720c */ /* 0x040fe20003f24070 */
[----:B------:R-:W-:-:S05]  /*0940*/  IMAD R13, R6, R4, R13 ;  /* 0x00000004060d7224 */ /* 0x000fca00078e020d */
[----:B------:R-:W-:-:S07]  /*0950*/  ISETP.GT.U32.AND P4, PT, R6, R13, PT ;  /* 0x0000000d0600720c */ /* 0x000fce0003f84070 */
[----:B------:R-:W-:-:S05]  /*0960*/  @!P1 IMAD.IADD R7, R7, 0x1, -R6 ;  /* 0x0000000107079824 */ /* 0x000fca00078e0a06 */
[----:B------:R-:W-:Y:S01]  /*0970*/  ISETP.GT.U32.AND P6, PT, R6, R7, PT ;  /* 0x000000070600720c */ /* 0x000fe20003fc4070 */
[----:B------:R-:W-:-:S05]  /*0980*/  @!P4 IMAD.IADD R13, R13, 0x1, -R6 ;  /* 0x000000010d0dc824 */ /* 0x000fca00078e0a06 */
[----:B------:R-:W-:-:S07]  /*0990*/  ISETP.GT.U32.AND P4, PT, R6, R13, PT ;  /* 0x0000000d0600720c */ /* 0x000fce0003f84070 */
[----:B------:R-:W-:Y:S01]  /*09a0*/  @!P6 IMAD.IADD R7, R7, 0x1, -R6 ;  /* 0x000000010707e824 */ /* 0x000fe200078e0a06 */
[----:B--2---:R-:W-:-:S05]  /*09b0*/  IABS R2, R28 ;  /* 0x0000001c00027213 */ /* 0x004fca0000000000 */
[----:B------:R-:W-:-:S04]  /*09c0*/  IMAD.HI.U32 R8, R8, R2, RZ ;  /* 0x0000000208087227 */ /* 0x000fc800078e00ff */
[----:B------:R-:W-:-:S04]  /*09d0*/  IMAD.MOV R8, RZ, RZ, -R8 ;  /* 0x000000ffff087224 */ /* 0x000fc800078e0a08 */
[----:B------:R-:W-:Y:S01]  /*09e0*/  IMAD R0, R3, R8, R2 ;  /* 0x0000000803007224 */ /* 0x000fe200078e0202 */
[----:B------:R-:W-:Y:S01]  /*09f0*/  IADD3 R8, R29, 0x7c, RZ ;  /* 0x0000007c1d087810 */ /* 0x000fe20007ffe0ff */
[----:B------:R-:W-:-:S03]  /*0a00*/  IMAD.HI.U32 R2, R23, R9, RZ ;  /* 0x0000000917027227 */ /* 0x000fc600078e00ff */
[----:B------:R-:W-:Y:S01]  /*0a10*/  ISETP.GT.U32.AND P0, PT, R3, R0, PT ;  /* 0x000000000300720c */ /* 0x000fe20003f04070 */
[----:B------:R-:W-:Y:S02]  /*0a20*/  IMAD.MOV R5, RZ, RZ, -R2 ;  /* 0x000000ffff057224 */ /* 0x000fe400078e0a02 */
[----:B------:R-:W-:-:S04]  /*0a30*/  IMAD.HI.U32 R2, R23, R15, RZ ;  /* 0x0000000f17027227 */ /* 0x000fc800078e00ff */
[----:B------:R-:W-:Y:S01]  /*0a40*/  IMAD R9, R6, R5, R9 ;  /* 0x0000000506097224 */ /* 0x000fe200078e0209 */
[----:B------:R-:W-:Y:S01]  /*0a50*/  IABS R5, R8 ;  /* 0x0000000800057213 */ /* 0x000fe20000000000 */
[----:B------:R-:W-:-:S03]  /*0a60*/  IMAD.MOV R2, RZ, RZ, -R2 ;  /* 0x000000ffff027224 */ /* 0x000fc600078e0a02 */
[----:B------:R-:W-:Y:S01]  /*0a70*/  ISETP.GT.U32.AND P1, PT, R6, R9, PT ;  /* 0x000000090600720c */ /* 0x000fe20003f24070 */
[----:B------:R-:W-:Y:S02]  /*0a80*/  @!P0 IMAD.IADD R0, R0, 0x1, -R3 ;  /* 0x0000000100008824 */ /* 0x000fe400078e0a03 */
[C---:B------:R-:W-:Y:S02]  /*0a90*/  IMAD R15, R6.reuse, R2, R15 ;  /* 0x00000002060f7224 */ /* 0x040fe400078e020f */
[----:B------:R-:W-:Y:S01]  /*0aa0*/  IMAD.HI.U32 R2, R23, R5, RZ ;  /* 0x0000000517027227 */ /* 0x000fe200078e00ff */
[----:B------:R-:W-:Y:S02]  /*0ab0*/  ISETP.GT.U32.AND P0, PT, R3, R0, PT ;  /* 0x000000000300720c */ /* 0x000fe40003f04070 */
[----:B------:R-:W-:Y:S01]  /*0ac0*/  ISETP.GT.U32.AND P2, PT, R6, R15, PT ;  /* 0x0000000f0600720c */ /* 0x000fe20003f44070 */
[----:B------:R-:W-:Y:S02]  /*0ad0*/  IMAD.MOV R4, RZ, RZ, -R2 ;  /* 0x000000ffff047224 */ /* 0x000fe400078e0a02 */
[----:B------:R-:W-:-:S04]  /*0ae0*/  IMAD.HI.U32 R2, R23, R11, RZ ;  /* 0x0000000b17027227 */ /* 0x000fc800078e00ff */
[--C-:B------:R-:W-:Y:S01]  /*0af0*/  @!P1 IMAD.IADD R9, R9, 0x1, -R6.reuse ;  /* 0x0000000109099824 */ /* 0x100fe200078e0a06 */
[----:B------:R-:W-:Y:S01]  /*0b00*/  ISETP.GE.AND P1, PT, R29, RZ, PT ;  /* 0x000000ff1d00720c */ /* 0x000fe20003f26270 */
[----:B------:R-:W-:Y:S02]  /*0b10*/  IMAD R5, R6, R4, R5 ;  /* 0x0000000406057224 */ /* 0x000fe400078e0205 */
[----:B------:R-:W-:Y:S01]  /*0b20*/  @!P0 IMAD.IADD R0, R0, 0x1, -R3 ;  /* 0x0000000100008824 */ /* 0x000fe200078e0a03 */
[----:B------:R-:W-:Y:S01]  /*0b30*/  ISETP.GT.U32.AND P6, PT, R6, R9, PT ;  /* 0x000000090600720c */ /* 0x000fe20003fc4070 */
[----:B------:R-:W-:Y:S01]  /*0b40*/  @!P2 IMAD.IADD R15, R15, 0x1, -R6 ;  /* 0x000000010f0fa824 */ /* 0x000fe200078e0a06 */
[----:B------:R-:W-:Y:S01]  /*0b50*/  ISETP.GE.AND P0, PT, R10, RZ, PT ;  /* 0x000000ff0a00720c */ /* 0x000fe20003f06270 */
[----:B------:R-:W-:Y:S01]  /*0b60*/  IMAD.MOV R2, RZ, RZ, -R2 ;  /* 0x000000ffff027224 */ /* 0x000fe200078e0a02 */
[----:B------:R-:W-:Y:S02]  /*0b70*/  STL [R1+0xaac], R0 ;  /* 0x000aac0001007387 */ /* 0x000fe40000100800 */
[----:B------:R-:W-:-:S03]  /*0b80*/  ISETP.GT.U32.AND P2, PT, R6, R15, PT ;  /* 0x0000000f0600720c */ /* 0x000fc60003f44070 */
[----:B------:R-:W-:-:S04]  /*0b90*/  @!P1 IMAD.MOV R7, RZ, RZ, -R7 ;  /* 0x000000ffff079224 */ /* 0x000fc800078e0a07 */
[--C-:B------:R-:W-:Y:S01]  /*0ba0*/  @!P6 IMAD.IADD R9, R9, 0x1, -R6.reuse ;  /* 0x000000010909e824 */ /* 0x100fe200078e0a06 */
[----:B------:R0:W-:Y:S04]  /*0bb0*/  STL [R1+0xab0], R7 ;  /* 0x000ab00701007387 */ /* 0x0001e80000100800 */
[----:B0-----:R-:W2:Y:S01]  /*0bc0*/  LDL R7, [R1+0x1cc] ;  /* 0x0001cc0001077983 */ /* 0x001ea20000100800 */
[C---:B------:R-:W-:Y:S01]  /*0bd0*/  IMAD R11, R6.reuse, R2, R11 ;  /* 0x00000002060b7224 */ /* 0x040fe200078e020b */
[----:B------:R-:W-:Y:S01]  /*0be0*/  ISETP.GT.U32.AND P1, PT, R6, R5, PT ;  /* 0x000000050600720c */ /* 0x000fe20003f24070 */
[----:B------:R-:W-:Y:S01]  /*0bf0*/  IMAD.MOV.U32 R14, RZ, RZ, R9 ;  /* 0x000000ffff0e7224 */ /* 0x000fe200078e0009 */
[----:B------:R-:W-:Y:S01]  /*0c00*/  ISETP.GE.AND P6, PT, R8, RZ, PT ;  /* 0x000000ff0800720c */ /* 0x000fe20003fc6270 */
[----:B------:R-:W-:Y:S01]  /*0c10*/  @!P2 IMAD.IADD R15, R15, 0x1, -R6 ;  /* 0x000000010f0fa824 */ /* 0x000fe200078e0a06 */
[----:B------:R-:W-:Y:S01]  /*0c20*/  ISETP.GE.AND P2, PT, R12, RZ, PT ;  /* 0x000000ff0c00720c */ /* 0x000fe20003f46270 */
[----:B------:R-:W-:Y:S01]  /*0c30*/  @!P5 IMAD.MOV R14, RZ, RZ, -R14 ;  /* 0x000000ffff0ed224 */ /* 0x000fe200078e0a0e */
[----:B------:R-:W-:Y:S01]  /*0c40*/  ISETP.GT.U32.AND P5, PT, R6, R11, PT ;  /* 0x0000000b0600720c */ /* 0x000fe20003fa4070 */
[----:B------:R-:W-:-:S02]  /*0c50*/  IMAD.MOV.U32 R0, RZ, RZ, R15 ;  /* 0x000000ffff007224 */ /* 0x000fc400078e000f */
[----:B------:R-:W-:Y:S01]  /*0c60*/  @!P4 IMAD.IADD R13, R13, 0x1, -R6 ;  /* 0x000000010d0dc824 */ /* 0x000fe200078e0a06 */
[----:B------:R-:W-:Y:S01]  /*0c70*/  STL [R1+0x34], R14 ;  /* 0x0000340e01007387 */ /* 0x000fe20000100800 */
[----:B------:R-:W-:Y:S02]  /*0c80*/  @!P3 IMAD.MOV R0, RZ, RZ, -R0 ;  /* 0x000000ffff00b224 */ /* 0x000fe400078e0a00 */
[----:B------:R-:W-:-:S03]  /*0c90*/  @!P1 IMAD.IADD R5, R5, 0x1, -R6 ;  /* 0x0000000105059824 */ /* 0x000fc600078e0a06 */
[----:B------:R0:W-:Y:S03]  /*0ca0*/  STL [R1+0x30], R0 ;  /* 0x0000300001007387 */ /* 0x0001e60000100800 */
[----:B------:R-:W-:Y:S01]  /*0cb0*/  @!P5 IMAD.IADD R11, R11, 0x1, -R6 ;  /* 0x000000010b0bd824 */ /* 0x000fe200078e0a06 */
[----:B------:R-:W-:-:S04]  /*0cc0*/  ISETP.GT.U32.AND P5, PT, R6, R5, PT ;  /* 0x000000050600720c */ /* 0x000fc80003fa4070 */
[----:B------:R-:W-:Y:S01]  /*0cd0*/  ISETP.GT.U32.AND P3, PT, R6, R11, PT ;  /* 0x0000000b0600720c */ /* 0x000fe20003f64070 */
[----:B0-----:R-:W-:-:S04]  /*0ce0*/  IMAD.MOV.U32 R0, RZ, RZ, R13 ;  /* 0x000000ffff007224 */ /* 0x001fc800078e000d */
[----:B------:R-:W-:-:S04]  /*0cf0*/  @!P0 IMAD.MOV R0, RZ, RZ, -R0 ;  /* 0x000000ffff008224 */ /* 0x000fc800078e0a00 */
[--C-:B------:R-:W-:Y:S01]  /*0d00*/  @!P5 IMAD.IADD R5, R5, 0x1, -R6.reuse ;  /* 0x000000010505d824 */ /* 0x100fe200078e0a06 */
[----:B------:R0:W-:Y:S03]  /*0d10*/  STL [R1+0x24], R0 ;  /* 0x0000240001007387 */ /* 0x0001e60000100800 */
[----:B------:R-:W-:Y:S02]  /*0d20*/  IMAD.MOV.U32 R14, RZ, RZ, R5 ;  /* 0x000000ffff0e7224 */ /* 0x000fe400078e0005 */
[----:B------:R-:W-:Y:S02]  /*0d30*/  @!P3 IMAD.IADD R11, R11, 0x1, -R6 ;  /* 0x000000010b0bb824 */ /* 0x000fe400078e0a06 */
[----:B------:R-:W-:Y:S02]  /*0d40*/  @!P6 IMAD.MOV R14, RZ, RZ, -R14 ;  /* 0x000000ffff0ee224 */ /* 0x000fe400078e0a0e */
[----:B0-----:R-:W-:-:S03]  /*0d50*/  IMAD.MOV.U32 R0, RZ, RZ, R11 ;  /* 0x000000ffff007224 */ /* 0x001fc600078e000b */
[----:B------:R0:W-:Y:S01]  /*0d60*/  STL [R1+0x20], R14 ;  /* 0x0000200e01007387 */ /* 0x0001e20000100800 */
[----:B------:R-:W-:-:S05]  /*0d70*/  @!P2 IMAD.MOV R0, RZ, RZ, -R0 ;  /* 0x000000ffff00a224 */ /* 0x000fca00078e0a00 */
[----:B------:R1:W-:Y:S01]  /*0d80*/  STL [R1+0x4], R0 ;  /* 0x0000040001007387 */ /* 0x0003e20000100800 */
[C---:B--2---:R-:W-:Y:S02]  /*0d90*/  IADD3 R2, R7.reuse, 0x7a, RZ ;  /* 0x0000007a07027810 */ /* 0x044fe40007ffe0ff */
[----:B------:R-:W-:Y:S02]  /*0da0*/  IADD3 R3, R7, 0x79, RZ ;  /* 0x0000007907037810 */ /* 0x000fe40007ffe0ff */
[----:B------:R-:W-:Y:S02]  /*0db0*/  IABS R8, R2 ;  /* 0x0000000200087213 */ /* 0x000fe40000000000 */
[----:B------:R-:W-:Y:S02]  /*0dc0*/  IABS R10, R3 ;  /* 0x00000003000a7213 */ /* 0x000fe40000000000 */
[----:B------:R-:W-:Y:S01]  /*0dd0*/  ISETP.GE.AND P4, PT, R2, RZ, PT ;  /* 0x000000ff0200720c */ /* 0x000fe20003f86270 */
[----:B------:R-:W-:Y:S01]  /*0de0*/  IMAD.HI.U32 R2, R23, R8, RZ ;  /* 0x0000000817027227 */ /* 0x000fe200078e00ff */
[----:B------:R-:W-:-:S02]  /*0df0*/  ISETP.GE.AND P1, PT, R3, RZ, PT ;  /* 0x000000ff0300720c */ /* 0x000fc40003f26270 */
[----:B------:R-:W-:Y:S01]  /*0e00*/  IADD3 R4, R7, 0x78, RZ ;  /* 0x0000007807047810 */ /* 0x000fe20007ffe0ff */
[----:B------:R-:W-:Y:S01]  /*0e10*/  IMAD.HI.U32 R3, R23, R10, RZ ;  /* 0x0000000a17037227 */ /* 0x000fe200078e00ff */
[C---:B------:R-:W-:Y:S02]  /*0e20*/  IADD3 R18, R7.reuse, 0x74, RZ ;  /* 0x0000007407127810 */ /* 0x040fe40007ffe0ff */
[----:B------:R-:W-:Y:S01]  /*0e30*/  IABS R12, R4 ;  /* 0x00000004000c7213 */ /* 0x000fe20000000000 */
[----:B------:R-:W-:Y:S01]  /*0e40*/  IMAD.MOV R9, RZ, RZ, -R2 ;  /* 0x000000ffff097224 */ /* 0x000fe200078e0a02 */
[C---:B------:R-:W-:Y:S01]  /*0e50*/  IADD3 R2, R7.reuse, 0x77, RZ ;  /* 0x0000007707027810 */ /* 0x040fe20007ffe0ff */
[----:B------:R-:W-:Y:S01]  /*0e60*/  IMAD.MOV R13, RZ, RZ, -R3 ;  /* 0x000000ffff0d7224 */ /* 0x000fe200078e0a03 */
[----:B------:R-:W-:Y:S01]  /*0e70*/  ISETP.GE.AND P0, PT, R4, RZ, PT ;  /* 0x000000ff0400720c */ /* 0x000fe20003f06270 */
[C---:B------:R-:W-:Y:S01]  /*0e80*/  IMAD R3, R6.reuse, R9, R8 ;  /* 0x0000000906037224 */ /* 0x040fe200078e0208 */
[----:B------:R-:W-:Y:S01]  /*0e90*/  IABS R9, R2 ;  /* 0x0000000200097213 */ /* 0x000fe20000000000 */
[C---:B------:R-:W-:Y:S01]  /*0ea0*/  IMAD R13, R6.reuse, R13, R10 ;  /* 0x0000000d060d7224 */ /* 0x040fe200078e020a */
[----:B------:R-:W-:Y:S01]  /*0eb0*/  IADD3 R8, R7, 0x76, RZ ;  /* 0x0000007607087810 */ /* 0x000fe20007ffe0ff */
[----:B------:R-:W-:Y:S01]  /*0ec0*/  IMAD.HI.U32 R4, R23, R12, RZ ;  /* 0x0000000c17047227 */ /* 0x000fe200078e00ff */
[----:B------:R-:W-:-:S02]  /*0ed0*/  ISETP.GT.U32.AND P5, PT, R6, R3, PT ;  /* 0x000000030600720c */ /* 0x000fc40003fa4070 */
[----:B------:R-:W-:Y:S01]  /*0ee0*/  ISETP.GT.U32.AND P6, PT, R6, R13, PT ;  /* 0x0000000d0600720c */ /* 0x000fe20003fc4070 */
[----:B------:R-:W-:Y:S01]  /*0ef0*/  IMAD.MOV R5, RZ, RZ, -R4 ;  /* 0x000000ffff057224 */ /* 0x000fe200078e0a04 */
[----:B------:R-:W-:Y:S01]  /*0f00*/  ISETP.GE.AND P3, PT, R2, RZ, PT ;  /* 0x000000ff0200720c */ /* 0x000fe20003f66270 */
[----:B------:R-:W-:Y:S01]  /*0f10*/  IMAD.HI.U32 R4, R23, R9, RZ ;  /* 0x0000000917047227 */ /* 0x000fe200078e00ff */
[----:B------:R-:W-:Y:S02]  /*0f20*/  IADD3 R2, R7, 0x75, RZ ;  /* 0x0000007507027810 */ /* 0x000fe40007ffe0ff */
[----:B------:R-:W-:Y:S01]  /*0f30*/  IABS R11, R8 ;  /* 0x00000008000b7213 */ /* 0x000fe20000000000 */
[----:B------:R-:W-:Y:S01]  /*0f40*/  IMAD.MOV R4, RZ, RZ, -R4 ;  /* 0x000000ffff047224 */ /* 0x000fe200078e0a04 */
[----:B------:R-:W-:Y:S01]  /*0f50*/  IABS R10, R2 ;  /* 0x00000002000a7213 */ /* 0x000fe20000000000 */
[----:B------:R-:W-:Y:S01]  /*0f60*/  IMAD R12, R6, R5, R12 ;  /* 0x00000005060c7224 */ /* 0x000fe200078e020c */
[----:B------:R-:W-:Y:S01]  /*0f70*/  ISETP.GE.AND P2, PT, R8, RZ, PT ;  /* 0x000000ff0800720c */ /* 0x000fe20003f46270 */
[--C-:B------:R-:W-:Y:S01]  /*0f80*/  @!P5 IMAD.IADD R3, R3, 0x1, -R6.reuse ;  /* 0x000000010303d824 */ /* 0x100fe200078e0a06 */
[----:B0-----:R-:W-:Y:S01]  /*0f90*/  IABS R14, R18 ;  /* 0x00000012000e7213 */ /* 0x001fe20000000000 */
[----:B------:R-:W-:Y:S01]  /*0fa0*/  @!P6 IMAD.IADD R13, R13, 0x1, -R6 ;  /* 0x000000010d0de824 */ /* 0x000fe200078e0a06 */
[----:B------:R-:W-:Y:S01]  /*0fb0*/  IADD3 R15, R7, 0x73, RZ ;  /* 0x00000073070f7810 */ /* 0x000fe20007ffe0ff */
[C---:B------:R-:W-:Y:S01]  /*0fc0*/  IMAD R9, R6.reuse, R4, R9 ;  /* 0x0000000406097224 */ /* 0x040fe200078e0209 */
[C---:B------:R-:W-:Y:S01]  /*0fd0*/  ISETP.GT.U32.AND P5, PT, R6.reuse, R3, PT ;  /* 0x000000030600720c */ /* 0x040fe20003fa4070 */
[----:B------:R-:W-:Y:S01]  /*0fe0*/  IMAD.HI.U32 R4, R23, R11, RZ ;  /* 0x0000000b17047227 */ /* 0x000fe200078e00ff */
[----:B------:R-:W-:-:S02]  /*0ff0*/  ISETP.GT.U32.AND P6, PT, R6, R13, PT ;  /* 0x0000000d0600720c */ /* 0x000fc40003fc4070 */
[----:B-----5:R-:W-:Y:S01]  /*1000*/  IADD3 R27, R7, 0x8, RZ ;  /* 0x00000008071b7810 */ /* 0x020fe20007ffe0ff */
[----:B------:R-:W-:-:S04]  /*1010*/  IMAD.HI.U32 R5, R23, R10, RZ ;  /* 0x0000000a17057227 */ /* 0x000fc800078e00ff */
[----:B------:R-:W-:Y:S02]  /*1020*/  IMAD.MOV R8, RZ, RZ, -R4 ;  /* 0x000000ffff087224 */ /* 0x000fe400078e0a04 */
[----:B------:R-:W-:Y:S02]  /*1030*/  IMAD.MOV R5, RZ, RZ, -R5 ;  /* 0x000000ffff057224 */ /* 0x000fe400078e0a05 */
[----:B------:R-:W-:Y:S01]  /*1040*/  @!P5 IMAD.IADD R3, R3, 0x1, -R6 ;  /* 0x000000010303d824 */ /* 0x000fe200078e0a06 */
[C---:B------:R-:W-:Y:S01]  /*1050*/  ISETP.GT.U32.AND P5, PT, R6.reuse, R12, PT ;  /* 0x0000000c0600720c */ /* 0x040fe20003fa4070 */
[C---:B------:R-:W-:Y:S01]  /*1060*/  IMAD R11, R6.reuse, R8, R11 ;  /* 0x00000008060b7224 */ /* 0x040fe200078e020b */
[----:B------:R-:W-:Y:S01]  /*1070*/  IADD3 R8, R7, 0x72, RZ ;  /* 0x0000007207087810 */ /* 0x000fe20007ffe0ff */
[----:B-1----:R-:W-:Y:S02]  /*1080*/  IMAD.MOV.U32 R0, RZ, RZ, R3 ;  /* 0x000000ffff007224 */ /* 0x002fe400078e0003 */
[C---:B------:R-:W-:Y:S01]  /*1090*/  IMAD R10, R6.reuse, R5, R10 ;  /* 0x00000005060a7224 */ /* 0x040fe200078e020a */
[----:B------:R-:W-:Y:S01]  /*10a0*/  IABS R17, R8 ;  /* 0x0000000800117213 */ /* 0x000fe20000000000 */
[----:B------:R-:W-:Y:S01]  /*10b0*/  @!P6 IMAD.IADD R13, R13, 0x1, -R6 ;  /* 0x000000010d0de824 */ /* 0x000fe200078e0a06 */
[C---:B------:R-:W-:Y:S01]  /*10c0*/  ISETP.GT.U32.AND P6, PT, R6.reuse, R11, PT ;  /* 0x0000000b0600720c */ /* 0x040fe20003fc4070 */
[----:B------:R-:W-:Y:S01]  /*10d0*/  @!P4 IMAD.MOV R0, RZ, RZ, -R0 ;  /* 0x000000ffff00c224 */ /* 0x000fe200078e0a00 */
[----:B------:R-:W-:Y:S01]  /*10e0*/  ISETP.GT.U32.AND P4, PT, R6, R9, PT ;  /* 0x000000090600720c */ /* 0x000fe20003f84070 */
[----:B------:R-:W-:Y:S01]  /*10f0*/  IMAD.MOV.U32 R4, RZ, RZ, R14 ;  /* 0x000000ffff047224 */ /* 0x000fe200078e000e */
[----:B------:R-:W-:Y:S01]  /*1100*/  IABS R14, R15 ;  /* 0x0000000f000e7213 */ /* 0x000fe20000000000 */
[----:B------:R-:W-:Y:S01]  /*1110*/  @!P5 IMAD.IADD R12, R12, 0x1, -R6 ;  /* 0x000000010c0cd824 */ /* 0x000fe200078e0a06 */
[----:B------:R-:W-:Y:S01]  /*1120*/  ISETP.GT.U32.AND P5, PT, R6, R10, PT ;  /* 0x0000000a0600720c */ /* 0x000fe20003fa4070 */
[----:B------:R-:W-:Y:S01]  /*1130*/  IMAD.HI.U32 R3, R23, R4, RZ ;  /* 0x0000000417037227 */ /* 0x000fe200078e00ff */
[----:B------:R0:W-:Y:S01]  /*1140*/  STL [R1], R0 ;  /* 0x0000000001007387 */ /* 0x0001e20000100800 */
[----:B------:R-:W-:-:S02]  /*1150*/  IADD3 R5, R7, 0x71, RZ ;  /* 0x0000007107057810 */ /* 0x000fc40007ffe0ff */
[----:B------:R-:W-:Y:S02]  /*1160*/  IMAD.MOV R3, RZ, RZ, -R3 ;  /* 0x000000ffff037224 */ /* 0x000fe400078e0a03 */
[--C-:B------:R-:W-:Y:S01]  /*1170*/  @!P6 IMAD.IADD R11, R11, 0x1, -R6.reuse ;  /* 0x000000010b0be824 */ /* 0x100fe200078e0a06 */
[----:B------:R-:W-:Y:S01]  /*1180*/  IABS R16, R5 ;  /* 0x0000000500107213 */ /* 0x000fe20000000000 */
[----:B------:R-:W-:Y:S01]  /*1190*/  @!P4 IMAD.IADD R9, R9, 0x1, -R6 ;  /* 0x000000010909c824 */ /* 0x000fe200078e0a06 */
[C---:B------:R-:W-:Y:S01]  /*11a0*/  ISETP.GT.U32.AND P4, PT, R6.reuse, R12, PT ;  /* 0x0000000c0600720c */ /* 0x040fe20003f84070 */
[----:B------:R-:W-:Y:S02]  /*11b0*/  IMAD R3, R6, R3, R4 ;  /* 0x0000000306037224 */ /* 0x000fe400078e0204 */
[----:B------:R-:W-:Y:S01]  /*11c0*/  @!P5 IMAD.IADD R10, R10, 0x1, -R6 ;  /* 0x000000010a0ad824 */ /* 0x000fe200078e0a06 */
[C---:B------:R-:W-:Y:S01]  /*11d0*/  ISETP.GT.U32.AND P5, PT, R6.reuse, R11, PT ;  /* 0x0000000b0600720c */ /* 0x040fe20003fa4070 */
[----:B------:R-:W-:Y:S01]  /*11e0*/  IMAD.HI.U32 R4, R23, R14, RZ ;  /* 0x0000000e17047227 */ /* 0x000fe200078e00ff */
[----:B------:R-:W-:-:S03]  /*11f0*/  ISETP.GT.U32.AND P6, PT, R6, R9, PT ;  /* 0x000000090600720c */ /* 0x000fc60003fc4070 */
[----:B0-----:R-:W-:Y:S02]  /*1200*/  IMAD.MOV.U32 R0, RZ, RZ, R13 ;  /* 0x000000ffff007224 */ /* 0x001fe400078e000d */
[----:B------:R-:W-:Y:S02]  /*1210*/  IMAD.MOV R4, RZ, RZ, -R4 ;  /* 0x000000ffff047224 */ /* 0x000fe400078e0a04 */
[----:B------:R-:W-:Y:S01]  /*1220*/  @!P1 IMAD.MOV R0, RZ, RZ, -R0 ;  /* 0x000000ffff009224 */ /* 0x000fe200078e0a00 */
[C---:B------:R-:W-:Y:S01]  /*1230*/  ISETP.GT.U32.AND P1, PT, R6.reuse, R10, PT ;  /* 0x0000000a0600720c */ /* 0x040fe20003f24070 */
[----:B------:R-:W-:Y:S01]  /*1240*/  IMAD R14, R6, R4, R14 ;  /* 0x00000004060e7224 */ /* 0x000fe200078e020e */
[----:B------:R-:W-:Y:S01]  /*1250*/  IADD3 R4, R7, 0x70, RZ ;  /* 0x0000007007047810 */ /* 0x000fe20007ffe0ff */
[--C-:B------:R-:W-:Y:S01]  /*1260*/  @!P4 IMAD.IADD R12, R12, 0x1, -R6.reuse ;  /* 0x000000010c0cc824 */ /* 0x100fe200078e0a06 */
[C---:B------:R-:W-:Y:S01]  /*1270*/  ISETP.GT.U32.AND P4, PT, R6.reuse, R3, PT ;  /* 0x000000030600720c */ /* 0x040fe20003f84070 */
[--C-:B------:R-:W-:Y:S01]  /*1280*/  @!P5 IMAD.IADD R11, R11, 0x1, -R6.reuse ;  /* 0x000000010b0bd824 */ /* 0x100fe200078e0a06 */
[----:B------:R-:W-:Y:S01]  /*1290*/  ISETP.GT.U32.AND P5, PT, R6, R14, PT ;  /* 0x0000000e0600720c */ /* 0x000fe20003fa4070 */
[----:B------:R-:W-:Y:S01]  /*12a0*/  @!P6 IMAD.IADD R9, R9, 0x1, -R6 ;  /* 0x000000010909e824 */ /* 0x000fe200078e0a06 */
[----:B------:R0:W-:Y:S01]  /*12b0*/  STL [R1+0x104], R0 ;  /* 0x0001040001007387 */ /* 0x0001e20000100800 */
[----:B------:R-:W-:Y:S01]  /*12c0*/  IMAD.HI.U32 R13, R23, R17, RZ ;  /* 0x00000011170d7227 */ /* 0x000fe200078e00ff */
[----:B------:R-:W-:-:S03]  /*12d0*/  ISETP.GE.AND P6, PT, R2, RZ, PT ;  /* 0x000000ff0200720c */ /* 0x000fc60003fc6270 */
[----:B------:R-:W-:Y:S01]  /*12e0*/  @!P1 IMAD.IADD R10, R10, 0x1, -R6 ;  /* 0x000000010a0a9824 */ /* 0x000fe200078e0a06 */
[----:B------:R-:W-:Y:S01]  /*12f0*/  ISETP.GE.AND P1, PT, R18, RZ, PT ;  /* 0x000000ff1200720c */ /* 0x000fe20003f26270 */
[----:B------:R-:W-:Y:S01]  /*1300*/  IMAD.MOV.U32 R19, RZ, RZ, R12 ;  /* 0x000000ffff137224 */ /* 0x000fe200078e000c */
[----:B------:R-:W-:Y:S01]  /*1310*/  IABS R18, R4 ;  /* 0x0000000400127213 */ /* 0x000fe20000000000 */
[--C-:B------:R-:W-:Y:S01]  /*1320*/  @!P4 IMAD.IADD R3, R3, 0x1, -R6.reuse ;  /* 0x000000010303c824 */ /* 0x100fe200078e0a06 */
[----:B------:R-:W-:Y:S01]  /*1330*/  ISETP.GE.AND P4, PT, R15, RZ, PT ;  /* 0x000000ff0f00720c */ /* 0x000fe20003f86270 */
[----:B------:R-:W-:Y:S02]  /*1340*/  @!P5 IMAD.IADD R14, R14, 0x1, -R6 ;  /* 0x000000010e0ed824 */ /* 0x000fe400078e0a06 */
[----:B------:R-:W-:Y:S02]  /*1350*/  IMAD.MOV.U32 R15, RZ, RZ, R18 ;  /* 0x000000ffff0f7224 */ /* 0x000fe400078e0012 */
[----:B------:R-:W-:Y:S01]  /*1360*/  IMAD.MOV R13, RZ, RZ, -R13 ;  /* 0x000000ffff0d7224 */ /* 0x000fe200078e0a0d */
[----:B------:R-:W-:Y:S01]  /*1370*/  ISETP.GT.U32.AND P5, PT, R6, R14, PT ;  /* 0x0000000e0600720c */ /* 0x000fe20003fa4070 */
[----:B------:R-:W-:-:S04]  /*1380*/  IMAD.HI.U32 R12, R23, R15, RZ ;  /* 0x0000000f170c7227 */ /* 0x000fc800078e00ff */
[----:B0-----:R-:W-:Y:S02]  /*1390*/  IMAD.MOV.U32 R0, RZ, RZ, R9 ;  /* 0x000000ffff007224 */ /* 0x001fe400078e0009 */
[----:B------:R-:W-:Y:S02]  /*13a0*/  IMAD.MOV R9, RZ, RZ, -R12 ;  /* 0x000000ffff097224 */ /* 0x000fe400078e0a0c */
[C---:B------:R-:W-:Y:S02]  /*13b0*/  IMAD R17, R6.reuse, R13, R17 ;  /* 0x0000000d06117224 */ /* 0x040fe400078e0211 */
[----:B------:R-:W-:Y:S01]  /*13c0*/  @!P0 IMAD.MOV R19, RZ, RZ, -R19 ;  /* 0x000000ffff138224 */ /* 0x000fe200078e0a13 */
[C---:B------:R-:W-:Y:S01]  /*13d0*/  ISETP.GT.U32.AND P0, PT, R6.reuse, R3, PT ;  /* 0x000000030600720c */ /* 0x040fe20003f04070 */
[C---:B------:R-:W-:Y:S02]  /*13e0*/  IMAD R15, R6.reuse, R9, R15 ;  /* 0x00000009060f7224 */ /* 0x040fe400078e020f */
[----:B------:R-:W-:Y:S01]  /*13f0*/  IMAD.HI.U32 R2, R23, R16, RZ ;  /* 0x0000001017027227 */ /* 0x000fe200078e00ff */
[----:B------:R0:W-:Y:S03]  /*1400*/  STL [R1+0x118], R19 ;  /* 0x0001181301007387 */ /* 0x0001e60000100800 */
[----:B------:R-:W-:Y:S01]  /*1410*/  @!P3 IMAD.MOV R0, RZ, RZ, -R0 ;  /* 0x000000ffff00b224 */ /* 0x000fe200078e0a00 */
[----:B------:R-:W-:Y:S01]  /*1420*/  ISETP.GT.U32.AND P3, PT, R6, R17, PT ;  /* 0x000000110600720c */ /* 0x000fe20003f64070 */
[----:B------:R-:W-:Y:S01]  /*1430*/  @!P5 IMAD.IADD R14, R14, 0x1, -R6 ;  /* 0x000000010e0ed824 */ /* 0x000fe200078e0a06 */
[C---:B------:R-:W-:Y:S01]  /*1440*/  ISETP.GT.U32.AND P5, PT, R6.reuse, R15, PT ;  /* 0x0000000f0600720c */ /* 0x040fe20003fa4070 */
[----:B------:R-:W-:Y:S01]  /*1450*/  IMAD.MOV R2, RZ, RZ, -R2 ;  /* 0x000000ffff027224 */ /* 0x000fe200078e0a02 */
[----:B------:R1:W-:Y:S01]  /*1460*/  STL [R1+0x190], R0 ;  /* 0x0001900001007387 */ /* 0x0003e20000100800 */
[----:B------:R-:W-:Y:S01]  /*1470*/  @!P0 IMAD.IADD R3, R3, 0x1, -R6 ;  /* 0x0000000103038824 */ /* 0x000fe200078e0a06 */
[----:B------:R-:W-:Y:S01]  /*1480*/  ISETP.GE.AND P0, PT, R5, RZ, PT ;  /* 0x000000ff0500720c */ /* 0x000fe20003f06270 */
[----:B------:R-:W-:Y:S01]  /*1490*/  IMAD R16, R6, R2, R16 ;  /* 0x0000000206107224 */ /* 0x000fe200078e0210 */
[C---:B------:R-:W-:Y:S01]  /*14a0*/  IADD3 R5, R7.reuse, 0x6e, RZ ;  /* 0x0000006e07057810 */ /* 0x040fe20007ffe0ff */
[----:B------:R-:W-:Y:S01]  /*14b0*/  @!P2 IMAD.MOV R11, RZ, RZ, -R11 ;  /* 0x000000ffff0ba224 */ /* 0x000fe200078e0a0b */
[----:B------:R-:W-:Y:S01]  /*14c0*/  IADD3 R2, R7, 0x6f, RZ ;  /* 0x0000006f07027810 */ /* 0x000fe20007ffe0ff */
[----:B0-----:R-:W-:Y:S01]  /*14d0*/  IMAD.MOV.U32 R19, RZ, RZ, R14 ;  /* 0x000000ffff137224 */ /* 0x001fe200078e000e */
[----:B------:R-:W-:Y:S01]  /*14e0*/  ISETP.GE.AND P2, PT, R8, RZ, PT ;  /* 0x000000ff0800720c */ /* 0x000fe20003f46270 */
[----:B------:R-:W-:Y:S01]  /*14f0*/  @!P3 IMAD.IADD R17, R17, 0x1, -R6 ;  /* 0x000000011111b824 */ /* 0x000fe200078e0a06 */
[----:B------:R-:W-:Y:S01]  /*1500*/  ISETP.GE.AND P3, PT, R4, RZ, PT ;  /* 0x000000ff0400720c */ /* 0x000fe20003f66270 */
[----:B-1----:R-:W-:Y:S01]  /*1510*/  IMAD.MOV.U32 R0, RZ, RZ, R10 ;  /* 0x000000ffff007224 */ /* 0x002fe200078e000a */
[----:B------:R-:W-:Y:S01]  /*1520*/  IABS R4, R5 ;  /* 0x0000000500047213 */ /* 0x000fe20000000000 */
[----:B------:R-:W-:Y:S01]  /*1530*/  @!P5 IMAD.IADD R15, R15, 0x1, -R6 ;  /* 0x000000010f0fd824 */ /* 0x000fe200078e0a06 */
[----:B------:R-:W-:Y:S01]  /*1540*/  IABS R12, R2 ;  /* 0x00000002000c7213 */ /* 0x000fe20000000000 */
[----:B------:R-:W-:Y:S01]  /*1550*/  @!P6 IMAD.MOV R0, RZ, RZ, -R0 ;  /* 0x000000ffff00e224 */ /* 0x000fe200078e0a00 */
[C---:B------:R-:W-:Y:S01]  /*1560*/  ISETP.GT.U32.AND P6, PT, R6.reuse, R16, PT ;  /* 0x000000100600720c */ /* 0x040fe20003fc4070 */
[----:B------:R-:W-:Y:S01]  /*1570*/  IMAD.HI.U32 R8, R23, R4, RZ ;  /* 0x0000000417087227 */ /* 0x000fe200078e00ff */
[----:B------:R-:W-:Y:S01]  /*1580*/  ISETP.GT.U32.AND P5, PT, R6, R15, PT ;  /* 0x0000000f0600720c */ /* 0x000fe20003fa4070 */
[----:B------:R0:W-:Y:S01]  /*1590*/  STL [R1+0x194], R11 ;  /* 0x0001940b01007387 */ /* 0x0001e20000100800 */
[----:B------:R-:W-:Y:S01]  /*15a0*/  IADD3 R10, R7, 0x6d, RZ ;  /* 0x0000006d070a7810 */ /* 0x000fe20007ffe0ff */
[----:B------:R-:W-:-:S02]  /*15b0*/  IMAD.MOV R8, RZ, RZ, -R8 ;  /* 0x000000ffff087224 */ /* 0x000fc400078e0a08 */
[----:B------:R-:W-:Y:S01]  /*15c0*/  IMAD.HI.U32 R9, R23, R12, RZ ;  /* 0x0000000c17097227 */ /* 0x000fe200078e00ff */
[----:B------:R1:W-:Y:S01]  /*15d0*/  STL [R1+0x19c], R0 ;  /* 0x00019c0001007387 */ /* 0x0003e20000100800 */
[----:B------:R-:W-:Y:S02]  /*15e0*/  IABS R13, R10 ;  /* 0x0000000a000d7213 */ /* 0x000fe40000000000 */
[----:B------:R-:W-:Y:S01]  /*15f0*/  IMAD R4, R6, R8, R4 ;  /* 0x0000000806047224 */ /* 0x000fe200078e0204 */
[----:B------:R-:W-:Y:S01]  /*1600*/  IADD3 R8, R7, 0x6b, RZ ;  /* 0x0000006b07087810 */ /* 0x000fe20007ffe0ff */
[--C-:B------:R-:W-:Y:S01]  /*1610*/  @!P6 IMAD.IADD R16, R16, 0x1, -R6.reuse ;  /* 0x000000011010e824 */ /* 0x100fe200078e0a06 */
[C---:B------:R-:W-:Y:S01]  /*1620*/  ISETP.GT.U32.AND P6, PT, R6.reuse, R17, PT ;  /* 0x000000110600720c */ /* 0x040fe20003fc4070 */
[----:B------:R-:W-:Y:S01]  /*1630*/  IMAD.MOV R9, RZ, RZ, -R9 ;  /* 0x000000ffff097224 */ /* 0x000fe200078e0a09 */
[----:B0-----:R-:W-:Y:S01]  /*1640*/  IABS R11, R8 ;  /* 0x00000008000b7213 */ /* 0x001fe20000000000 */
[----:B------:R-:W-:Y:S01]  /*1650*/  @!P5 IMAD.IADD R15, R15, 0x1, -R6 ;  /* 0x000000010f0fd824 */ /* 0x000fe200078e0a06 */
[C---:B------:R-:W-:Y:S01]  /*1660*/  ISETP.GT.U32.AND P5, PT, R6.reuse, R4, PT ;  /* 0x000000040600720c */ /* 0x040fe20003fa4070 */
[----:B------:R-:W-:-:S02]  /*1670*/  IMAD R12, R6, R9, R12 ;  /* 0x00000009060c7224 */ /* 0x000fc400078e020c */
[----:B-1----:R-:W-:Y:S01]  /*1680*/  IMAD.MOV.U32 R0, RZ, RZ, R3 ;  /* 0x000000ffff007224 */ /* 0x002fe200078e0003 */
[----:B------:R-:W-:Y:S01]  /*1690*/  IADD3 R3, R7, 0x6c, RZ ;  /* 0x0000006c07037810 */ /* 0x000fe20007ffe0ff */
[----:B------:R-:W-:Y:S02]  /*16a0*/  @!P4 IMAD.MOV R19, RZ, RZ, -R19 ;  /* 0x000000ffff13c224 */ /* 0x000fe400078e0a13 */
[----:B------:R-:W-:Y:S01]  /*16b0*/  @!P1 IMAD.MOV R0, RZ, RZ, -R0 ;  /* 0x000000ffff009224 */ /* 0x000fe200078e0a00 */
[C---:B------:R-:W-:Y:S01]  /*16c0*/  ISETP.GT.U32.AND P1, PT, R6.reuse, R16, PT ;  /* 0x000000100600720c */ /* 0x040fe20003f24070 */
[----:B------:R-:W-:Y:S01]  /*16d0*/  @!P6 IMAD.IADD R17, R17, 0x1, -R6 ;  /* 0x000000011111e824 */ /* 0x000fe200078e0a06 */
[----:B------:R-:W-:Y:S01]  /*16e0*/  ISETP.GT.U32.AND P6, PT, R6, R12, PT ;  /* 0x0000000c0600720c */ /* 0x000fe20003fc4070 */
[----:B------:R-:W-:Y:S01]  /*16f0*/  IMAD.HI.U32 R14, R23, R11, RZ ;  /* 0x0000000b170e7227 */ /* 0x000fe200078e00ff */
[----:B------:R0:W-:Y:S01]  /*1700*/  STL [R1+0x1a0], R0 ;  /* 0x0001a00001007387 */ /* 0x0001e20000100800 */
[----:B------:R-:W-:-:S02]  /*1710*/  IABS R9, R3 ;  /* 0x0000000300097213 */ /* 0x000fc40000000000 */
[----:B------:R-:W-:Y:S01]  /*1720*/  @!P5 IMAD.IADD R4, R4, 0x1, -R6 ;  /* 0x000000010404d824 */ /* 0x000fe200078e0a06 */
[----:B------:R-:W-:Y:S01]  /*1730*/  STL [R1+0x11c], R19 ;  /* 0x00011c1301007387 */ /* 0x000fe20000100800 */
[----:B------:R-:W-:-:S03]  /*1740*/  IMAD.HI.U32 R18, R23, R13, RZ ;  /* 0x0000000d17127227 */ /* 0x000fc600078e00ff */
[----:B------:R-:W-:Y:S01]  /*1750*/  ISETP.GT.U32.AND P4, PT, R6, R4, PT ;  /* 0x000000040600720c */ /* 0x000fe20003f84070 */
[--C-:B------:R-:W-:Y:S01]  /*1760*/  @!P1 IMAD.IADD R16, R16, 0x1, -R6.reuse ;  /* 0x0000000110109824 */ /* 0x100fe200078e0a06 */
[----:B------:R-:W-:Y:S01]  /*1770*/  ISETP.GE.AND P1, PT, R2, RZ, PT ;  /* 0x000000ff0200720c */ /* 0x000fe20003f26270 */
[----:B------:R-:W-:Y:S01]  /*1780*/  @!P6 IMAD.IADD R12, R12, 0x1, -R6 ;  /* 0x000000010c0ce824 */ /* 0x000fe200078e0a06 */
[----:B------:R-:W-:Y:S01]  /*1790*/  ISETP.GE.AND P6, PT, R5, RZ, PT ;  /* 0x000000ff0500720c */ /* 0x000fe20003fc6270 */
[----:B0-----:R-:W-:Y:S01]  /*17a0*/  IMAD.MOV.U32 R0, RZ, RZ, R17 ;  /* 0x000000ffff007224 */ /* 0x001fe200078e0011 */
[----:B------:R-:W-:Y:S01]  /*17b0*/  IADD3 R5, R7, 0x6a, RZ ;  /* 0x0000006a07057810 */ /* 0x000fe20007ffe0ff */
[----:B------:R-:W-:Y:S01]  /*17c0*/  IMAD.MOV R14, RZ, RZ, -R14 ;  /* 0x000000ffff0e7224 */ /* 0x000fe200078e0a0e */
[----:B------:R-:W-:Y:S01]  /*17d0*/  ISETP.GT.U32.AND P5, PT, R6, R12, PT ;  /* 0x0000000c0600720c */ /* 0x000fe20003fa4070 */
[----:B------:R-:W-:Y:S02]  /*17e0*/  @!P2 IMAD.MOV R0, RZ, RZ, -R0 ;  /* 0x000000ffff00a224 */ /* 0x000fe400078e0a00 */
[----:B------:R-:W-:-:S03]  /*17f0*/  IMAD.HI.U32 R2, R23, R9, RZ ;  /* 0x0000000917027227 */ /* 0x000fc600078e00ff */
[----:B------:R0:W-:Y:S01]  /*1800*/  STL [R1+0x120], R0 ;  /* 0x0001200001007387 */ /* 0x0001e20000100800 */
[----:B------:R-:W-:Y:S02]  /*1810*/  IMAD.MOV R18, RZ, RZ, -R18 ;  /* 0x000000ffff127224 */ /* 0x000fe400078e0a12 */
[----:B------:R-:W-:Y:S01]  /*1820*/  @!P0 IMAD.MOV R16, RZ, RZ, -R16 ;  /* 0x000000ffff108224 */ /* 0x000fe200078e0a10 */
[----:B------:R-:W-:Y:S01]  /*1830*/  ISETP.GE.AND P0, PT, R10, RZ, PT ;  /* 0x000000ff0a00720c */ /* 0x000fe20003f06270 */
[C---:B------:R-:W-:Y:S02]  /*1840*/  IMAD R10, R6.reuse, R14, R11 ;  /* 0x0000000e060a7224 */ /* 0x040fe400078e020b */
[----:B------:R-:W-:Y:S01]  /*1850*/  IMAD.MOV R2, RZ, RZ, -R2 ;  /* 0x000000ffff027224 */ /* 0x000fe200078e0a02 */
[----:B------:R-:W-:Y:S01]  /*1860*/  STL [R1+0x130], R16 ;  /* 0x0001301001007387 */ /* 0x000fe20000100800 */
[----:B------:R-:W-:Y:S01]  /*1870*/  IMAD R13, R6, R18, R13 ;  /* 0x00000012060d7224 */ /* 0x000fe200078e020d */
[----:B------:R-:W-:Y:S01]  /*1880*/  IADD3 R18, R7, 0x55, RZ ;  /* 0x0000005507127810 */ /* 0x000fe20007ffe0ff */
[----:B0-----:R-:W-:-:S02]  /*1890*/  IMAD.MOV.U32 R0, RZ, RZ, R15 ;  /* 0x000000ffff007224 */ /* 0x001fc400078e000f */
[----:B------:R-:W-:Y:S01]  /*18a0*/  @!P4 IMAD.IADD R4, R4, 0x1, -R6 ;  /* 0x000000010404c824 */ /* 0x000fe200078e0a06 */
[C---:B------:R-:W-:Y:S01]  /*18b0*/  ISETP.GT.U32.AND P4, PT, R6.reuse, R10, PT ;  /* 0x0000000a0600720c */ /* 0x040fe20003f84070 */
[C---:B------:R-:W-:Y:S01]  /*18c0*/  IMAD R9, R6.reuse, R2, R9 ;  /* 0x0000000206097224 */ /* 0x040fe200078e0209 */
[----:B------:R-:W-:Y:S01]  /*18d0*/  ISETP.GT.U32.AND P2, PT, R6, R13, PT ;  /* 0x0000000d0600720c */ /* 0x000fe20003f44070 */
[----:B------:R-:W-:Y:S01]  /*18e0*/  @!P3 IMAD.MOV R0, RZ, RZ, -R0 ;  /* 0x000000ffff00b224 */ /* 0x000fe200078e0a00 */
[----:B------:R-:W-:Y:S01]  /*18f0*/  IABS R2, R5 ;  /* 0x0000000500027213 */ /* 0x000fe20000000000 */
[----:B------:R-:W-:Y:S01]  /*1900*/  @!P5 IMAD.IADD R12, R12, 0x1, -R6 ;  /* 0x000000010c0cd824 */ /* 0x000fe200078e0a06 */
[----:B------:R-:W-:Y:S02]  /*1910*/  ISETP.GT.U32.AND P3, PT, R6, R9, PT ;  /* 0x000000090600720c */ /* 0x000fe40003f64070 */
[----:B------:R0:W-:Y:S01]  /*1920*/  STL [R1+0x180], R0 ;  /* 0x0001800001007387 */ /* 0x0001e20000100800 */
[----:B------:R-:W-:Y:S01]  /*1930*/  ISETP.GE.AND P5, PT, R3, RZ, PT ;  /* 0x000000ff0300720c */ /* 0x000fe20003fa6270 */
[----:B------:R-:W-:Y:S01]  /*1940*/  IMAD.HI.U32 R11, R23, R2, RZ ;  /* 0x00000002170b7227 */ /* 0x000fe200078e00ff */
[----:B------:R-:W-:-:S02]  /*1950*/  IADD3 R3, R7, 0x69, RZ ;  /* 0x0000006907037810 */ /* 0x000fc40007ffe0ff */
[----:B------:R-:W-:Y:S01]  /*1960*/  IABS R19, R18 ;  /* 0x0000001200137213 */ /* 0x000fe20000000000 */
[--C-:B------:R-:W-:Y:S02]  /*1970*/  @!P4 IMAD.IADD R10, R10, 0x1, -R6.reuse ;  /* 0x000000010a0ac824 */ /* 0x100fe400078e0a06 */
[----:B------:R-:W-:Y:S01]  /*1980*/  @!P2 IMAD.IADD R13, R13, 0x1, -R6 ;  /* 0x000000010d0da824 */ /* 0x000fe200078e0a06 */
[----:B------:R-:W-:Y:S01]  /*1990*/  ISETP.GE.AND P2, PT, R8, RZ, PT ;  /* 0x000000ff0800720c */ /* 0x000fe20003f46270 */
[----:B0-----:R-:W-:Y:S01]  /*19a0*/  IMAD.MOV.U32 R0, RZ, RZ, R12 ;  /* 0x000000ffff007224 */ /* 0x001fe200078e000c */
[----:B------:R-:W-:Y:S01]  /*19b0*/  IABS R12, R3 ;  /* 0x00000003000c7213 */ /* 0x000fe20000000000 */
[----:B------:R-:W-:Y:S01]  /*19c0*/  @!P3 IMAD.IADD R9, R9, 0x1, -R6 ;  /* 0x000000010909b824 */ /* 0x000fe200078e0a06 */
[C---:B------:R-:W-:Y:S01]  /*19d0*/  ISETP.GT.U32.AND P4, PT, R6.reuse, R10, PT ;  /* 0x0000000a0600720c */ /* 0x040fe20003f84070 */
[----:B------:R-:W-:Y:S01]  /*19e0*/  @!P1 IMAD.MOV R0, RZ, RZ, -R0 ;  /* 0x000000ffff009224 */ /* 0x000fe200078e0a00 */
[C---:B------:R-:W-:Y:S01]  /*19f0*/  ISETP.GT.U32.AND P3, PT, R6.reuse, R13, PT ;  /* 0x0000000d0600720c */ /* 0x040fe20003f64070 */
[----:B------:R-:W-:Y:S01]  /*1a00*/  IMAD.MOV R11, RZ, RZ, -R11 ;  /* 0x000000ffff0b7224 */ /* 0x000fe200078e0a0b */
[----:B------:R-:W-:Y:S01]  /*1a10*/  ISETP.GT.U32.AND P1, PT, R6, R9, PT ;  /* 0x000000090600720c */ /* 0x000fe20003f24070 */
[----:B------:R-:W-:Y:S01]  /*1a20*/  IMAD.HI.U32 R22, R23, R19, RZ ;  /* 0x0000001317167227 */ /* 0x000fe200078e00ff */
[----:B------:R0:W-:Y:S01]  /*1a30*/  STL [R1+0x184], R0 ;  /* 0x0001840001007387 */ /* 0x0001e20000100800 */
[----:B------:R-:W-:-:S02]  /*1a40*/  IADD3 R8, R7, 0x68, RZ ;  /* 0x0000006807087810 */ /* 0x000fc40007ffe0ff */
[----:B------:R-:W-:Y:S02]  /*1a50*/  IMAD R2, R6, R11, R2 ;  /* 0x0000000b06027224 */ /* 0x000fe400078e0202 */
[----:B------:R-:W-:Y:S01]  /*1a60*/  IABS R11, R8 ;  /* 0x00000008000b7213 */ /* 0x000fe20000000000 */
[----:B------:R-:W-:Y:S02]  /*1a70*/  IMAD.MOV R22, RZ, RZ, -R22 ;  /* 0x000000ffff167224 */ /* 0x000fe400078e0a16 */
[----:B------:R-:W-:Y:S02]  /*1a80*/  @!P4 IMAD.IADD R10, R10, 0x1, -R6 ;  /* 0x000000010a0ac824 */ /* 0x000fe400078e0a06 */
[----:B0-----:R-:W-:Y:S02]  /*1a90*/  IMAD.MOV.U32 R0, RZ, RZ, R4 ;  /* 0x000000ffff007224 */ /* 0x001fe400078e0004 */
[----:B------:R-:W-:-:S04]  /*1aa0*/  IMAD.HI.U32 R4, R23, R12, RZ ;  /* 0x0000000c17047227 */ /* 0x000fc800078e00ff */
[----:B------:R-:W-:Y:S02]  /*1ab0*/  IMAD.MOV R4, RZ, RZ, -R4 ;  /* 0x000000ffff047224 */ /* 0x000fe400078e0a04 */
[----:B------:R-:W-:Y:S01]  /*1ac0*/  @!P3 IMAD.IADD R13, R13, 0x1, -R6 ;  /* 0x000000010d0db824 */ /* 0x000fe200078e0a06 */
[C---:B------:R-:W-:Y:S01]  /*1ad0*/  ISETP.GT.U32.AND P3, PT, R6.reuse, R2, PT ;  /* 0x000000020600720c */ /* 0x040fe20003f64070 */
[C---:B------:R-:W-:Y:S01]  /*1ae0*/  IMAD R12, R6.reuse, R4, R12 ;  /* 0x00000004060c7224 */ /* 0x040fe200078e020c */
[----:B------:R-:W-:Y:S01]  /*1af0*/  IADD3 R4, R7, 0x66, RZ ;  /* 0x0000006607047810 */ /* 0x000fe20007ffe0ff */
[----:B------:R-:W-:Y:S01]  /*1b00*/  @!P1 IMAD.IADD R9, R9, 0x1, -R6 ;  /* 0x0000000109099824 */ /* 0x000fe200078e0a06 */
[----:B------:R-:W-:Y:S01]  /*1b10*/  ISETP.GE.AND P1, PT, R3, RZ, PT ;  /* 0x000000ff0300720c */ /* 0x000fe20003f26270 */
[----:B------:R-:W-:Y:S01]  /*1b20*/  @!P6 IMAD.MOV R0, RZ, RZ, -R0 ;  /* 0x000000ffff00e224 */ /* 0x000fe200078e0a00 */
[----:B------:R-:W-:Y:S01]  /*1b30*/  ISETP.GT.U32.AND P4, PT, R6, R12, PT ;  /* 0x0000000c0600720c */ /* 0x000fe20003f84070 */
[----:B------:R-:W-:Y:S01]  /*1b40*/  IMAD.HI.U32 R15, R23, R11, RZ ;  /* 0x0000000b170f7227 */ /* 0x000fe200078e00ff */
[----:B------:R-:W-:-:S02]  /*1b50*/  IADD3 R3, R7, 0x67, RZ ;  /* 0x0000006707037810 */ /* 0x000fc40007ffe0ff */
[----:B------:R-:W-:Y:S01]  /*1b60*/  ISETP.GE.AND P6, PT, R5, RZ, PT ;  /* 0x000000ff0500720c */ /* 0x000fe20003fc6270 */
[----:B------:R-:W-:Y:S01]  /*1b70*/  IMAD.MOV R15, RZ, RZ, -R15 ;  /* 0x000000ffff0f7224 */ /* 0x000fe200078e0a0f */
[----:B------:R0:W-:Y:S01]  /*1b80*/  STL [R1+0x18c], R0 ;  /* 0x00018c0001007387 */ /* 0x0001e20000100800 */
[----:B------:R-:W-:Y:S01]  /*1b90*/  IABS R5, R3 ;  /* 0x0000000300057213 */ /* 0x000fe20000000000 */
[----:B------:R-:W-:Y:S01]  /*1ba0*/  @!P3 IMAD.IADD R2, R2, 0x1, -R6 ;  /* 0x000000010202b824 */ /* 0x000fe200078e0a06 */
[----:B------:R-:W-:Y:S01]  /*1bb0*/  ISETP.GE.AND P3, PT, R8, RZ, PT ;  /* 0x000000ff0800720c */ /* 0x000fe20003f66270 */
[----:B------:R-:W-:Y:S01]  /*1bc0*/  IMAD R11, R6, R15, R11 ;  /* 0x0000000f060b7224 */ /* 0x000fe200078e020b */
[----:B------:R-:W-:Y:S01]  /*1bd0*/  IABS R14, R4 ;  /* 0x00000004000e7213 */ /* 0x000fe20000000000 */
[----:B------:R-:W-:-:S04]  /*1be0*/  IMAD.HI.U32 R8, R23, R5, RZ ;  /* 0x0000000517087227 */ /* 0x000fc800078e00ff */
[----:B------:R-:W-:Y:S02]  /*1bf0*/  @!P4 IMAD.IADD R12, R12, 0x1, -R6 ;  /* 0x000000010c0cc824 */ /* 0x000fe400078e0a06 */
[----:B0-----:R-:W-:Y:S02]  /*1c00*/  IMAD.MOV.U32 R0, RZ, RZ, R13 ;  /* 0x000000ffff007224 */ /* 0x001fe400078e000d */
[----:B------:R-:W-:Y:S01]  /*1c10*/  IMAD.MOV.U32 R13, RZ, RZ, R9 ;  /* 0x000000ffff0d7224 */ /* 0x000fe200078e0009 */
[C---:B------:R-:W-:Y:S01]  /*1c20*/  ISETP.GT.U32.AND P4, PT, R6.reuse, R12, PT ;  /* 0x0000000c0600720c */ /* 0x040fe20003f84070 */
[----:B------:R-:W-:Y:S01]  /*1c30*/  @!P0 IMAD.MOV R0, RZ, RZ, -R0 ;  /* 0x000000ffff008224 */ /* 0x000fe200078e0a00 */
[C---:B------:R-:W-:Y:S01]  /*1c40*/  ISETP.GT.U32.AND P0, PT, R6.reuse, R2, PT ;  /* 0x000000020600720c */ /* 0x040fe20003f04070 */
[----:B------:R-:W-:Y:S01]  /*1c50*/  @!P5 IMAD.MOV R13, RZ, RZ, -R13 ;  /* 0x000000ffff0dd224 */ /* 0x000fe200078e0a0d */
[----:B------:R-:W-:Y:S01]  /*1c60*/  ISETP.GT.U32.AND P5, PT, R6, R11, PT ;  /* 0x0000000b0600720c */ /* 0x000fe20003fa4070 */
[----:B------:R-:W-:Y:S01]  /*1c70*/  IMAD.MOV R8, RZ, RZ, -R8 ;  /* 0x000000ffff087224 */ /* 0x000fe200078e0a08 */
[----:B------:R0:W-:Y:S01]  /*1c80*/  STL [R1+0x188], R0 ;  /* 0x0001880001007387 */ /* 0x0001e20000100800 */
[----:B------:R-:W-:-:S03]  /*1c90*/  IMAD.HI.U32 R9, R23, R14, RZ ;  /* 0x0000000e17097227 */ /* 0x000fc600078e00ff */
[----:B------:R1:W-:Y:S01]  /*1ca0*/  STL [R1+0x164], R13 ;  /* 0x0001640d01007387 */ /* 0x0003e20000100800 */
[----:B------:R-:W-:Y:S02]  /*1cb0*/  IMAD R5, R6, R8, R5 ;  /* 0x0000000806057224 */ /* 0x000fe400078e0205 */
[--C-:B------:R-:W-:Y:S02]  /*1cc0*/  @!P4 IMAD.IADD R12, R12, 0x1, -R6.reuse ;  /* 0x000000010c0cc824 */ /* 0x100fe400078e0a06 */
[----:B------:R-:W-:Y:S01]  /*1cd0*/  IMAD.MOV R9, RZ, RZ, -R9 ;  /* 0x000000ffff097224 */ /* 0x000fe200078e0a09 */
[----:B------:R-:W-:Y:S01]  /*1ce0*/  ISETP.GT.U32.AND P4, PT, R6, R5, PT ;  /* 0x000000050600720c */ /* 0x000fe20003f84070 */
[--C-:B------:R-:W-:Y:S01]  /*1cf0*/  @!P0 IMAD.IADD R2, R2, 0x1, -R6.reuse ;  /* 0x0000000102028824 */ /* 0x100fe200078e0a06 */
[----:B------:R-:W-:Y:S01]  /*1d00*/  ISETP.GE.AND P0, PT, R4, RZ, PT ;  /* 0x000000ff0400720c */ /* 0x000fe20003f06270 */
[----:B------:R-:W-:Y:S02]  /*1d10*/  @!P5 IMAD.IADD R11, R11, 0x1, -R6 ;  /* 0x000000010b0bd824 */ /* 0x000fe400078e0a06 */
[----:B0-----:R-:W-:Y:S01]  /*1d20*/  IMAD.MOV.U32 R0, RZ, RZ, R10 ;  /* 0x000000ffff007224 */ /* 0x001fe200078e000a */
[C---:B------:R-:W-:Y:S01]  /*1d30*/  IADD3 R10, R7.reuse, 0x65, RZ ;  /* 0x00000065070a7810 */ /* 0x040fe20007ffe0ff */
[C---:B------:R-:W-:Y:S01]  /*1d40*/  IMAD R14, R6.reuse, R9, R14 ;  /* 0x00000009060e7224 */ /* 0x040fe200078e020e */
[C---:B------:R-:W-:Y:S01]  /*1d50*/  ISETP.GT.U32.AND P5, PT, R6.reuse, R11, PT ;  /* 0x0000000b0600720c */ /* 0x040fe20003fa4070 */
[----:B-1----:R-:W-:Y:S01]  /*1d60*/  IMAD.MOV.U32 R13, RZ, RZ, R2 ;  /* 0x000000ffff0d7224 */ /* 0x002fe200078e0002 */
[----:B------:R-:W-:Y:S01]  /*1d70*/  IADD3 R9, R7, 0x64, RZ ;  /* 0x0000006407097810 */ /* 0x000fe20007ffe0ff */
[----:B------:R-:W-:Y:S01]  /*1d80*/  @!P2 IMAD.MOV R0, RZ, RZ, -R0 ;  /* 0x000000ffff00a224 */ /* 0x000fe200078e0a00 */
[----:B------:R-:W-:Y:S01]  /*1d90*/  IABS R4, R10 ;  /* 0x0000000a00047213 */ /* 0x000fe20000000000 */
[----:B------:R-:W-:Y:S01]  /*1da0*/  @!P6 IMAD.MOV R13, RZ, RZ, -R13 ;  /* 0x000000ffff0de224 */ /* 0x000fe200078e0a0d */
[C---:B------:R-:W-:Y:S01]  /*1db0*/  ISETP.GT.U32.AND P6, PT, R6.reuse, R14, PT ;  /* 0x0000000e0600720c */ /* 0x040fe20003fc4070 */
[--C-:B------:R-:W-:Y:S01]  /*1dc0*/  @!P4 IMAD.IADD R5, R5, 0x1, -R6.reuse ;  /* 0x000000010505c824 */ /* 0x100fe200078e0a06 */
[----:B------:R0:W-:Y:S01]  /*1dd0*/  STL [R1+0x168], R0 ;  /* 0x0001680001007387 */ /* 0x0001e20000100800 */
[----:B------:R-:W-:Y:S01]  /*1de0*/  IABS R8, R9 ;  /* 0x0000000900087213 */ /* 0x000fe20000000000 */
[C---:B------:R-:W-:Y:S01]  /*1df0*/  IMAD R19, R6.reuse, R22, R19 ;  /* 0x0000001606137224 */ /* 0x040fe200078e0213 */
[----:B------:R-:W-:Y:S01]  /*1e00*/  ISETP.GE.AND P2, PT, R3, RZ, PT ;  /* 0x000000ff0300720c */ /* 0x000fe20003f46270 */
[----:B------:R-:W-:Y:S01]  /*1e10*/  STL [R1+0x17c], R13 ;  /* 0x00017c0d01007387 */ /* 0x000fe20000100800 */
[----:B------:R-:W-:Y:S01]  /*1e20*/  ISETP.GT.U32.AND P4, PT, R6, R5, PT ;  /* 0x000000050600720c */ /* 0x000fe20003f84070 */
[----:B------:R-:W-:Y:S01]  /*1e30*/  @!P5 IMAD.IADD R11, R11, 0x1, -R6 ;  /* 0x000000010b0bd824 */ /* 0x000fe200078e0a06 */
[----:B------:R-:W-:Y:S01]  /*1e40*/  ISETP.GE.AND P5, PT, R9, RZ, PT ;  /* 0x000000ff0900720c */ /* 0x000fe20003fa6270 */
[----:B------:R-:W-:Y:S01]  /*1e50*/  IMAD.HI.U32 R9, R23, R8, RZ ;  /* 0x0000000817097227 */ /* 0x000fe200078e00ff */
[----:B------:R-:W-:-:S03]  /*1e60*/  IADD3 R3, R7, 0x63, RZ ;  /* 0x0000006307037810 */ /* 0x000fc60007ffe0ff */
[----:B0-----:R-:W-:Y:S01]  /*1e70*/  IMAD.MOV.U32 R0, RZ, RZ, R12 ;  /* 0x000000ffff007224 */ /* 0x001fe200078e000c */
[----:B------:R-:W-:Y:S01]  /*1e80*/  IABS R2, R3 ;  /* 0x0000000300027213 */ /* 0x000fe20000000000 */
[----:B------:R-:W-:Y:S02]  /*1e90*/  @!P6 IMAD.IADD R14, R14, 0x1, -R6 ;  /* 0x000000010e0ee824 */ /* 0x000fe400078e0a06 */
[----:B------:R-:W-:Y:S01]  /*1ea0*/  @!P1 IMAD.MOV R0, RZ, RZ, -R0 ;  /* 0x000000ffff009224 */ /* 0x000fe200078e0a00 */
[----:B------:R-:W-:Y:S01]  /*1eb0*/  ISETP.GE.AND P1, PT, R10, RZ, PT ;  /* 0x000000ff0a00720c */ /* 0x000fe20003f26270 */
[----:B------:R-:W-:Y:S01]  /*1ec0*/  IMAD.HI.U32 R12, R23, R4, RZ ;  /* 0x00000004170c7227 */ /* 0x000fe200078e00ff */
[----:B------:R-:W-:Y:S02]  /*1ed0*/  ISETP.GT.U32.AND P6, PT, R6, R14, PT ;  /* 0x0000000e0600720c */ /* 0x000fe40003fc4070 */
[----:B------:R0:W-:Y:S01]  /*1ee0*/  STL [R1+0x178], R0 ;  /* 0x0001780001007387 */ /* 0x0001e20000100800 */
[----:B------:R-:W-:-:S02]  /*1ef0*/  IMAD.MOV R12, RZ, RZ, -R12 ;  /* 0x000000ffff0c7224 */ /* 0x000fc400078e0a0c */
[----:B------:R-:W-:Y:S02]  /*1f00*/  IMAD.MOV R9, RZ, RZ, -R9 ;  /* 0x000000ffff097224 */ /* 0x000fe400078e0a09 */
[----:B------:R-:W-:Y:S02]  /*1f10*/  @!P4 IMAD.IADD R5, R5, 0x1, -R6 ;  /* 0x000000010505c824 */ /* 0x000fe400078e0a06 */
[----:B------:R-:W-:Y:S02]  /*1f20*/  IMAD R4, R6, R12, R4 ;  /* 0x0000000c06047224 */ /* 0x000fe400078e0204 */
[----:B------:R-:W-:-:S03]  /*1f30*/  IMAD.HI.U32 R10, R23, R2, RZ ;  /* 0x00000002170a7227 */ /* 0x000fc600078e00ff */
[C---:B------:R-:W-:Y:S01]  /*1f40*/  ISETP.GT.U32.AND P4, PT, R6.reuse, R4, PT ;  /* 0x000000040600720c */ /* 0x040fe20003f84070 */
[----:B0-----:R-:W-:Y:S02]  /*1f50*/  IMAD.MOV.U32 R0, RZ, RZ, R11 ;  /* 0x000000ffff007224 */ /* 0x001fe400078e000b */
[----:B------:R-:W-:Y:S02]  /*1f60*/  IMAD.MOV R10, RZ, RZ, -R10 ;  /* 0x000000ffff0a7224 */ /* 0x000fe400078e0a0a */
[----:B------:R-:W-:Y:S01]  /*1f70*/  @!P3 IMAD.MOV R0, RZ, RZ, -R0 ;  /* 0x000000ffff00b224 */ /* 0x000fe200078e0a00 */
[----:B------:R-:W-:Y:S01]  /*1f80*/  ISETP.GE.AND P3, PT, R3, RZ, PT ;  /* 0x000000ff0300720c */ /* 0x000fe20003f66270 */
[----:B------:R-:W-:Y:S01]  /*1f90*/  IMAD R3, R6, R9, R8 ;  /* 0x0000000906037224 */ /* 0x000fe200078e0208 */
[C---:B------:R-:W-:Y:S01]  /*1fa0*/  IADD3 R9, R7.reuse, 0x5f, RZ ;  /* 0x0000005f07097810 */ /* 0x040fe20007ffe0ff */
[----:B------:R-:W-:Y:S01]  /*1fb0*/  @!P6 IMAD.IADD R14, R14, 0x1, -R6 ;  /* 0x000000010e0ee824 */ /* 0x000fe200078e0a06 */
[----:B------:R0:W-:Y:S01]  /*1fc0*/  STL [R1+0x170], R0 ;  /* 0x0001700001007387 */ /* 0x0001e20000100800 */
[----:B------:R-:W-:Y:S01]  /*1fd0*/  IMAD R2, R6, R10, R2 ;  /* 0x0000000a06027224 */ /* 0x000fe200078e0202 */
[C---:B------:R-:W-:Y:S01]  /*1fe0*/  IADD3 R10, R7.reuse, 0x62, RZ ;  /* 0x00000062070a7810 */ /* 0x040fe20007ffe0ff */
[----:B------:R-:W-:Y:S01]  /*1ff0*/  @!P4 IMAD.IADD R4, R4, 0x1, -R6 ;  /* 0x000000010404c824 */ /* 0x000fe200078e0a06 */
[----:B------:R-:W-:-:S02]  /*2000*/  IADD3 R8, R7, 0x60, RZ ;  /* 0x0000006007087810 */ /* 0x000fc40007ffe0ff */
[----:B------:R-:W-:Y:S02]  /*2010*/  ISETP.GE.AND P6, PT, R10, RZ, PT ;  /* 0x000000ff0a00720c */ /* 0x000fe40003fc6270 */
[----:B------:R-:W-:Y:S01]  /*2020*/  IABS R10, R10 ;  /* 0x0000000a000a7213 */ /* 0x000fe20000000000 */
[----:B0-----:R-:W-:Y:S01]  /*2030*/  IMAD.MOV.U32 R0, RZ, RZ, R5 ;  /* 0x000000ffff007224 */ /* 0x001fe200078e0005 */
[C---:B------:R-:W-:Y:S02]  /*2040*/  ISETP.GT.U32.AND P4, PT, R6.reuse, R4, PT ;  /* 0x000000040600720c */ /* 0x040fe40003f84070 */
[----:B------:R-:W-:Y:S01]  /*2050*/  IADD3 R5, R7, 0x61, RZ ;  /* 0x0000006107057810 */ /* 0x000fe20007ffe0ff */
[----:B------:R-:W-:Y:S01]  /*2060*/  @!P2 IMAD.MOV R0, RZ, RZ, -R0 ;  /* 0x000000ffff00a224 */ /* 0x000fe200078e0a00 */
[----:B------:R-:W-:Y:S02]  /*2070*/  ISETP.GT.U32.AND P2, PT, R6, R3, PT ;  /* 0x000000030600720c */ /* 0x000fe40003f44070 */
[----:B------:R-:W-:-:S02]  /*2080*/  IABS R11, R5 ;  /* 0x00000005000b7213 */ /* 0x000fc40000000000 */
[----:B------:R0:W-:Y:S01]  /*2090*/  STL [R1+0x174], R0 ;  /* 0x0001740001007387 */ /* 0x0001e20000100800 */
[----:B------:R-:W-:Y:S02]  /*20a0*/  IABS R13, R9 ;  /* 0x00000009000d7213 */ /* 0x000fe40000000000 */
[----:B------:R-:W-:Y:S01]  /*20b0*/  IMAD.HI.U32 R15, R23, R11, RZ ;  /* 0x0000000b170f7227 */ /* 0x000fe200078e00ff */
[----:B------:R-:W-:-:S03]  /*20c0*/  IABS R12, R8 ;  /* 0x00000008000c7213 */ /* 0x000fc60000000000 */
[--C-:B------:R-:W-:Y:S01]  /*20d0*/  @!P4 IMAD.IADD R4, R4, 0x1, -R6.reuse ;  /* 0x000000010404c824 */ /* 0x100fe200078e0a06 */
[----:B------:R-:W-:Y:S01]  /*20e0*/  ISETP.GE.AND P4, PT, R5, RZ, PT ;  /* 0x000000ff0500720c */ /* 0x000fe20003f86270 */
[----:B------:R-:W-:Y:S02]  /*20f0*/  @!P2 IMAD.IADD R3, R3, 0x1, -R6 ;  /* 0x000000010303a824 */ /* 0x000fe400078e0a06 */
[----:B0-----:R-:W-:Y:S02]  /*2100*/  IMAD.MOV.U32 R0, RZ, RZ, R14 ;  /* 0x000000ffff007224 */ /* 0x001fe400078e000e */
[----:B------:R-:W-:Y:S01]  /*2110*/  IMAD.HI.U32 R14, R23, R10, RZ ;  /* 0x0000000a170e7227 */ /* 0x000fe200078e00ff */
[----:B------:R-:W-:-:S03]  /*2120*/  ISETP.GT.U32.AND P2, PT, R6, R3, PT ;  /* 0x000000030600720c */ /* 0x000fc60003f44070 */
[----:B------:R-:W-:Y:S01]  /*2130*/  @!P0 IMAD.MOV R0, RZ, RZ, -R0 ;  /* 0x000000ffff008224 */ /* 0x000fe200078e0a00 */
[C---:B------:R-:W-:Y:S01]  /*2140*/  ISETP.GT.U32.AND P0, PT, R6.reuse, R2, PT ;  /* 0x000000020600720c */ /* 0x040fe20003f04070 */
[----:B------:R-:W-:Y:S02]  /*2150*/  IMAD.MOV R14, RZ, RZ, -R14 ;  /* 0x000000ffff0e7224 */ /* 0x000fe400078e0a0e */
[----:B------:R-:W-:Y:S01]  /*2160*/  IMAD.MOV.U32 R17, RZ, RZ, R4 ;  /* 0x000000ffff117224 */ /* 0x000fe200078e0004 */
[----:B------:R0:W-:Y:S01]  /*2170*/  STL [R1+0x16c], R0 ;  /* 0x00016c0001007387 */ /* 0x0001e20000100800 */
[C---:B------:R-:W-:Y:S02]  /*2180*/  IMAD R10, R6.reuse, R14, R10 ;  /* 0x0000000e060a7224 */ /* 0x040fe400078e020a */
[----:B------:R-:W-:Y:S02]  /*2190*/  IMAD.MOV R15, RZ, RZ, -R15 ;  /* 0x000000ffff0f7224 */ /* 0x000fe400078e0a0f */
[----:B------:R-:W-:Y:S01]  /*21a0*/  @!P2 IMAD.IADD R3, R3, 0x1, -R6 ;  /* 0x000000010303a824 */ /* 0x000fe200078e0a06 */
[----:B------:R-:W-:Y:S01]  /*21b0*/  ISETP.GT.U32.AND P2, PT, R6, R10, PT ;  /* 0x0000000a0600720c */ /* 0x000fe20003f44070 */
[----:B------:R-:W-:-:S04]  /*21c0*/  IMAD.HI.U32 R5, R23, R13, RZ ;  /* 0x0000000d17057227 */ /* 0x000fc800078e00ff */
[----:B------:R-:W-:Y:S02]  /*21d0*/  @!P0 IMAD.IADD R2, R2, 0x1, -R6 ;  /* 0x0000000102028824 */ /* 0x000fe400078e0a06 */
[----:B0-----:R-:W-:Y:S01]  /*21e0*/  IMAD.MOV.U32 R0, RZ, RZ, R3 ;  /* 0x000000ffff007224 */ /* 0x001fe200078e0003 */
[----:B------:R-:W-:Y:S01]  /*21f0*/  IADD3 R3, R7, 0x5e, RZ ;  /* 0x0000005e07037810 */ /* 0x000fe20007ffe0ff */
[----:B------:R-:W-:Y:S01]  /*2200*/  IMAD.HI.U32 R16, R23, R12, RZ ;  /* 0x0000000c17107227 */ /* 0x000fe200078e00ff */
[----:B------:R-:W-:-:S03]  /*2210*/  ISETP.GT.U32.AND P0, PT, R6, R2, PT ;  /* 0x000000020600720c */ /* 0x000fc60003f04070 */
[----:B------:R-:W-:Y:S02]  /*2220*/  @!P1 IMAD.MOV R17, RZ, RZ, -R17 ;  /* 0x000000ffff119224 */ /* 0x000fe400078e0a11 */
[----:B------:R-:W-:Y:S01]  /*2230*/  @!P5 IMAD.MOV R0, RZ, RZ, -R0 ;  /* 0x000000ffff00d224 */ /* 0x000fe200078e0a00 */
[----:B------:R-:W-:Y:S01]  /*2240*/  ISETP.GE.AND P5, PT, R8, RZ, PT ;  /* 0x000000ff0800720c */ /* 0x000fe20003fa6270 */
[----:B------:R-:W-:Y:S01]  /*2250*/  IMAD R11, R6, R15, R11 ;  /* 0x0000000f060b7224 */ /* 0x000fe200078e020b */
[----:B------:R-:W-:Y:S01]  /*2260*/  STL [R1+0x160], R17 ;  /* 0x0001601101007387 */ /* 0x000fe20000100800 */
[----:B------:R-:W-:Y:S01]  /*2270*/  IMAD.MOV R5, RZ, RZ, -R5 ;  /* 0x000000ffff057224 */ /* 0x000fe200078e0a05 */
[C---:B------:R-:W-:Y:S01]  /*2280*/  IADD3 R8, R7.reuse, 0x5c, RZ ;  /* 0x0000005c07087810 */ /* 0x040fe20007ffe0ff */
[----:B------:R-:W-:Y:S01]  /*2290*/  IMAD.MOV R16, RZ, RZ, -R16 ;  /* 0x000000ffff107224 */ /* 0x000fe200078e0a10 */
[----:B------:R0:W-:Y:S01]  /*22a0*/  STL [R1+0x15c], R0 ;  /* 0x00015c0001007387 */ /* 0x0001e20000100800 */
[----:B------:R-:W-:Y:S01]  /*22b0*/  @!P0 IMAD.IADD R2, R2, 0x1, -R6 ;  /* 0x0000000102028824 */ /* 0x000fe200078e0a06 */
[C---:B------:R-:W-:Y:S01]  /*22c0*/  ISETP.GT.U32.AND P1, PT, R6.reuse, R11, PT ;  /* 0x0000000b0600720c */ /* 0x040fe20003f24070 */
[C---:B------:R-:W-:Y:S01]  /*22d0*/  IMAD R13, R6.reuse, R5, R13 ;  /* 0x00000005060d7224 */ /* 0x040fe200078e020d */
[----:B------:R-:W-:Y:S01]  /*22e0*/  IADD3 R5, R7, 0x5d, RZ ;  /* 0x0000005d07057810 */ /* 0x000fe20007ffe0ff */
[----:B------:R-:W-:Y:S01]  /*22f0*/  IMAD R4, R6, R16, R12 ;  /* 0x0000001006047224 */ /* 0x000fe200078e020c */
[----:B------:R-:W-:Y:S01]  /*2300*/  IABS R12, R3 ;  /* 0x00000003000c7213 */ /* 0x000fe20000000000 */
[----:B------:R-:W-:Y:S01]  /*2310*/  @!P2 IMAD.IADD R10, R10, 0x1, -R6 ;  /* 0x000000010a0aa824 */ /* 0x000fe200078e0a06 */
[----:B------:R-:W-:Y:S01]  /*2320*/  IABS R14, R5 ;  /* 0x00000005000e7213 */ /* 0x000fe20000000000 */
[----:B0-----:R-:W-:Y:S01]  /*2330*/  IMAD.MOV.U32 R0, RZ, RZ, R2 ;  /* 0x000000ffff007224 */ /* 0x001fe200078e0002 */
[C---:B------:R-:W-:Y:S01]  /*2340*/  ISETP.GT.U32.AND P0, PT, R6.reuse, R4, PT ;  /* 0x000000040600720c */ /* 0x040fe20003f04070 */
[----:B------:R-:W-:Y:S01]  /*2350*/  IMAD.HI.U32 R15, R23, R12, RZ ;  /* 0x0000000c170f7227 */ /* 0x000fe200078e00ff */
[----:B------:R-:W-:-:S02]  /*2360*/  ISETP.GT.U32.AND P2, PT, R6, R10, PT ;  /* 0x0000000a0600720c */ /* 0x000fc40003f44070 */
[----:B------:R-:W-:Y:S01]  /*2370*/  IABS R2, R8 ;  /* 0x0000000800027213 */ /* 0x000fe20000000000 */
[----:B------:R-:W-:Y:S01]  /*2380*/  @!P3 IMAD.MOV R0, RZ, RZ, -R0 ;  /* 0x000000ffff00b224 */ /* 0x000fe200078e0a00 */
[C---:B------:R-:W-:Y:S01]  /*2390*/  ISETP.GT.U32.AND P3, PT, R6.reuse, R13, PT ;  /* 0x0000000d0600720c */ /* 0x040fe20003f64070 */
[--C-:B------:R-:W-:Y:S02]  /*23a0*/  @!P1 IMAD.IADD R11, R11, 0x1, -R6.reuse ;  /* 0x000000010b0b9824 */ /* 0x100fe400078e0a06 */
[----:B------:R-:W-:Y:S01]  /*23b0*/  IMAD.MOV R15, RZ, RZ, -R15 ;  /* 0x000000ffff0f7224 */ /* 0x000fe200078e0a0f */
[----:B------:R0:W-:Y:S02]  /*23c0*/  STL [R1+0x158], R0 ;  /* 0x0001580001007387 */ /* 0x0001e40000100800 */
[----:B------:R-:W-:Y:S01]  /*23d0*/  ISETP.GT.U32.AND P1, PT, R6, R11, PT ;  /* 0x0000000b0600720c */ /* 0x000fe20003f24070 */
[--C-:B------:R-:W-:Y:S02]  /*23e0*/  @!P0 IMAD.IADD R4, R4, 0x1, -R6.reuse ;  /* 0x0000000104048824 */ /* 0x100fe400078e0a06 */
[----:B------:R-:W-:Y:S01]  /*23f0*/  @!P2 IMAD.IADD R10, R10, 0x1, -R6 ;  /* 0x000000010a0aa824 */ /* 0x000fe200078e0a06 */
[----:B------:R-:W-:Y:S01]  /*2400*/  ISETP.GE.AND P2, PT, R9, RZ, PT ;  /* 0x000000ff0900720c */ /* 0x000fe20003f46270 */
[----:B------:R-:W-:Y:S01]  /*2410*/  IMAD.HI.U32 R9, R23, R14, RZ ;  /* 0x0000000e17097227 */ /* 0x000fe200078e00ff */
[----:B------:R-:W-:-:S03]  /*2420*/  ISETP.GT.U32.AND P0, PT, R6, R4, PT ;  /* 0x000000040600720c */ /* 0x000fc60003f04070 */
[----:B------:R-:W-:Y:S02]  /*2430*/  @!P3 IMAD.IADD R13, R13, 0x1, -R6 ;  /* 0x000000010d0db824 */ /* 0x000fe400078e0a06 */
[----:B------:R-:W-:Y:S02]  /*2440*/  IMAD.MOV.U32 R16, RZ, RZ, R10 ;  /* 0x000000ffff107224 */ /* 0x000fe400078e000a */
[C---:B------:R-:W-:Y:S01]  /*2450*/  IMAD R12, R6.reuse, R15, R12 ;  /* 0x0000000f060c7224 */ /* 0x040fe200078e020c */
[----:B------:R-:W-:Y:S01]  /*2460*/  ISETP.GT.U32.AND P3, PT, R6, R13, PT ;  /* 0x0000000d0600720c */ /* 0x000fe20003f64070 */
[----:B------:R-:W-:-:S04]  /*2470*/  IMAD.HI.U32 R10, R23, R2, RZ ;  /* 0x00000002170a7227 */ /* 0x000fc800078e00ff */
[----:B------:R-:W-:Y:S02]  /*2480*/  IMAD.MOV R9, RZ, RZ, -R9 ;  /* 0x000000ffff097224 */ /* 0x000fe400078e0a09 */
[----:B------:R-:W-:Y:S01]  /*2490*/  @!P6 IMAD.MOV R16, RZ, RZ, -R16 ;  /* 0x000000ffff10e224 */ /* 0x000fe200078e0a10 */
[----:B------:R-:W-:Y:S01]  /*24a0*/  ISETP.GE.AND P6, PT, R3, RZ, PT ;  /* 0x000000ff0300720c */ /* 0x000fe20003fc6270 */
[----:B------:R-:W-:Y:S01]  /*24b0*/  @!P1 IMAD.IADD R11, R11, 0x1, -R6 ;  /* 0x000000010b0b9824 */ /* 0x000fe200078e0a06 */
[C---:B------:R-:W-:Y:S01]  /*24c0*/  ISETP.GT.U32.AND P1, PT, R6.reuse, R12, PT ;  /* 0x0000000c0600720c */ /* 0x040fe20003f24070 */
[----:B------:R-:W-:Y:S01]  /*24d0*/  IMAD.MOV R3, RZ, RZ, -R10 ;  /* 0x000000ffff037224 */ /* 0x000fe200078e0a0a */
[----:B------:R1:W-:Y:S01]  /*24e0*/  STL [R1+0x154], R16 ;  /* 0x0001541001007387 */ /* 0x0003e20000100800 */
[----:B------:R-:W-:Y:S01]  /*24f0*/  IMAD R10, R6, R9, R14 ;  /* 0x00000009060a7224 */ /* 0x000fe200078e020e */
[----:B------:R-:W-:Y:S01]  /*2500*/  IADD3 R14, R7, 0x56, RZ ;  /* 0x00000056070e7810 */ /* 0x000fe20007ffe0ff */
[----:B------:R-:W-:-:S02]  /*2510*/  @!P3 IMAD.IADD R13, R13, 0x1, -R6 ;  /* 0x000000010d0db824 */ /* 0x000fc400078e0a06 */
[----:B------:R-:W-:Y:S01]  /*2520*/  @!P0 IMAD.IADD R4, R4, 0x1, -R6 ;  /* 0x0000000104048824 */ /* 0x000fe200078e0a06 */
[----:B------:R-:W-:Y:S01]  /*2530*/  ISETP.GT.U32.AND P3, PT, R6, R10, PT ;  /* 0x0000000a0600720c */ /* 0x000fe20003f64070 */
[----:B0-----:R-:W-:Y:S01]  /*2540*/  IMAD.MOV.U32 R0, RZ, RZ, R11 ;  /* 0x000000ffff007224 */ /* 0x001fe200078e000b */
[----:B------:R-:W-:Y:S01]  /*2550*/  ISETP.GE.AND P0, PT, R8, RZ, PT ;  /* 0x000000ff0800720c */ /* 0x000fe20003f06270 */
[----:B------:R-:W-:Y:S01]  /*2560*/  IMAD.MOV.U32 R11, RZ, RZ, R4 ;  /* 0x000000ffff0b7224 */ /* 0x000fe200078e0004 */
[----:B------:R-:W-:Y:S01]  /*2570*/  IADD3 R4, R7, 0x5a, RZ ;  /* 0x0000005a07047810 */ /* 0x000fe20007ffe0ff */
[----:B------:R-:W-:Y:S01]  /*2580*/  @!P4 IMAD.MOV R0, RZ, RZ, -R0 ;  /* 0x000000ffff00c224 */ /* 0x000fe200078e0a00 */
[----:B------:R-:W-:Y:S01]  /*2590*/  ISETP.GE.AND P4, PT, R5, RZ, PT ;  /* 0x000000ff0500720c */ /* 0x000fe20003f86270 */
[----:B------:R-:W-:Y:S01]  /*25a0*/  @!P1 IMAD.IADD R12, R12, 0x1, -R6 ;  /* 0x000000010c0c9824 */ /* 0x000fe200078e0a06 */
[----:B-1----:R-:W-:Y:S01]  /*25b0*/  IABS R16, R4 ;  /* 0x0000000400107213 */ /* 0x002fe20000000000 */
[----:B------:R-:W-:Y:S01]  /*25c0*/  @!P5 IMAD.MOV R11, RZ, RZ, -R11 ;  /* 0x000000ffff0bd224 */ /* 0x000fe200078e0a0b */
[----:B------:R0:W-:Y:S01]  /*25d0*/  STL [R1+0x134], R0 ;  /* 0x0001340001007387 */ /* 0x0001e20000100800 */
[----:B------:R-:W-:Y:S01]  /*25e0*/  IMAD R3, R6, R3, R2 ;  /* 0x0000000306037224 */ /* 0x000fe200078e0202 */
[----:B------:R-:W-:Y:S01]  /*25f0*/  IADD3 R2, R7, 0x5b, RZ ;  /* 0x0000005b07027810 */ /* 0x000fe20007ffe0ff */
[----:B------:R-:W-:Y:S01]  /*2600*/  @!P3 IMAD.IADD R10, R10, 0x1, -R6 ;  /* 0x000000010a0ab824 */ /* 0x000fe200078e0a06 */
[----:B------:R-:W-:Y:S01]  /*2610*/  ISETP.GT.U32.AND P1, PT, R6, R12, PT ;  /* 0x0000000c0600720c */ /* 0x000fe20003f24070 */
[----:B------:R1:W-:Y:S01]  /*2620*/  STL [R1+0x144], R11 ;  /* 0x0001440b01007387 */ /* 0x0003e20000100800 */
[----:B------:R-:W-:-:S02]  /*2630*/  ISETP.GE.AND P5, PT, R2, RZ, PT ;  /* 0x000000ff0200720c */ /* 0x000fc40003fa6270 */
[----:B------:R-:W-:Y:S01]  /*2640*/  ISETP.GT.U32.AND P3, PT, R6, R10, PT ;  /* 0x0000000a0600720c */ /* 0x000fe20003f64070 */
[----:B0-----:R-:W-:Y:S01]  /*2650*/  IMAD.MOV.U32 R0, RZ, RZ, R13 ;  /* 0x000000ffff007224 */ /* 0x001fe200078e000d */
[----:B------:R-:W-:Y:S02]  /*2660*/  IADD3 R8, R7, 0x58, RZ ;  /* 0x0000005807087810 */ /* 0x000fe40007ffe0ff */
[----:B------:R-:W-:Y:S01]  /*2670*/  IABS R21, R14 ;  /* 0x0000000e00157213 */ /* 0x000fe20000000000 */
[----:B------:R-:W-:Y:S01]  /*2680*/  @!P2 IMAD.MOV R0, RZ, RZ, -R0 ;  /* 0x000000ffff00a224 */ /* 0x000fe200078e0a00 */
[----:B-1----:R-:W-:Y:S02]  /*2690*/  IABS R11, R2 ;  /* 0x00000002000b7213 */ /* 0x002fe40000000000 */
[----:B------:R-:W-:Y:S01]  /*26a0*/  ISETP.GE.AND P2, PT, R4, RZ, PT ;  /* 0x000000ff0400720c */ /* 0x000fe20003f46270 */
[----:B------:R-:W-:Y:S01]  /*26b0*/  IMAD.HI.U32 R4, R23, R16, RZ ;  /* 0x0000001017047227 */ /* 0x000fe200078e00ff */
[----:B------:R-:W-:Y:S01]  /*26c0*/  IADD3 R2, R7, 0x59, RZ ;  /* 0x0000005907027810 */ /* 0x000fe20007ffe0ff */
[----:B------:R0:W-:Y:S01]  /*26d0*/  STL [R1+0x148], R0 ;  /* 0x0001480001007387 */ /* 0x0001e20000100800 */
[----:B------:R-:W-:Y:S01]  /*26e0*/  IABS R15, R8 ;  /* 0x00000008000f7213 */ /* 0x000fe20000000000 */
[----:B------:R-:W-:Y:S01]  /*26f0*/  IMAD.HI.U32 R9, R23, R11, RZ ;  /* 0x0000000b17097227 */ /* 0x000fe200078e00ff */
[----:B------:R-:W-:-:S03]  /*2700*/  IABS R5, R2 ;  /* 0x0000000200057213 */ /* 0x000fc60000000000 */
[----:B------:R-:W-:Y:S02]  /*2710*/  IMAD.MOV R9, RZ, RZ, -R9 ;  /* 0x000000ffff097224 */ /* 0x000fe400078e0a09 */
[----:B------:R-:W-:Y:S01]  /*2720*/  @!P1 IMAD.IADD R12, R12, 0x1, -R6 ;  /* 0x000000010c0c9824 */ /* 0x000fe200078e0a06 */
[C---:B------:R-:W-:Y:S01]  /*2730*/  ISETP.GT.U32.AND P1, PT, R6.reuse, R3, PT ;  /* 0x000000030600720c */ /* 0x040fe20003f24070 */
[----:B------:R-:W-:Y:S02]  /*2740*/  IMAD.MOV R4, RZ, RZ, -R4 ;  /* 0x000000ffff047224 */ /* 0x000fe400078e0a04 */
[C---:B------:R-:W-:Y:S02]  /*2750*/  IMAD R11, R6.reuse, R9, R11 ;  /* 0x00000009060b7224 */ /* 0x040fe400078e020b */
[----:B------:R-:W-:Y:S02]  /*2760*/  IMAD R16, R6, R4, R16 ;  /* 0x0000000406107224 */ /* 0x000fe400078e0210 */
[----:B------:R-:W-:Y:S01]  /*2770*/  @!P3 IMAD.IADD R10, R10, 0x1, -R6 ;  /* 0x000000010a0ab824 */ /* 0x000fe200078e0a06 */
[----:B------:R-:W-:Y:S01]  /*2780*/  ISETP.GT.U32.AND P3, PT, R6, R11, PT ;  /* 0x0000000b0600720c */ /* 0x000fe20003f64070 */
[----:B------:R-:W-:-:S02]  /*2790*/  IMAD.MOV.U32 R13, RZ, RZ, R12 ;  /* 0x000000ffff0d7224 */ /* 0x000fc400078e000c */
[----:B------:R-:W-:-:S04]  /*27a0*/  IMAD.HI.U32 R9, R23, R5, RZ ;  /* 0x0000000517097227 */ /* 0x000fc800078e00ff */
[----:B------:R-:W-:Y:S01]  /*27b0*/  @!P6 IMAD.MOV R13, RZ, RZ, -R13 ;  /* 0x000000ffff0de224 */ /* 0x000fe200078e0a0d */
[C---:B------:R-:W-:Y:S01]  /*27c0*/  ISETP.GT.U32.AND P6, PT, R6.reuse, R16, PT ;  /* 0x000000100600720c */ /* 0x040fe20003fc4070 */
[----:B------:R-:W-:Y:S02]  /*27d0*/  @!P1 IMAD.IADD R3, R3, 0x1, -R6 ;  /* 0x0000000103039824 */ /* 0x000fe400078e0a06 */
[----:B0-----:R-:W-:Y:S01]  /*27e0*/  IMAD.MOV.U32 R0, RZ, RZ, R10 ;  /* 0x000000ffff007224 */ /* 0x001fe200078e000a */
[----:B------:R0:W-:Y:S01]  /*27f0*/  STL [R1+0x13c], R13 ;  /* 0x00013c0d01007387 */ /* 0x0001e20000100800 */
[----:B------:R-:W-:Y:S01]  /*2800*/  @!P3 IMAD.IADD R11, R11, 0x1, -R6 ;  /* 0x000000010b0bb824 */ /* 0x000fe200078e0a06 */
[C---:B------:R-:W-:Y:S01]  /*2810*/  ISETP.GT.U32.AND P1, PT, R6.reuse, R3, PT ;  /* 0x000000030600720c */ /* 0x040fe20003f24070 */
[----:B------:R-:W-:Y:S02]  /*2820*/  IMAD.MOV R9, RZ, RZ, -R9 ;  /* 0x000000ffff097224 */ /* 0x000fe400078e0a09 */
[----:B------:R-:W-:Y:S01]  /*2830*/  @!P4 IMAD.MOV R0, RZ, RZ, -R0 ;  /* 0x000000ffff00c224 */ /* 0x000fe200078e0a00 */
[----:B------:R-:W-:Y:S01]  /*2840*/  ISETP.GT.U32.AND P3, PT, R6, R11, PT ;  /* 0x0000000b0600720c */ /* 0x000fe20003f64070 */
[----:B------:R-:W-:Y:S01]  /*2850*/  IMAD.HI.U32 R4, R23, R15, RZ ;  /* 0x0000000f17047227 */ /* 0x000fe200078e00ff */
[----:B------:R-:W-:-:S02]  /*2860*/  ISETP.GE.AND P4, PT, R2, RZ, PT ;  /* 0x000000ff0200720c */ /* 0x000fc40003f86270 */
[----:B------:R1:W-:Y:S01]  /*2870*/  STL [R1+0x140], R0 ;  /* 0x0001400001007387 */ /* 0x0003e20000100800 */
[--C-:B------:R-:W-:Y:S01]  /*2880*/  @!P6 IMAD.IADD R16, R16, 0x1, -R6.reuse ;  /* 0x000000011010e824 */ /* 0x100fe200078e0a06 */
[C---:B0-----:R-:W-:Y:S01]  /*2890*/  IADD3 R13, R7.reuse, 0x53, RZ ;  /* 0x00000053070d7810 */ /* 0x041fe20007ffe0ff */
[C---:B------:R-:W-:Y:S01]  /*28a0*/  IMAD R2, R6.reuse, R9, R5 ;  /* 0x0000000906027224 */ /* 0x040fe200078e0205 */
[----:B------:R-:W-:Y:S01]  /*28b0*/  IADD3 R5, R7, 0x57, RZ ;  /* 0x0000005707057810 */ /* 0x000fe20007ffe0ff */
[----:B------:R-:W-:Y:S01]  /*28c0*/  @!P1 IMAD.IADD R3, R3, 0x1, -R6 ;  /* 0x0000000103039824 */ /* 0x000fe200078e0a06 */
[----:B------:R-:W-:Y:S01]  /*28d0*/  ISETP.GT.U32.AND P6, PT, R6, R16, PT ;  /* 0x000000100600720c */ /* 0x000fe20003fc4070 */
[----:B------:R-:W-:Y:S01]  /*28e0*/  IMAD.MOV R4, RZ, RZ, -R4 ;  /* 0x000000ffff047224 */ /* 0x000fe200078e0a04 */
[----:B------:R-:W-:Y:S01]  /*28f0*/  ISETP.GE.AND P1, PT, R8, RZ, PT ;  /* 0x000000ff0800720c */ /* 0x000fe20003f26270 */
[----:B------:R-:W-:Y:S01]  /*2900*/  @!P3 IMAD.IADD R11, R11, 0x1, -R6 ;  /* 0x000000010b0bb824 */ /* 0x000fe200078e0a06 */
[----:B------:R-:W-:Y:S01]  /*2910*/  IABS R8, R5 ;  /* 0x0000000500087213 */ /* 0x000fe20000000000 */
[C---:B------:R-:W-:Y:S01]  /*2920*/  IMAD R15, R6.reuse, R4, R15 ;  /* 0x00000004060f7224 */ /* 0x040fe200078e020f */
[----:B------:R-:W-:Y:S01]  /*2930*/  ISETP.GT.U32.AND P3, PT, R6, R2, PT ;  /* 0x000000020600720c */ /* 0x000fe20003f64070 */
[----:B------:R-:W-:Y:S01]  /*2940*/  IMAD.HI.U32 R20, R23, R21, RZ ;  /* 0x0000001517147227 */ /* 0x000fe200078e00ff */
[----:B------:R-:W-:-:S02]  /*2950*/  IABS R12, R13 ;  /* 0x0000000d000c7213 */ /* 0x000fc40000000000 */
[----:B------:R-:W-:Y:S01]  /*2960*/  IADD3 R4, R7, 0x54, RZ ;  /* 0x0000005407047810 */ /* 0x000fe20007ffe0ff */
[----:B------:R-:W-:-:S03]  /*2970*/  IMAD.HI.U32 R10, R23, R8, RZ ;  /* 0x00000008170a7227 */ /* 0x000fc600078e00ff */
[----:B------:R-:W-:Y:S01]  /*2980*/  IABS R9, R4 ;  /* 0x0000000400097213 */ /* 0x000fe20000000000 */
[----:B------:R-:W-:Y:S01]  /*2990*/  @!P6 IMAD.IADD R16, R16, 0x1, -R6 ;  /* 0x000000011010e824 */ /* 0x000fe200078e0a06 */
[C---:B------:R-:W-:Y:S01]  /*29a0*/  ISETP.GT.U32.AND P6, PT, R6.reuse, R15, PT ;  /* 0x0000000f0600720c */ /* 0x040fe20003fc4070 */
[----:B------:R-:W-:Y:S02]  /*29b0*/  IMAD.MOV R10, RZ, RZ, -R10 ;  /* 0x000000ffff0a7224 */ /* 0x000fe400078e0a0a */
[----:B------:R-:W-:Y:S02]  /*29c0*/  IMAD.MOV R20, RZ, RZ, -R20 ;  /* 0x000000ffff147224 */ /* 0x000fe400078e0a14 */
[----:B------:R-:W-:Y:S02]  /*29d0*/  IMAD R8, R6, R10, R8 ;  /* 0x0000000a06087224 */ /* 0x000fe400078e0208 */
[--C-:B------:R-:W-:Y:S02]  /*29e0*/  @!P3 IMAD.IADD R2, R2, 0x1, -R6.reuse ;  /* 0x000000010202b824 */ /* 0x100fe400078e0a06 */
[C---:B------:R-:W-:Y:S01]  /*29f0*/  IMAD R20, R6.reuse, R20, R21 ;  /* 0x0000001406147224 */ /* 0x040fe200078e0215 */
[C---:B------:R-:W-:Y:S01]  /*2a00*/  ISETP.GT.U32.AND P3, PT, R6.reuse, R8, PT ;  /* 0x000000080600720c */ /* 0x040fe20003f64070 */
[----:B-1----:R-:W-:Y:S01]  /*2a10*/  IMAD.MOV.U32 R0, RZ, RZ, R3 ;  /* 0x000000ffff007224 */ /* 0x002fe200078e0003 */
[----:B------:R-:W-:Y:S01]  /*2a20*/  IADD3 R3, R7, 0x51, RZ ;  /* 0x0000005107037810 */ /* 0x000fe20007ffe0ff */
[----:B------:R-:W-:Y:S01]  /*2a30*/  @!P6 IMAD.IADD R15, R15, 0x1, -R6 ;  /* 0x000000010f0fe824 */ /* 0x000fe200078e0a06 */
[C---:B------:R-:W-:Y:S01]  /*2a40*/  ISETP.GT.U32.AND P6, PT, R6.reuse, R20, PT ;  /* 0x000000140600720c */ /* 0x040fe20003fc4070 */
[----:B------:R-:W-:Y:S01]  /*2a50*/  @!P0 IMAD.MOV R0, RZ, RZ, -R0 ;  /* 0x000000ffff008224 */ /* 0x000fe200078e0a00 */
[----:B------:R-:W-:Y:S01]  /*2a60*/  ISETP.GT.U32.AND P0, PT, R6, R2, PT ;  /* 0x000000020600720c */ /* 0x000fe20003f04070 */
[----:B------:R-:W-:-:S03]  /*2a70*/  IMAD.HI.U32 R10, R23, R12, RZ ;  /* 0x0000000c170a7227 */ /* 0x000fc600078e00ff */
[----:B------:R0:W-:Y:S01]  /*2a80*/  STL [R1+0x12c], R0 ;  /* 0x00012c0001007387 */ /* 0x0001e20000100800 */
[----:B------:R-:W-:Y:S02]  /*2a90*/  IMAD.MOV R10, RZ, RZ, -R10 ;  /* 0x000000ffff0a7224 */ /* 0x000fe400078e0a0a */
[----:B------:R-:W-:Y:S01]  /*2aa0*/  @!P3 IMAD.IADD R8, R8, 0x1, -R6 ;  /* 0x000000010808b824 */ /* 0x000fe200078e0a06 */
[----:B------:R-:W-:Y:S01]  /*2ab0*/  ISETP.GT.U32.AND P3, PT, R6, R15, PT ;  /* 0x0000000f0600720c */ /* 0x000fe20003f64070 */
[----:B------:R-:W-:-:S04]  /*2ac0*/  IMAD.HI.U32 R17, R23, R9, RZ ;  /* 0x0000000917117227 */ /* 0x000fc800078e00ff */
[----:B------:R-:W-:Y:S01]  /*2ad0*/  @!P6 IMAD.IADD R20, R20, 0x1, -R6 ;  /* 0x000000011414e824 */ /* 0x000fe200078e0a06 */
[C---:B------:R-:W-:Y:S01]  /*2ae0*/  ISETP.GT.U32.AND P6, PT, R6.reuse, R8, PT ;  /* 0x000000080600720c */ /* 0x040fe20003fc4070 */
[----:B0-----:R-:W-:Y:S01]  /*2af0*/  IMAD.MOV.U32 R0, RZ, RZ, R11 ;  /* 0x000000ffff007224 */ /* 0x001fe200078e000b */
[----:B------:R-:W-:Y:S01]  /*2b00*/  IABS R11, R3 ;  /* 0x00000003000b7213 */ /* 0x000fe20000000000 */
[C---:B------:R-:W-:Y:S02]  /*2b10*/  IMAD R10, R6.reuse, R10, R12 ;  /* 0x0000000a060a7224 */ /* 0x040fe400078e020c */
[----:B------:R-:W-:Y:S01]  /*2b20*/  @!P5 IMAD.MOV R0, RZ, RZ, -R0 ;  /* 0x000000ffff00d224 */ /* 0x000fe200078e0a00 */
[----:B------:R-:W-:Y:S01]  /*2b30*/  ISETP.GT.U32.AND P5, PT, R6, R20, PT ;  /* 0x000000140600720c */ /* 0x000fe20003fa4070 */
[----:B------:R-:W-:Y:S02]  /*2b40*/  IMAD.MOV R17, RZ, RZ, -R17 ;  /* 0x000000ffff117224 */ /* 0x000fe400078e0a11 */
[--C-:B------:R-:W-:Y:S01]  /*2b50*/  @!P0 IMAD.IADD R2, R2, 0x1, -R6.reuse ;  /* 0x0000000102028824 */ /* 0x100fe200078e0a06 */
[----:B------:R0:W-:Y:S01]  /*2b60*/  STL [R1+0x128], R0 ;  /* 0x0001280001007387 */ /* 0x0001e20000100800 */
[----:B------:R-:W-:Y:S01]  /*2b70*/  IMAD R9, R6, R17, R9 ;  /* 0x0000001106097224 */ /* 0x000fe200078e0209 */
[----:B------:R-:W-:Y:S01]  /*2b80*/  IADD3 R17, R7, 0x52, RZ ;  /* 0x0000005207117810 */ /* 0x000fe20007ffe0ff */
[--C-:B------:R-:W-:Y:S01]  /*2b90*/  @!P6 IMAD.IADD R8, R8, 0x1, -R6.reuse ;  /* 0x000000010808e824 */ /* 0x100fe200078e0a06 */
[C---:B------:R-:W-:Y:S01]  /*2ba0*/  ISETP.GT.U32.AND P6, PT, R6.reuse, R10, PT ;  /* 0x0000000a0600720c */ /* 0x040fe20003fc4070 */
[----:B------:R-:W-:Y:S01]  /*2bb0*/  @!P3 IMAD.IADD R15, R15, 0x1, -R6 ;  /* 0x000000010f0fb824 */ /* 0x000fe200078e0a06 */
[----:B------:R-:W-:Y:S01]  /*2bc0*/  ISETP.GT.U32.AND P0, PT, R6, R9, PT ;  /* 0x000000090600720c */ /* 0x000fe20003f04070 */
[----:B------:R-:W-:Y:S01]  /*2bd0*/  IMAD.MOV.U32 R21, RZ, RZ, R2 ;  /* 0x000000ffff157224 */ /* 0x000fe200078e0002 */
[----:B------:R-:W-:Y:S01]  /*2be0*/  IABS R12, R17 ;  /* 0x00000011000c7213 */ /* 0x000fe20000000000 */
[----:B------:R-:W-:Y:S01]  /*2bf0*/  @!P5 IMAD.IADD R20, R20, 0x1, -R6 ;  /* 0x000000011414d824 */ /* 0x000fe200078e0a06 */
[----:B------:R-:W-:Y:S01]  /*2c00*/  ISETP.GE.AND P3, PT, R5, RZ, PT ;  /* 0x000000ff0500720c */ /* 0x000fe20003f66270 */
[----:B0-----:R-:W-:Y:S01]  /*2c10*/  IMAD.MOV.U32 R0, RZ, RZ, R16 ;  /* 0x000000ffff007224 */ /* 0x001fe200078e0010 */
[----:B------:R-:W-:Y:S01]  /*2c20*/  ISETP.GE.AND P5, PT, R14, RZ, PT ;  /* 0x000000ff0e00720c */ /* 0x000fe20003fa6270 */
[----:B------:R-:W-:Y:S01]  /*2c30*/  IMAD.HI.U32 R16, R23, R12, RZ ;  /* 0x0000000c17107227 */ /* 0x000fe200078e00ff */
[----:B------:R-:W-:-:S03]  /*2c40*/  IADD3 R2, R7, 0x50, RZ ;  /* 0x0000005007027810 */ /* 0x000fc60007ffe0ff */
[----:B------:R-:W-:Y:S01]  /*2c50*/  @!P2 IMAD.MOV R0, RZ, RZ, -R0 ;  /* 0x000000ffff00a224 */ /* 0x000fe200078e0a00 */
[----:B------:R-:W-:Y:S01]  /*2c60*/  ISETP.GT.U32.AND P2, PT, R6, R19, PT ;  /* 0x000000130600720c */ /* 0x000fe20003f44070 */
[----:B------:R-:W-:Y:S02]  /*2c70*/  @!P6 IMAD.IADD R10, R10, 0x1, -R6 ;  /* 0x000000010a0ae824 */ /* 0x000fe400078e0a06 */
[----:B------:R-:W-:Y:S01]  /*2c80*/  @!P4 IMAD.MOV R21, RZ, RZ, -R21 ;  /* 0x000000ffff15c224 */ /* 0x000fe200078e0a15 */
[----:B------:R0:W-:Y:S01]  /*2c90*/  STL [R1+0x124], R0 ;  /* 0x0001240001007387 */ /* 0x0001e20000100800 */
[----:B------:R-:W-:Y:S01]  /*2ca0*/  IMAD.HI.U32 R5, R23, R11, RZ ;  /* 0x0000000b17057227 */ /* 0x000fe200078e00ff */
[----:B------:R-:W-:Y:S02]  /*2cb0*/  ISETP.GT.U32.AND P6, PT, R6, R10, PT ;  /* 0x0000000a0600720c */ /* 0x000fe40003fc4070 */
[----:B------:R-:W-:Y:S01]  /*2cc0*/  STL [R1+0x114], R21 ;  /* 0x0001141501007387 */ /* 0x000fe20000100800 */
[----:B------:R-:W-:-:S02]  /*2cd0*/  IMAD.MOV R16, RZ, RZ, -R16 ;  /* 0x000000ffff107224 */ /* 0x000fc400078e0a10 */
[--C-:B------:R-:W-:Y:S01]  /*2ce0*/  @!P0 IMAD.IADD R9, R9, 0x1, -R6.reuse ;  /* 0x0000000109098824 */ /* 0x100fe200078e0a06 */
[----:B------:R-:W-:Y:S01]  /*2cf0*/  ISETP.GE.AND P0, PT, R4, RZ, PT ;  /* 0x000000ff0400720c */ /* 0x000fe20003f06270 */
[----:B------:R-:W-:Y:S01]  /*2d00*/  @!P2 IMAD.IADD R19, R19, 0x1, -R6 ;  /* 0x000000011313a824 */ /* 0x000fe200078e0a06 */
[----:B------:R-:W-:Y:S01]  /*2d10*/  ISETP.GE.AND P2, PT, R18, RZ, PT ;  /* 0x000000ff1200720c */ /* 0x000fe20003f46270 */
[----:B0-----:R-:W-:Y:S01]  /*2d20*/  IMAD.MOV.U32 R0, RZ, RZ, R15 ;  /* 0x000000ffff007224 */ /* 0x001fe200078e000f */
[----:B------:R-:W-:Y:S01]  /*2d30*/  IABS R15, R2 ;  /* 0x00000002000f7213 */ /* 0x000fe20000000000 */
[----:B------:R-:W-:Y:S01]  /*2d40*/  IMAD.MOV R14, RZ, RZ, -R5 ;  /* 0x000000ffff0e7224 */ /* 0x000fe200078e0a05 */
[C---:B------:R-:W-:Y:S01]  /*2d50*/  ISETP.GT.U32.AND P4, PT, R6.reuse, R19, PT ;  /* 0x000000130600720c */ /* 0x040fe20003f84070 */
[----:B------:R-:W-:Y:S01]  /*2d60*/  @!P1 IMAD.MOV R0, RZ, RZ, -R0 ;  /* 0x000000ffff009224 */ /* 0x000fe200078e0a00 */
[C---:B------:R-:W-:Y:S01]  /*2d70*/  ISETP.GT.U32.AND P1, PT, R6.reuse, R9, PT ;  /* 0x000000090600720c */ /* 0x040fe20003f24070 */
[C---:B------:R-:W-:Y:S01]  /*2d80*/  IMAD R5, R6.reuse, R16, R12 ;  /* 0x0000001006057224 */ /* 0x040fe200078e020c */
[----:B------:R-:W-:Y:S01]  /*2d90*/  IADD3 R16, R7, 0x4e, RZ ;  /* 0x0000004e07107810 */ /* 0x000fe20007ffe0ff */
[C---:B------:R-:W-:Y:S01]  /*2da0*/  IMAD R4, R6.reuse, R14, R11 ;  /* 0x0000000e06047224 */ /* 0x040fe200078e020b */
[----:B------:R0:W-:Y:S01]  /*2db0*/  STL [R1+0x110], R0 ;  /* 0x0001100001007387 */ /* 0x0001e20000100800 */
[----:B------:R-:W-:Y:S01]  /*2dc0*/  @!P3 IMAD.MOV R8, RZ, RZ, -R8 ;  /* 0x000000ffff08b224 */ /* 0x000fe200078e0a08 */
[----:B------:R-:W-:Y:S01]  /*2dd0*/  ISETP.GT.U32.AND P3, PT, R6, R5, PT ;  /* 0x000000050600720c */ /* 0x000fe20003f64070 */
[----:B------:R-:W-:Y:S01]  /*2de0*/  @!P6 IMAD.IADD R10, R10, 0x1, -R6 ;  /* 0x000000010a0ae824 */ /* 0x000fe200078e0a06 */
[----:B------:R-:W-:Y:S01]  /*2df0*/  ISETP.GE.AND P6, PT, R3, RZ, PT ;  /* 0x000000ff0300720c */ /* 0x000fe20003fc6270 */
[----:B------:R-:W-:Y:S01]  /*2e00*/  IMAD.HI.U32 R3, R23, R15, RZ ;  /* 0x0000000f17037227 */ /* 0x000fe200078e00ff */
[----:B------:R1:W-:Y:S01]  /*2e10*/  STL [R1+0x10c], R8 ;  /* 0x00010c0801007387 */ /* 0x0003e20000100800 */
[----:B------:R-:W-:-:S02]  /*2e20*/  IADD3 R11, R7, 0x4f, RZ ;  /* 0x0000004f070b7810 */ /* 0x000fc40007ffe0ff */
[----:B------:R-:W-:Y:S01]  /*2e30*/  @!P4 IMAD.IADD R19, R19, 0x1, -R6 ;  /* 0x000000011313c824 */ /* 0x000fe200078e0a06 */
[----:B------:R-:W-:Y:S01]  /*2e40*/  ISETP.GT.U32.AND P4, PT, R6, R4, PT ;  /* 0x000000040600720c */ /* 0x000fe20003f84070 */
[----:B0-----:R-:W-:Y:S01]  /*2e50*/  IMAD.MOV.U32 R0, RZ, RZ, R20 ;  /* 0x000000ffff007224 */ /* 0x001fe200078e0014 */
[----:B------:R-:W-:Y:S01]  /*2e60*/  IABS R18, R11 ;  /* 0x0000000b00127213 */ /* 0x000fe20000000000 */
[----:B------:R-:W-:Y:S01]  /*2e70*/  @!P1 IMAD.IADD R9, R9, 0x1, -R6 ;  /* 0x0000000109099824 */ /* 0x000fe200078e0a06 */
[----:B------:R-:W-:Y:S01]  /*2e80*/  ISETP.GE.AND P1, PT, R17, RZ, PT ;  /* 0x000000ff1100720c */ /* 0x000fe20003f26270 */
[----:B------:R-:W-:Y:S01]  /*2e90*/  @!P5 IMAD.MOV R0, RZ, RZ, -R0 ;  /* 0x000000ffff00d224 */ /* 0x000fe200078e0a00 */
[----:B------:R-:W-:Y:S01]  /*2ea0*/  ISETP.GE.AND P5, PT, R13, RZ, PT ;  /* 0x000000ff0d00720c */ /* 0x000fe20003fa6270 */
[----:B------:R-:W-:Y:S01]  /*2eb0*/  IMAD.MOV R3, RZ, RZ, -R3 ;  /* 0x000000ffff037224 */ /* 0x000fe200078e0a03 */
[----:B------:R-:W-:Y:S01]  /*2ec0*/  IADD3 R12, R7, 0x49, RZ ;  /* 0x00000049070c7810 */ /* 0x000fe20007ffe0ff */
[----:B------:R-:W-:Y:S01]  /*2ed0*/  @!P3 IMAD.IADD R5, R5, 0x1, -R6 ;  /* 0x000000010505b824 */ /* 0x000fe200078e0a06 */
[----:B------:R0:W-:Y:S01]  /*2ee0*/  STL [R1+0x108], R0 ;  /* 0x0001080001007387 */ /* 0x0001e20000100800 */
[----:B-1----:R-:W-:Y:S01]  /*2ef0*/  IMAD.MOV.U32 R8, RZ, RZ, R9 ;  /* 0x000000ffff087224 */ /* 0x002fe200078e0009 */
[----:B------:R-:W-:Y:S01]  /*2f00*/  ISETP.GE.AND P3, PT, R2, RZ, PT ;  /* 0x000000ff0200720c */ /* 0x000fe20003f66270 */
[----:B------:R-:W-:Y:S01]  /*2f10*/  IMAD R15, R6, R3, R15 ;  /* 0x00000003060f7224 */ /* 0x000fe200078e020f */
[----:B------:R-:W-:Y:S01]  /*2f20*/  IADD3 R3, R7, 0x4d, RZ ;  /* 0x0000004d07037810 */ /* 0x000fe20007ffe0ff */
[----:B------:R-:W-:Y:S01]  /*2f30*/  IMAD.MOV.U32 R9, RZ, RZ, R10 ;  /* 0x000000ffff097224 */ /* 0x000fe200078e000a */
[----:B------:R-:W-:Y:S01]  /*2f40*/  IABS R14, R12 ;  /* 0x0000000c000e7213 */ /* 0x000fe20000000000 */
[----:B------:R-:W-:Y:S01]  /*2f50*/  @!P4 IMAD.IADD R4, R4, 0x1, -R6 ;  /* 0x000000010404c824 */ /* 0x000fe200078e0a06 */
[----:B------:R-:W-:Y:S01]  /*2f60*/  ISETP.GE.AND P4, PT, R11, RZ, PT ;  /* 0x000000ff0b00720c */ /* 0x000fe20003f86270 */
[----:B------:R-:W-:Y:S01]  /*2f70*/  @!P5 IMAD.MOV R9, RZ, RZ, -R9 ;  /* 0x000000ffff09d224 */ /* 0x000fe200078e0a09 */
[C---:B------:R-:W-:Y:S01]  /*2f80*/  ISETP.GT.U32.AND P5, PT, R6.reuse, R15, PT ;  /* 0x0000000f0600720c */ /* 0x040fe20003fa4070 */
[----:B0-----:R-:W-:Y:S01]  /*2f90*/  IMAD.MOV.U32 R0, RZ, RZ, R19 ;  /* 0x000000ffff007224 */ /* 0x001fe200078e0013 */
[----:B------:R-:W-:Y:S01]  /*2fa0*/  IABS R11, R3 ;  /* 0x00000003000b7213 */ /* 0x000fe20000000000 */
[----:B------:R-:W-:Y:S01]  /*2fb0*/  @!P0 IMAD.MOV R8, RZ, RZ, -R8 ;  /* 0x000000ffff088224 */ /* 0x000fe200078e0a08 */
[C---:B------:R-:W-:Y:S01]  /*2fc0*/  ISETP.GT.U32.AND P0, PT, R6.reuse, R4, PT ;  /* 0x000000040600720c */ /* 0x040fe20003f04070 */
[----:B------:R-:W-:Y:S01]  /*2fd0*/  @!P2 IMAD.MOV R0, RZ, RZ, -R0 ;  /* 0x000000ffff00a224 */ /* 0x000fe200078e0a00 */
[----:B------:R-:W-:Y:S01]  /*2fe0*/  ISETP.GT.U32.AND P2, PT, R6, R5, PT ;  /* 0x000000050600720c */ /* 0x000fe20003f44070 */
[----:B------:R-:W-:-:S03]  /*2ff0*/  IMAD.HI.U32 R2, R23, R18, RZ ;  /* 0x0000001217027227 */ /* 0x000fc600078e00ff */
[----:B------:R0:W-:Y:S01]  /*3000*/  STL [R1+0x9c], R0 ;  /* 0x00009c0001007387 */ /* 0x0001e20000100800 */
[----:B------:R-:W-:Y:S02]  /*3010*/  IMAD.MOV R2, RZ, RZ, -R2 ;  /* 0x000000ffff027224 */ /* 0x000fe400078e0a02 */
[----:B------:R-:W-:Y:S01]  /*3020*/  @!P5 IMAD.IADD R15, R15, 0x1, -R6 ;  /* 0x000000010f0fd824 */ /* 0x000fe200078e0a06 */
[----:B------:R-:W-:Y:S01]  /*3030*/  STL [R1+0xa9c], R8 ;  /* 0x000a9c0801007387 */ /* 0x000fe20000100800 */
[----:B------:R-:W-:Y:S01]  /*3040*/  IMAD R18, R6, R2, R18 ;  /* 0x0000000206127224 */ /* 0x000fe200078e0212 */
[----:B------:R-:W-:Y:S01]  /*3050*/  IADD3 R2, R7, 0x4c, RZ ;  /* 0x0000004c07027810 */ /* 0x000fe20007ffe0ff */
[--C-:B------:R-:W-:Y:S01]  /*3060*/  @!P0 IMAD.IADD R4, R4, 0x1, -R6.reuse ;  /* 0x0000000104048824 */ /* 0x100fe200078e0a06 */
[----:B------:R-:W-:Y:S01]  /*3070*/  ISETP.GT.U32.AND P5, PT, R6, R15, PT ;  /* 0x0000000f0600720c */ /* 0x000fe20003fa4070 */
[----:B------:R-:W-:Y:S01]  /*3080*/  @!P2 IMAD.IADD R5, R5, 0x1, -R6 ;  /* 0x000000010505a824 */ /* 0x000fe200078e0a06 */
[----:B------:R-:W-:Y:S01]  /*3090*/  ISETP.GE.AND P2, PT, R16, RZ, PT ;  /* 0x000000ff1000720c */ /* 0x000fe20003f46270 */
[----:B------:R1:W-:Y:S01]  /*30a0*/  STL [R1+0xaa0], R9 ;  /* 0x000aa00901007387 */ /* 0x0003e20000100800 */
[----:B------:R-:W-:Y:S01]  /*30b0*/  IABS R16, R16 ;  /* 0x0000001000107213 */ /* 0x000fe20000000000 */
[----:B0-----:R-:W-:Y:S01]  /*30c0*/  IMAD.MOV.U32 R0, RZ, RZ, R5 ;  /* 0x000000ffff007224 */ /* 0x001fe200078e0005 */
[----:B------:R-:W-:Y:S01]  /*30d0*/  ISETP.GT.U32.AND P0, PT, R6, R18, PT ;  /* 0x000000120600720c */ /* 0x000fe20003f04070 */
[----:B------:R-:W-:Y:S01]  /*30e0*/  IMAD.HI.U32 R5, R23, R11, RZ ;  /* 0x0000000b17057227 */ /* 0x000fe200078e00ff */
[----:B------:R-:W-:-:S03]  /*30f0*/  IABS R13, R2 ;  /* 0x00000002000d7213 */ /* 0x000fc60000000000 */
[----:B------:R-:W-:Y:S01]  /*3100*/  IMAD.HI.U32 R10, R23, R16, RZ ;  /* 0x00000010170a7227 */ /* 0x000fe200078e00ff */
[----:B-1----:R-:W-:-:S03]  /*3110*/  IADD3 R9, R7, 0x2, RZ ;  /* 0x0000000207097810 */ /* 0x002fc60007ffe0ff */
[----:B------:R-:W-:Y:S02]  /*3120*/  IMAD.MOV R10, RZ, RZ, -R10 ;  /* 0x000000ffff0a7224 */ /* 0x000fe400078e0a0a */
[----:B------:R-:W-:Y:S01]  /*3130*/  @!P1 IMAD.MOV R0, RZ, RZ, -R0 ;  /* 0x000000ffff009224 */ /* 0x000fe200078e0a00 */
[----:B------:R-:W-:Y:S01]  /*3140*/  ISETP.GE.AND P1, PT, R3, RZ, PT ;  /* 0x000000ff0300720c */ /* 0x000fe20003f26270 */
[----:B------:R-:W-:Y:S01]  /*3150*/  IMAD R16, R6, R10, R16 ;  /* 0x0000000a06107224 */ /* 0x000fe200078e0210 */
[----:B------:R-:W-:Y:S01]  /*3160*/  IADD3 R10, R7, 0x4a, RZ ;  /* 0x0000004a070a7810 */ /* 0x000fe20007ffe0ff */
[--C-:B------:R-:W-:Y:S01]  /*3170*/  @!P0 IMAD.IADD R18, R18, 0x1, -R6.reuse ;  /* 0x0000000112128824 */ /* 0x100fe200078e0a06 */
[----:B------:R0:W-:Y:S01]  /*3180*/  STL [R1+0xb8], R0 ;  /* 0x0000b80001007387 */ /* 0x0001e20000100800 */
[----:B------:R-:W-:Y:S01]  /*3190*/  @!P5 IMAD.IADD R15, R15, 0x1, -R6 ;  /* 0x000000010f0fd824 */ /* 0x000fe200078e0a06 */
[C---:B------:R-:W-:Y:S01]  /*31a0*/  ISETP.GT.U32.AND P5, PT, R6.reuse, R16, PT ;  /* 0x000000100600720c */ /* 0x040fe20003fa4070 */
[----:B------:R-:W-:Y:S01]  /*31b0*/  IMAD.HI.U32 R3, R23, R13, RZ ;  /* 0x0000000d17037227 */ /* 0x000fe200078e00ff */
[----:B------:R-:W-:-:S02]  /*31c0*/  ISETP.GT.U32.AND P0, PT, R6, R18, PT ;  /* 0x000000120600720c */ /* 0x000fc40003f04070 */
[----:B------:R-:W-:Y:S01]  /*31d0*/  IABS R17, R10 ;  /* 0x0000000a00117213 */ /* 0x000fe20000000000 */
[----:B------:R-:W-:Y:S02]  /*31e0*/  IMAD.MOV R3, RZ, RZ, -R3 ;  /* 0x000000ffff037224 */ /* 0x000fe400078e0a03 */
[----:B------:R-:W-:Y:S02]  /*31f0*/  IMAD.MOV R5, RZ, RZ, -R5 ;  /* 0x000000ffff057224 */ /* 0x000fe400078e0a05 */
[----:B0-----:R-:W-:Y:S02]  /*3200*/  IMAD.MOV.U32 R0, RZ, RZ, R4 ;  /* 0x000000ffff007224 */ /* 0x001fe400078e0004 */
[----:B------:R-:W-:Y:S01]  /*3210*/  IMAD R13, R6, R3, R13 ;  /* 0x00000003060d7224 */ /* 0x000fe200078e020d */
[C---:B------:R-:W-:Y:S01]  /*3220*/  IADD3 R3, R7.reuse, 0x48, RZ ;  /* 0x0000004807037810 */ /* 0x040fe20007ffe0ff */
[----:B------:R-:W-:Y:S01]  /*3230*/  @!P6 IMAD.MOV R0, RZ, RZ, -R0 ;  /* 0x000000ffff00e224 */ /* 0x000fe200078e0a00 */
[----:B------:R-:W-:Y:S01]  /*3240*/  ISETP.GE.AND P6, PT, R2, RZ, PT ;  /* 0x000000ff0200720c */ /* 0x000fe20003fc6270 */
[----:B------:R-:W-:Y:S01]  /*3250*/  IMAD R11, R6, R5, R11 ;  /* 0x00000005060b7224 */ /* 0x000fe200078e020b */
[----:B------:R-:W-:Y:S01]  /*3260*/  IADD3 R2, R7, 0x4b, RZ ;  /* 0x0000004b07027810 */ /* 0x000fe20007ffe0ff */
[--C-:B------:R-:W-:Y:S01]  /*3270*/  @!P5 IMAD.IADD R16, R16, 0x1, -R6.reuse ;  /* 0x000000011010d824 */ /* 0x100fe200078e0a06 */
[----:B------:R0:W-:Y:S01]  /*3280*/  STL [R1+0x100], R0 ;  /* 0x0001000001007387 */ /* 0x0001e20000100800 */
[----:B------:R-:W-:Y:S01]  /*3290*/  ISETP.GT.U32.AND P5, PT, R6, R13, PT ;  /* 0x0000000d0600720c */ /* 0x000fe20003fa4070 */
[----:B------:R-:W-:Y:S01]  /*32a0*/  @!P0 IMAD.IADD R18, R18, 0x1, -R6 ;  /* 0x0000000112128824 */ /* 0x000fe200078e0a06 */
[----:B------:R-:W-:-:S02]  /*32b0*/  IABS R4, R2 ;  /* 0x0000000200047213 */ /* 0x000fc40000000000 */
[----:B------:R-:W-:Y:S02]  /*32c0*/  ISETP.GT.U32.AND P0, PT, R6, R11, PT ;  /* 0x0000000b0600720c */ /* 0x000fe40003f04070 */
[----:B------:R-:W-:Y:S01]  /*32d0*/  IABS R5, R3 ;  /* 0x0000000300057213 */ /* 0x000fe20000000000 */
[----:B0-----:R-:W-:Y:S02]  /*32e0*/  IMAD.MOV.U32 R0, RZ, RZ, R15 ;  /* 0x000000ffff007224 */ /* 0x001fe400078e000f */
[----:B------:R-:W-:-:S04]  /*32f0*/  IMAD.HI.U32 R15, R23, R4, RZ ;  /* 0x00000004170f7227 */ /* 0x000fc800078e00ff */
[----:B------:R-:W-:Y:S01]  /*3300*/  @!P3 IMAD.MOV R0, RZ, RZ, -R0 ;  /* 0x000000ffff00b224 */ /* 0x000fe200078e0a00 */
[----:B------:R-:W-:Y:S01]  /*3310*/  ISETP.GT.U32.AND P3, PT, R6, R16, PT ;  /* 0x000000100600720c */ /* 0x000fe20003f64070 */
[----:B------:R-:W-:Y:S02]  /*3320*/  IMAD.MOV R15, RZ, RZ, -R15 ;  /* 0x000000ffff0f7224 */ /* 0x000fe400078e0a0f */
[--C-:B------:R-:W-:Y:S01]  /*3330*/  @!P5 IMAD.IADD R13, R13, 0x1, -R6.reuse ;  /* 0x000000010d0dd824 */ /* 0x100fe200078e0a06 */
[----:B------:R0:W-:Y:S01]  /*3340*/  STL [R1+0xfc], R0 ;  /* 0x0000fc0001007387 */ /* 0x0001e20000100800 */
[----:B------:R-:W-:-:S03]  /*3350*/  @!P0 IMAD.IADD R11, R11, 0x1, -R6 ;  /* 0x000000010b0b8824 */ /* 0x000fc600078e0a06 */
[C---:B------:R-:W-:Y:S02]  /*3360*/  ISETP.GT.U32.AND P5, PT, R6.reuse, R13, PT ;  /* 0x0000000d0600720c */ /* 0x040fe40003fa4070 */
[----:B------:R-:W-:-:S03]  /*3370*/  ISETP.GT.U32.AND P0, PT, R6, R11, PT ;  /* 0x0000000b0600720c */ /* 0x000fc60003f04070 */
[----:B------:R-:W-:Y:S02]  /*3380*/  @!P3 IMAD.IADD R16, R16, 0x1, -R6 ;  /* 0x000000011010b824 */ /* 0x000fe400078e0a06 */
[----:B0-----:R-:W-:Y:S02]  /*3390*/  IMAD.MOV.U32 R0, RZ, RZ, R18 ;  /* 0x000000ffff007224 */ /* 0x001fe400078e0012 */
[----:B------:R-:W-:-:S04]  /*33a0*/  IMAD.HI.U32 R18, R23, R17, RZ ;  /* 0x0000001117127227 */ /* 0x000fc800078e00ff */
[----:B------:R-:W-:Y:S01]  /*33b0*/  @!P4 IMAD.MOV R0, RZ, RZ, -R0 ;  /* 0x000000ffff00c224 */ /* 0x000fe200078e0a00 */
[----:B------:R-:W-:Y:S01]  /*33c0*/  ISETP.GE.AND P4, PT, R2, RZ, PT ;  /* 0x000000ff0200720c */ /* 0x000fe20003f86270 */
[C---:B------:R-:W-:Y:S02]  /*33d0*/  IMAD R2, R6.reuse, R15, R4 ;  /* 0x0000000f06027224 */ /* 0x040fe400078e0204 */
[C---:B------:R-:W-:Y:S01]  /*33e0*/  IMAD.HI.U32 R15, R23.reuse, R5, RZ ;  /* 0x00000005170f7227 */ /* 0x040fe200078e00ff */
[----:B------:R0:W-:Y:S02]  /*33f0*/  STL [R1+0xf8], R0 ;  /* 0x0000f80001007387 */ /* 0x0001e40000100800 */
[----:B------:R-:W-:Y:S01]  /*3400*/  ISETP.GT.U32.AND P3, PT, R6, R2, PT ;  /* 0x000000020600720c */ /* 0x000fe20003f64070 */
[----:B------:R-:W-:-:S04]  /*3410*/  IMAD.HI.U32 R4, R23, R14, RZ ;  /* 0x0000000e17047227 */ /* 0x000fc800078e00ff */
[----:B------:R-:W-:Y:S02]  /*3420*/  IMAD.MOV R15, RZ, RZ, -R15 ;  /* 0x000000ffff0f7224 */ /* 0x000fe400078e0a0f */
[----:B------:R-:W-:Y:S02]  /*3430*/  @!P5 IMAD.IADD R13, R13, 0x1, -R6 ;  /* 0x000000010d0dd824 */ /* 0x000fe400078e0a06 */
[----:B0-----:R-:W-:Y:S02]  /*3440*/  IMAD.MOV.U32 R0, RZ, RZ, R16 ;  /* 0x000000ffff007224 */ /* 0x001fe400078e0010 */
[----:B------:R-:W-:Y:S02]  /*3450*/  IMAD.MOV R18, RZ, RZ, -R18 ;  /* 0x000000ffff127224 */ /* 0x000fe400078e0a12 */
[----:B------:R-:W-:Y:S02]  /*3460*/  @!P2 IMAD.MOV R0, RZ, RZ, -R0 ;  /* 0x000000ffff00a224 */ /* 0x000fe400078e0a00 */
[----:B------:R-:W-:-:S02]  /*3470*/  @!P3 IMAD.IADD R2, R2, 0x1, -R6 ;  /* 0x000000010202b824 */ /* 0x000fc400078e0a06 */
[----:B------:R-:W-:Y:S01]  /*3480*/  IMAD.MOV R4, RZ, RZ, -R4 ;  /* 0x000000ffff047224 */ /* 0x000fe200078e0a04 */
[----:B------:R0:W-:Y:S01]  /*3490*/  STL [R1+0xdc], R0 ;  /* 0x0000dc0001007387 */ /* 0x0001e20000100800 */
[----:B------:R-:W-:Y:S01]  /*34a0*/  @!P0 IMAD.IADD R11, R11, 0x1, -R6 ;  /* 0x000000010b0b8824 */ /* 0x000fe200078e0a06 */
[----:B------:R-:W-:Y:S01]  /*34b0*/  ISETP.GE.AND P0, PT, R10, RZ, PT ;  /* 0x000000ff0a00720c */ /* 0x000fe20003f06270 */
[C---:B------:R-:W-:Y:S01]  /*34c0*/  IMAD R5, R6.reuse, R15, R5 ;  /* 0x0000000f06057224 */ /* 0x040fe200078e0205 */
[C---:B------:R-:W-:Y:S01]  /*34d0*/  ISETP.GT.U32.AND P3, PT, R6.reuse, R2, PT ;  /* 0x000000020600720c */ /* 0x040fe20003f64070 */
[C---:B------:R-:W-:Y:S02]  /*34e0*/  IMAD R10, R6.reuse, R18, R17 ;  /* 0x00000012060a7224 */ /* 0x040fe400078e0211 */
[C---:B------:R-:W-:Y:S01]  /*34f0*/  IMAD R14, R6.reuse, R4, R14 ;  /* 0x00000004060e7224 */ /* 0x040fe200078e020e */
[C---:B------:R-:W-:Y:S01]  /*3500*/  IADD3 R4, R7.reuse, 0x47, RZ ;  /* 0x0000004707047810 */ /* 0x040fe20007ffe0ff */
[----:B------:R-:W-:Y:S01]  /*3510*/  IMAD.MOV.U32 R8, RZ, RZ, R11 ;  /* 0x000000ffff087224 */ /* 0x000fe200078e000b */
[C---:B------:R-:W-:Y:S01]  /*3520*/  ISETP.GT.U32.AND P2, PT, R6.reuse, R10, PT ;  /* 0x0000000a0600720c */ /* 0x040fe20003f44070 */
[----:B0-----:R-:W-:Y:S01]  /*3530*/  IMAD.MOV.U32 R0, RZ, RZ, R13 ;  /* 0x000000ffff007224 */ /* 0x001fe200078e000d */
[C---:B------:R-:W-:Y:S01]  /*3540*/  ISETP.GT.U32.AND P5, PT, R6.reuse, R14, PT ;  /* 0x0000000e0600720c */ /* 0x040fe20003fa4070 */
[----:B------:R-:W-:Y:S01]  /*3550*/  @!P1 IMAD.MOV R8, RZ, RZ, -R8 ;  /* 0x000000ffff089224 */ /* 0x000fe200078e0a08 */
[----:B------:R-:W-:Y:S01]  /*3560*/  IABS R15, R4 ;  /* 0x00000004000f7213 */ /* 0x000fe20000000000 */
[----:B------:R-:W-:Y:S01]  /*3570*/  @!P6 IMAD.MOV R0, RZ, RZ, -R0 ;  /* 0x000000ffff00e224 */ /* 0x000fe200078e0a00 */
[----:B------:R-:W-:Y:S01]  /*3580*/  ISETP.GT.U32.AND P6, PT, R6, R5, PT ;  /* 0x000000050600720c */ /* 0x000fe20003fc4070 */
[--C-:B------:R-:W-:Y:S01]  /*3590*/  @!P3 IMAD.IADD R2, R2, 0x1, -R6.reuse ;  /* 0x000000010202b824 */ /* 0x100fe200078e0a06 */
[----:B------:R-:W-:Y:S01]  /*35a0*/  ISETP.GE.AND P1, PT, R12, RZ, PT ;  /* 0x000000ff0c00720c */ /* 0x000fe20003f26270 */
[----:B------:R-:W-:Y:S01]  /*35b0*/  IMAD.MOV.U32 R11, RZ, RZ, R15 ;  /* 0x000000ffff0b7224 */ /* 0x000fe200078e000f */
[----:B------:R-:W-:Y:S01]  /*35c0*/  IADD3 R13, R7, 0x46, RZ ;  /* 0x00000046070d7810 */ /* 0x000fe20007ffe0ff */
[----:B------:R-:W-:Y:S01]  /*35d0*/  STL [R1+0xe8], R8 ;  /* 0x0000e80801007387 */ /* 0x000fe20000100800 */
[----:B------:R-:W-:Y:S01]  /*35e0*/  ISETP.GE.AND P3, PT, R3, RZ, PT ;  /* 0x000000ff0300720c */ /* 0x000fe20003f66270 */
[----:B------:R-:W-:Y:S01]  /*35f0*/  IMAD.HI.U32 R12, R23, R11, RZ ;  /* 0x0000000b170c7227 */ /* 0x000fe200078e00ff */
[----:B------:R-:W-:Y:S01]  /*3600*/  IABS R15, R13 ;  /* 0x0000000d000f7213 */ /* 0x000fe20000000000 */
[----:B------:R0:W-:Y:S01]  /*3610*/  STL [R1+0xec], R0 ;  /* 0x0000ec0001007387 */ /* 0x0001e20000100800 */
[----:B------:R-:W-:Y:S01]  /*3620*/  IADD3 R3, R7, 0x45, RZ ;  /* 0x0000004507037810 */ /* 0x000fe20007ffe0ff */
[--C-:B------:R-:W-:Y:S01]  /*3630*/  @!P2 IMAD.IADD R10, R10, 0x1, -R6.reuse ;  /* 0x000000010a0aa824 */ /* 0x100fe200078e0a06 */
[----:B------:R-:W-:Y:S01]  /*3640*/  ISETP.GE.AND P2, PT, R4, RZ, PT ;  /* 0x000000ff0400720c */ /* 0x000fe20003f46270 */
[--C-:B------:R-:W-:Y:S01]  /*3650*/  @!P6 IMAD.IADD R5, R5, 0x1, -R6.reuse ;  /* 0x000000010505e824 */ /* 0x100fe200078e0a06 */
[C---:B------:R-:W-:Y:S01]  /*3660*/  IADD3 R4, R7.reuse, 0x43, RZ ;  /* 0x0000004307047810 */ /* 0x040fe20007ffe0ff */
[----:B------:R-:W-:Y:S01]  /*3670*/  @!P5 IMAD.IADD R14, R14, 0x1, -R6 ;  /* 0x000000010e0ed824 */ /* 0x000fe200078e0a06 */
[C---:B------:R-:W-:Y:S01]  /*3680*/  ISETP.GT.U32.AND P5, PT, R6.reuse, R10, PT ;  /* 0x0000000a0600720c */ /* 0x040fe20003fa4070 */
[----:B------:R-:W-:Y:S01]  /*3690*/  IMAD.MOV R12, RZ, RZ, -R12 ;  /* 0x000000ffff0c7224 */ /* 0x000fe200078e0a0c */
[----:B------:R-:W-:Y:S01]  /*36a0*/  IABS R17, R4 ;  /* 0x0000000400117213 */ /* 0x000fe20000000000 */
[----:B0-----:R-:W-:Y:S01]  /*36b0*/  IMAD.MOV.U32 R0, RZ, RZ, R2 ;  /* 0x000000ffff007224 */ /* 0x001fe200078e0002 */
[C---:B------:R-:W-:Y:S01]  /*36c0*/  ISETP.GT.U32.AND P6, PT, R6.reuse, R14, PT ;  /* 0x0000000e0600720c */ /* 0x040fe20003fc4070 */
[C---:B------:R-:W-:Y:S01]  /*36d0*/  IMAD R11, R6.reuse, R12, R11 ;  /* 0x0000000c060b7224 */ /* 0x040fe200078e020b */
[----:B------:R-:W-:Y:S01]  /*36e0*/  IADD3 R2, R7, 0x44, RZ ;  /* 0x0000004407027810 */ /* 0x000fe20007ffe0ff */
[----:B------:R-:W-:Y:S01]  /*36f0*/  @!P4 IMAD.MOV R0, RZ, RZ, -R0 ;  /* 0x000000ffff00c224 */ /* 0x000fe200078e0a00 */
[----:B------:R-:W-:Y:S01]  /*3700*/  ISETP.GT.U32.AND P4, PT, R6, R5, PT ;  /* 0x000000050600720c */ /* 0x000fe20003f84070 */
[----:B------:R-:W-:Y:S01]  /*3710*/  IMAD.HI.U32 R12, R23, R15, RZ ;  /* 0x0000000f170c7227 */ /* 0x000fe200078e00ff */
[----:B------:R-:W-:-:S02]  /*3720*/  IABS R16, R3 ;  /* 0x0000000300107213 */ /* 0x000fc40000000000 */
[----:B------:R0:W-:Y:S01]  /*3730*/  STL [R1+0xf4], R0 ;  /* 0x0000f40001007387 */ /* 0x0001e20000100800 */
[----:B------:R-:W-:Y:S02]  /*3740*/  IMAD.MOV R12, RZ, RZ, -R12 ;  /* 0x000000ffff0c7224 */ /* 0x000fe400078e0a0c */
[--C-:B------:R-:W-:Y:S01]  /*3750*/  @!P5 IMAD.IADD R10, R10, 0x1, -R6.reuse ;  /* 0x000000010a0ad824 */ /* 0x100fe200078e0a06 */
[C---:B------:R-:W-:Y:S01]  /*3760*/  ISETP.GT.U32.AND P5, PT, R6.reuse, R11, PT ;  /* 0x0000000b0600720c */ /* 0x040fe20003fa4070 */
[----:B------:R-:W-:Y:S01]  /*3770*/  IMAD R15, R6, R12, R15 ;  /* 0x0000000c060f7224 */ /* 0x000fe200078e020f */
[----:B------:R-:W-:Y:S01]  /*3780*/  IABS R12, R2 ;  /* 0x00000002000c7213 */ /* 0x000fe20000000000 */
[--C-:B------:R-:W-:Y:S02]  /*3790*/  @!P6 IMAD.IADD R14, R14, 0x1, -R6.reuse ;  /* 0x000000010e0ee824 */ /* 0x100fe400078e0a06 */
[----:B------:R-:W-:Y:S01]  /*37a0*/  @!P4 IMAD.IADD R5, R5, 0x1, -R6 ;  /* 0x000000010505c824 */ /* 0x000fe200078e0a06 */
[----:B------:R-:W-:Y:S01]  /*37b0*/  ISETP.GE.AND P4, PT, R13, RZ, PT ;  /* 0x000000ff0d00720c */ /* 0x000fe20003f86270 */
[----:B------:R-:W-:Y:S01]  /*37c0*/  IMAD.MOV.U32 R13, RZ, RZ, R17 ;  /* 0x000000ffff0d7224 */ /* 0x000fe200078e0011 */
[----:B------:R-:W-:Y:S01]  /*37d0*/  ISETP.GT.U32.AND P6, PT, R6, R15, PT ;  /* 0x0000000f0600720c */ /* 0x000fe20003fc4070 */
[----:B------:R-:W-:-:S04]  /*37e0*/  IMAD.HI.U32 R17, R23, R16, RZ ;  /* 0x0000001017117227 */ /* 0x000fc800078e00ff */
[----:B0-----:R-:W-:Y:S02]  /*37f0*/  IMAD.MOV.U32 R0, RZ, RZ, R10 ;  /* 0x000000ffff007224 */ /* 0x001fe400078e000a */
[----:B------:R-:W-:-:S04]  /*3800*/  IMAD.HI.U32 R18, R23, R12, RZ ;  /* 0x0000000c17127227 */ /* 0x000fc800078e00ff */
[----:B------:R-:W-:Y:S02]  /*3810*/  IMAD.MOV R17, RZ, RZ, -R17 ;  /* 0x000000ffff117224 */ /* 0x000fe400078e0a11 */
[----:B------:R-:W-:Y:S02]  /*3820*/  @!P0 IMAD.MOV R0, RZ, RZ, -R0 ;  /* 0x000000ffff008224 */ /* 0x000fe400078e0a00 */
[----:B------:R-:W-:Y:S02]  /*3830*/  IMAD.MOV R10, RZ, RZ, -R18 ;  /* 0x000000ffff0a7224 */ /* 0x000fe400078e0a12 */
[C---:B------:R-:W-:Y:S01]  /*3840*/  IMAD R16, R6.reuse, R17, R16 ;  /* 0x0000001106107224 */ /* 0x040fe200078e0210 */
[----:B------:R0:W-:Y:S01]  /*3850*/  STL [R1+0xe4], R0 ;  /* 0x0000e40001007387 */ /* 0x0001e20000100800 */
[----:B------:R-:W-:Y:S01]  /*3860*/  IMAD.MOV.U32 R8, RZ, RZ, R14 ;  /* 0x000000ffff087224 */ /* 0x000fe200078e000e */
[----:B------:R-:W-:Y:S01]  /*3870*/  IADD3 R17, R7, 0x42, RZ ;  /* 0x0000004207117810 */ /* 0x000fe20007ffe0ff */
[----:B------:R-:W-:Y:S01]  /*3880*/  @!P6 IMAD.IADD R15, R15, 0x1, -R6 ;  /* 0x000000010f0fe824 */ /* 0x000fe200078e0a06 */
[----:B------:R-:W-:Y:S01]  /*3890*/  IADD3 R14, R7, 0x3e, RZ ;  /* 0x0000003e070e7810 */ /* 0x000fe20007ffe0ff */
[----:B------:R-:W-:-:S02]  /*38a0*/  IMAD R12, R6, R10, R12 ;  /* 0x0000000a060c7224 */ /* 0x000fc400078e020c */
[----:B------:R-:W-:Y:S01]  /*38b0*/  @!P1 IMAD.MOV R8, RZ, RZ, -R8 ;  /* 0x000000ffff089224 */ /* 0x000fe200078e0a08 */
[C---:B------:R-:W-:Y:S01]  /*38c0*/  ISETP.GT.U32.AND P1, PT, R6.reuse, R16, PT ;  /* 0x000000100600720c */ /* 0x040fe20003f24070 */
[----:B------:R-:W-:Y:S01]  /*38d0*/  @!P5 IMAD.IADD R11, R11, 0x1, -R6 ;  /* 0x000000010b0bd824 */ /* 0x000fe200078e0a06 */
[----:B------:R-:W-:Y:S01]  /*38e0*/  ISETP.GE.AND P5, PT, R3, RZ, PT ;  /* 0x000000ff0300720c */ /* 0x000fe20003fa6270 */
[----:B0-----:R-:W-:Y:S01]  /*38f0*/  IMAD.MOV.U32 R0, RZ, RZ, R5 ;  /* 0x000000ffff007224 */ /* 0x001fe200078e0005 */
[C---:B------:R-:W-:Y:S01]  /*3900*/  ISETP.GT.U32.AND P6, PT, R6.reuse, R15, PT ;  /* 0x0000000f0600720c */ /* 0x040fe20003fc4070 */
[----:B------:R-:W-:Y:S01]  /*3910*/  IMAD.HI.U32 R3, R23, R13, RZ ;  /* 0x0000000d17037227 */ /* 0x000fe200078e00ff */
[C---:B------:R-:W-:Y:S01]  /*3920*/  ISETP.GT.U32.AND P0, PT, R6.reuse, R11, PT ;  /* 0x0000000b0600720c */ /* 0x040fe20003f04070 */
[----:B------:R-:W-:Y:S02]  /*3930*/  STL [R1+0xcc], R8 ;  /* 0x0000cc0801007387 */ /* 0x000fe40000100800 */
[----:B------:R-:W-:Y:S01]  /*3940*/  @!P3 IMAD.MOV R0, RZ, RZ, -R0 ;  /* 0x000000ffff00b224 */ /* 0x000fe200078e0a00 */
[----:B------:R-:W-:Y:S01]  /*3950*/  ISETP.GT.U32.AND P3, PT, R6, R12, PT ;  /* 0x0000000c0600720c */ /* 0x000fe20003f64070 */
[----:B------:R-:W-:-:S02]  /*3960*/  IMAD.MOV R3, RZ, RZ, -R3 ;  /* 0x000000ffff037224 */ /* 0x000fc400078e0a03 */
[--C-:B------:R-:W-:Y:S01]  /*3970*/  @!P1 IMAD.IADD R16, R16, 0x1, -R6.reuse ;  /* 0x0000000110109824 */ /* 0x100fe200078e0a06 */
[----:B------:R0:W-:Y:S01]  /*3980*/  STL [R1+0xd0], R0 ;  /* 0x0000d00001007387 */ /* 0x0001e20000100800 */
[----:B------:R-:W-:Y:S01]  /*3990*/  IMAD R13, R6, R3, R13 ;  /* 0x00000003060d7224 */ /* 0x000fe200078e020d */
[----:B------:R-:W-:Y:S01]  /*39a0*/  IABS R3, R17 ;  /* 0x0000001100037213 */ /* 0x000fe20000000000 */
[--C-:B------:R-:W-:Y:S01]  /*39b0*/  @!P6 IMAD.IADD R15, R15, 0x1, -R6.reuse ;  /* 0x000000010f0fe824 */ /* 0x100fe200078e0a06 */
[----:B------:R-:W-:Y:S01]  /*39c0*/  ISETP.GE.AND P1, PT, R4, RZ, PT ;  /* 0x000000ff0400720c */ /* 0x000fe20003f26270 */
[--C-:B------:R-:W-:Y:S01]  /*39d0*/  @!P0 IMAD.IADD R11, R11, 0x1, -R6.reuse ;  /* 0x000000010b0b8824 */ /* 0x100fe200078e0a06 */
[----:B------:R-:W-:Y:S01]  /*39e0*/  ISETP.GT.U32.AND P6, PT, R6, R13, PT ;  /* 0x0000000d0600720c */ /* 0x000fe20003fc4070 */
[----:B------:R-:W-:Y:S01]  /*39f0*/  IMAD.HI.U32 R10, R23, R3, RZ ;  /* 0x00000003170a7227 */ /* 0x000fe200078e00ff */
[----:B------:R-:W-:Y:S02]  /*3a00*/  ISETP.GE.AND P0, PT, R2, RZ, PT ;  /* 0x000000ff0200720c */ /* 0x000fe40003f06270 */
[C---:B------:R-:W-:Y:S01]  /*3a10*/  IADD3 R2, R7.reuse, 0x41, RZ ;  /* 0x0000004107027810 */ /* 0x040fe20007ffe0ff */
[----:B------:R-:W-:Y:S01]  /*3a20*/  @!P3 IMAD.IADD R12, R12, 0x1, -R6 ;  /* 0x000000010c0cb824 */ /* 0x000fe200078e0a06 */
[C---:B------:R-:W-:Y:S01]  /*3a30*/  ISETP.GT.U32.AND P3, PT, R6.reuse, R16, PT ;  /* 0x000000100600720c */ /* 0x040fe20003f64070 */
[----:B------:R-:W-:Y:S01]  /*3a40*/  IMAD.MOV R10, RZ, RZ, -R10 ;  /* 0x000000ffff0a7224 */ /* 0x000fe200078e0a0a */
[----:B------:R-:W-:Y:S01]  /*3a50*/  IABS R5, R2 ;  /* 0x0000000200057213 */ /* 0x000fe20000000000 */
[----:B0-----:R-:W-:Y:S01]  /*3a60*/  IMAD.MOV.U32 R0, RZ, RZ, R11 ;  /* 0x000000ffff007224 */ /* 0x001fe200078e000b */
[C---:B------:R-:W-:Y:S01]  /*3a70*/  IADD3 R4, R7.reuse, 0x40, RZ ;  /* 0x0000004007047810 */ /* 0x040fe20007ffe0ff */
[C---:B------:R-:W-:Y:S01]  /*3a80*/  IMAD R3, R6.reuse, R10, R3 ;  /* 0x0000000a06037224 */ /* 0x040fe200078e0203 */
[----:B------:R-:W-:Y:S01]  /*3a90*/  IADD3 R10, R7, 0x3f, RZ ;  /* 0x0000003f070a7810 */ /* 0x000fe20007ffe0ff */
[----:B------:R-:W-:Y:S01]  /*3aa0*/  @!P6 IMAD.IADD R13, R13, 0x1, -R6 ;  /* 0x000000010d0de824 */ /* 0x000fe200078e0a06 */
[----:B------:R-:W-:Y:S01]  /*3ab0*/  ISETP.GT.U32.AND P6, PT, R6, R12, PT ;  /* 0x0000000c0600720c */ /* 0x000fe20003fc4070 */
[----:B------:R-:W-:Y:S01]  /*3ac0*/  IMAD.HI.U32 R11, R23, R5, RZ ;  /* 0x00000005170b7227 */ /* 0x000fe200078e00ff */
[----:B------:R-:W-:-:S03]  /*3ad0*/  IABS R19, R4 ;  /* 0x0000000400137213 */ /* 0x000fc60000000000 */
[----:B------:R-:W-:Y:S01]  /*3ae0*/  @!P3 IMAD.IADD R16, R16, 0x1, -R6 ;  /* 0x000000011010b824 */ /* 0x000fe200078e0a06 */
[C---:B------:R-:W-:Y:S01]  /*3af0*/  ISETP.GT.U32.AND P3, PT, R6.reuse, R3, PT ;  /* 0x000000030600720c */ /* 0x040fe20003f64070 */
[----:B------:R-:W-:Y:S02]  /*3b00*/  IMAD.MOV R11, RZ, RZ, -R11 ;  /* 0x000000ffff0b7224 */ /* 0x000fe400078e0a0b */
[----:B------:R-:W-:Y:S01]  /*3b10*/  @!P2 IMAD.MOV R0, RZ, RZ, -R0 ;  /* 0x000000ffff00a224 */ /* 0x000fe200078e0a00 */
[C---:B------:R-:W-:Y:S01]  /*3b20*/  ISETP.GT.U32.AND P2, PT, R6.reuse, R13, PT ;  /* 0x0000000d0600720c */ /* 0x040fe20003f44070 */
[----:B------:R-:W-:Y:S01]  /*3b30*/  IMAD R5, R6, R11, R5 ;  /* 0x0000000b06057224 */ /* 0x000fe200078e0205 */
[----:B------:R-:W-:Y:S01]  /*3b40*/  IABS R11, R10 ;  /* 0x0000000a000b7213 */ /* 0x000fe20000000000 */
[----:B------:R-:W-:Y:S01]  /*3b50*/  @!P6 IMAD.IADD R12, R12, 0x1, -R6 ;  /* 0x000000010c0ce824 */ /* 0x000fe200078e0a06 */
[----:B------:R0:W-:Y:S01]  /*3b60*/  STL [R1+0xd4], R0 ;  /* 0x0000d40001007387 */ /* 0x0001e20000100800 */
[----:B------:R-:W-:Y:S01]  /*3b70*/  IMAD.MOV.U32 R8, RZ, RZ, R15 ;  /* 0x000000ffff087224 */ /* 0x000fe200078e000f */
[----:B------:R-:W-:Y:S01]  /*3b80*/  ISETP.GT.U32.AND P6, PT, R6, R5, PT ;  /* 0x000000050600720c */ /* 0x000fe20003fc4070 */
[----:B------:R-:W-:-:S04]  /*3b90*/  IMAD.HI.U32 R20, R23, R19, RZ ;  /* 0x0000001317147227 */ /* 0x000fc800078e00ff */
[----:B------:R-:W-:Y:S01]  /*3ba0*/  @!P3 IMAD.IADD R3, R3, 0x1, -R6 ;  /* 0x000000010303b824 */ /* 0x000fe200078e0a06 */
[----:B------:R-:W-:Y:S01]  /*3bb0*/  ISETP.GE.AND P3, PT, R2, RZ, PT ;  /* 0x000000ff0200720c */ /* 0x000fe20003f66270 */
[----:B------:R-:W-:Y:S02]  /*3bc0*/  @!P4 IMAD.MOV R8, RZ, RZ, -R8 ;  /* 0x000000ffff08c224 */ /* 0x000fe400078e0a08 */
[----:B------:R-:W-:Y:S01]  /*3bd0*/  IMAD.MOV R20, RZ, RZ, -R20 ;  /* 0x000000ffff147224 */ /* 0x000fe200078e0a14 */
[----:B------:R-:W-:Y:S01]  /*3be0*/  ISETP.GT.U32.AND P4, PT, R6, R3, PT ;  /* 0x000000030600720c */ /* 0x000fe20003f84070 */
[----:B------:R-:W-:Y:S01]  /*3bf0*/  IMAD.HI.U32 R18, R23, R11, RZ ;  /* 0x0000000b17127227 */ /* 0x000fe200078e00ff */
[----:B------:R1:W-:Y:S03]  /*3c00*/  STL [R1+0xc8], R8 ;  /* 0x0000c80801007387 */ /* 0x0003e60000100800 */
[----:B0-----:R-:W-:-:S02]  /*3c10*/  IMAD.MOV.U32 R0, RZ, RZ, R16 ;  /* 0x000000ffff007224 */ /* 0x001fc400078e0010 */
[C---:B------:R-:W-:Y:S02]  /*3c20*/  IMAD R2, R6.reuse, R20, R19 ;  /* 0x0000001406027224 */ /* 0x040fe400078e0213 */
[----:B------:R-:W-:Y:S02]  /*3c30*/  IMAD.MOV R18, RZ, RZ, -R18 ;  /* 0x000000ffff127224 */ /* 0x000fe400078e0a12 */
[----:B------:R-:W-:Y:S02]  /*3c40*/  @!P5 IMAD.MOV R0, RZ, RZ, -R0 ;  /* 0x000000ffff00d224 */ /* 0x000fe400078e0a00 */
[----:B-1----:R-:W-:Y:S02]  /*3c50*/  IMAD.MOV.U32 R8, RZ, RZ, R12 ;  /* 0x000000ffff087224 */ /* 0x002fe400078e000c */
[--C-:B------:R-:W-:Y:S01]  /*3c60*/  @!P2 IMAD.IADD R13, R13, 0x1, -R6.reuse ;  /* 0x000000010d0da824 */ /* 0x100fe200078e0a06 */
[----:B------:R0:W-:Y:S01]  /*3c70*/  STL [R1+0xc4], R0 ;  /* 0x0000c40001007387 */ /* 0x0001e20000100800 */
[--C-:B------:R-:W-:Y:S01]  /*3c80*/  @!P6 IMAD.IADD R5, R5, 0x1, -R6.reuse ;  /* 0x000000010505e824 */ /* 0x100fe200078e0a06 */
[C---:B------:R-:W-:Y:S01]  /*3c90*/  ISETP.GT.U32.AND P6, PT, R6.reuse, R2, PT ;  /* 0x000000020600720c */ /* 0x040fe20003fc4070 */
[C---:B------:R-:W-:Y:S01]  /*3ca0*/  IMAD R12, R6.reuse, R18, R11 ;  /* 0x00000012060c7224 */ /* 0x040fe200078e020b */
[----:B------:R-:W-:Y:S01]  /*3cb0*/  ISETP.GE.AND P2, PT, R17, RZ, PT ;  /* 0x000000ff1100720c */ /* 0x000fe20003f46270 */
[----:B------:R-:W-:Y:S01]  /*3cc0*/  @!P4 IMAD.IADD R3, R3, 0x1, -R6 ;  /* 0x000000010303c824 */ /* 0x000fe200078e0a06 */
[C---:B------:R-:W-:Y:S01]  /*3cd0*/  ISETP.GT.U32.AND P5, PT, R6.reuse, R5, PT ;  /* 0x000000050600720c */ /* 0x040fe20003fa4070 */
[----:B------:R-:W-:Y:S01]  /*3ce0*/  @!P0 IMAD.MOV R8, RZ, RZ, -R8 ;  /* 0x000000ffff088224 */ /* 0x000fe200078e0a08 */
[----:B------:R-:W-:Y:S01]  /*3cf0*/  ISETP.GT.U32.AND P4, PT, R6, R12, PT ;  /* 0x0000000c0600720c */ /* 0x000fe20003f84070 */
[----:B0-----:R-:W-:Y:S01]  /*3d00*/  IMAD.MOV.U32 R0, RZ, RZ, R13 ;  /* 0x000000ffff007224 */ /* 0x001fe200078e000d */
[----:B------:R-:W-:-:S02]  /*3d10*/  IABS R17, R14 ;  /* 0x0000000e00117213 */ /* 0x000fc40000000000 */
[----:B------:R-:W-:Y:S01]  /*3d20*/  STL [R1+0xc0], R8 ;  /* 0x0000c00801007387 */ /* 0x000fe20000100800 */
[----:B------:R-:W-:Y:S01]  /*3d30*/  ISETP.GE.AND P0, PT, R4, RZ, PT ;  /* 0x000000ff0400720c */ /* 0x000fe20003f06270 */
[----:B------:R-:W-:Y:S01]  /*3d40*/  @!P1 IMAD.MOV R0, RZ, RZ, -R0 ;  /* 0x000000ffff009224 */ /* 0x000fe200078e0a00 */
[----:B------:R-:W-:Y:S01]  /*3d50*/  ISETP.GE.AND P1, PT, R10, RZ, PT ;  /* 0x000000ff0a00720c */ /* 0x000fe20003f26270 */
[--C-:B------:R-:W-:Y:S01]  /*3d60*/  @!P6 IMAD.IADD R2, R2, 0x1, -R6.reuse ;  /* 0x000000010202e824 */ /* 0x100fe200078e0a06 */
[----:B------:R-:W-:Y:S01]  /*3d70*/  IADD3 R10, R7, 0x3d, RZ ;  /* 0x0000003d070a7810 */ /* 0x000fe20007ffe0ff */
[----:B------:R-:W-:Y:S01]  /*3d80*/  IMAD.HI.U32 R4, R23, R17, RZ ;  /* 0x0000001117047227 */ /* 0x000fe200078e00ff */
[----:B------:R0:W-:Y:S01]  /*3d90*/  STL [R1+0xbc], R0 ;  /* 0x0000bc0001007387 */ /* 0x0001e20000100800 */
[----:B------:R-:W-:Y:S02]  /*3da0*/  IADD3 R11, R7, 0x3c, RZ ;  /* 0x0000003c070b7810 */ /* 0x000fe40007ffe0ff */
[----:B------:R-:W-:Y:S01]  /*3db0*/  IABS R19, R10 ;  /* 0x0000000a00137213 */ /* 0x000fe20000000000 */
[----:B------:R-:W-:Y:S01]  /*3dc0*/  @!P4 IMAD.IADD R12, R12, 0x1, -R6 ;  /* 0x000000010c0cc824 */ /* 0x000fe200078e0a06 */
[----:B------:R-:W-:Y:S01]  /*3dd0*/  ISETP.GT.U32.AND P4, PT, R6, R2, PT ;  /* 0x000000020600720c */ /* 0x000fe20003f84070 */
[----:B------:R-:W-:Y:S01]  /*3de0*/  IMAD.MOV R4, RZ, RZ, -R4 ;  /* 0x000000ffff047224 */ /* 0x000fe200078e0a04 */
[----:B------:R-:W-:Y:S01]  /*3df0*/  ISETP.GE.AND P6, PT, R10, RZ, PT ;  /* 0x000000ff0a00720c */ /* 0x000fe20003fc6270 */
[----:B------:R-:W-:Y:S01]  /*3e00*/  @!P5 IMAD.IADD R5, R5, 0x1, -R6 ;  /* 0x000000010505d824 */ /* 0x000fe200078e0a06 */
[----:B------:R-:W-:Y:S01]  /*3e10*/  IADD3 R10, R7, 0x3b, RZ ;  /* 0x0000003b070a7810 */ /* 0x000fe20007ffe0ff */
[----:B0-----:R-:W-:Y:S01]  /*3e20*/  IMAD.MOV.U32 R0, RZ, RZ, R3 ;  /* 0x000000ffff007224 */ /* 0x001fe200078e0003 */
[----:B------:R-:W-:Y:S01]  /*3e30*/  IABS R15, R11 ;  /* 0x0000000b000f7213 */ /* 0x000fe20000000000 */
[----:B------:R-:W-:Y:S01]  /*3e40*/  IMAD.HI.U32 R3, R23, R19, RZ ;  /* 0x0000001317037227 */ /* 0x000fe200078e00ff */
[----:B------:R-:W-:-:S02]  /*3e50*/  IABS R18, R10 ;  /* 0x0000000a00127213 */ /* 0x000fc40000000000 */
[----:B------:R-:W-:Y:S01]  /*3e60*/  ISETP.GE.AND P5, PT, R14, RZ, PT ;  /* 0x000000ff0e00720c */ /* 0x000fe20003fa6270 */
[----:B------:R-:W-:Y:S01]  /*3e70*/  @!P2 IMAD.MOV R0, RZ, RZ, -R0 ;  /* 0x000000ffff00a224 */ /* 0x000fe200078e0a00 */
[C---:B------:R-:W-:Y:S01]  /*3e80*/  ISETP.GT.U32.AND P2, PT, R6.reuse, R12, PT ;  /* 0x0000000c0600720c */ /* 0x040fe20003f44070 */
[----:B------:R-:W-:Y:S01]  /*3e90*/  IMAD R20, R6, R4, R17 ;  /* 0x0000000406147224 */ /* 0x000fe200078e0211 */
[C---:B------:R-:W-:Y:S01]  /*3ea0*/  IADD3 R4, R7.reuse, 0x3a, RZ ;  /* 0x0000003a07047810 */ /* 0x040fe20007ffe0ff */
[----:B------:R-:W-:Y:S01]  /*3eb0*/  IMAD.MOV R3, RZ, RZ, -R3 ;  /* 0x000000ffff037224 */ /* 0x000fe200078e0a03 */
[----:B------:R0:W-:Y:S01]  /*3ec0*/  STL [R1+0xb4], R0 ;  /* 0x0000b40001007387 */ /* 0x0001e20000100800 */
[----:B------:R-:W-:Y:S01]  /*3ed0*/  @!P4 IMAD.IADD R2, R2, 0x1, -R6 ;  /* 0x000000010202c824 */ /* 0x000fe200078e0a06 */
[----:B------:R-:W-:Y:S01]  /*3ee0*/  IABS R17, R4 ;  /* 0x0000000400117213 */ /* 0x000fe20000000000 */
[----:B------:R-:W-:Y:S01]  /*3ef0*/  IMAD R19, R6, R3, R19 ;  /* 0x0000000306137224 */ /* 0x000fe200078e0213 */
[----:B------:R-:W-:Y:S01]  /*3f00*/  IADD3 R14, R7, 0x36, RZ ;  /* 0x00000036070e7810 */ /* 0x000fe20007ffe0ff */
[----:B------:R-:W-:-:S03]  /*3f10*/  IMAD.HI.U32 R3, R23, R15, RZ ;  /* 0x0000000f17037227 */ /* 0x000fc600078e00ff */
[----:B------:R-:W-:Y:S01]  /*3f20*/  ISETP.GT.U32.AND P4, PT, R6, R19, PT ;  /* 0x000000130600720c */ /* 0x000fe20003f84070 */
[----:B------:R-:W-:Y:S01]  /*3f30*/  @!P2 IMAD.IADD R12, R12, 0x1, -R6 ;  /* 0x000000010c0ca824 */ /* 0x000fe200078e0a06 */
[----:B------:R-:W-:Y:S01]  /*3f40*/  ISETP.GE.AND P2, PT, R11, RZ, PT ;  /* 0x000000ff0b00720c */ /* 0x000fe20003f46270 */
[----:B0-----:R-:W-:Y:S02]  /*3f50*/  IMAD.MOV.U32 R0, RZ, RZ, R5 ;  /* 0x000000ffff007224 */ /* 0x001fe400078e0005 */
[----:B------:R-:W-:-:S04]  /*3f60*/  IMAD.HI.U32 R5, R23, R18, RZ ;  /* 0x0000001217057227 */ /* 0x000fc800078e00ff */
[----:B------:R-:W-:Y:S01]  /*3f70*/  @!P3 IMAD.MOV R0, RZ, RZ, -R0 ;  /* 0x000000ffff00b224 */ /* 0x000fe200078e0a00 */
[----:B------:R-:W-:Y:S01]  /*3f80*/  ISETP.GT.U32.AND P3, PT, R6, R20, PT ;  /* 0x000000140600720c */ /* 0x000fe20003f64070 */
[----:B------:R-:W-:Y:S02]  /*3f90*/  IMAD.MOV R11, RZ, RZ, -R3 ;  /* 0x000000ffff0b7224 */ /* 0x000fe400078e0a03 */
[----:B------:R-:W-:Y:S01]  /*3fa0*/  @!P4 IMAD.IADD R19, R19, 0x1, -R6 ;  /* 0x000000011313c824 */ /* 0x000fe200078e0a06 */
[----:B------:R0:W-:Y:S01]  /*3fb0*/  STL [R1+0xac], R0 ;  /* 0x0000ac0001007387 */ /* 0x0001e20000100800 */
[----:B------:R-:W-:-:S04]  /*3fc0*/  IMAD.HI.U32 R3, R23, R17, RZ ;  /* 0x0000001117037227 */ /* 0x000fc800078e00ff */
[----:B------:R-:W-:Y:S02]  /*3fd0*/  IMAD.MOV R5, RZ, RZ, -R5 ;  /* 0x000000ffff057224 */ /* 0x000fe400078e0a05 */
[----:B------:R-:W-:Y:S01]  /*3fe0*/  IMAD R15, R6, R11, R15 ;  /* 0x0000000b060f7224 */ /* 0x000fe200078e020f */
[C---:B------:R-:W-:Y:S01]  /*3ff0*/  IADD3 R11, R7.reuse, 0x39, RZ ;  /* 0x00000039070b7810 */ /* 0x040fe20007ffe0ff */
        /* <DEDUP_REMOVED lines=9> */
[----:B------:R-:W-:Y:S01]  /*4090*/  IABS R5, R14 ;  /* 0x0000000e00057213 */ /* 0x000fe20000000000 */
[----:B------:R-:W-:Y:S01]  /*40a0*/  IMAD R17, R6, R3, R17 ;  /* 0x0000000306117224 */ /* 0x000fe200078e0211 */
[----:B------:R0:W-:Y:S01]  /*40b0*/  STL [R1+0xa0], R0 ;  /* 0x0000a00001007387 */ /* 0x0001e20000100800 */
[----:B------:R-:W-:Y:S01]  /*40c0*/  IADD3 R3, R7, 0x38, RZ ;  /* 0x0000003807037810 */ /* 0x000fe20007ffe0ff */
[----:B------:R-:W-:-:S03]  /*40d0*/  IMAD.HI.U32 R16, R23, R13, RZ ;  /* 0x0000000d17107227 */ /* 0x000fc600078e00ff */
[----:B------:R-:W-:Y:S01]  /*40e0*/  IABS R2, R3 ;  /* 0x0000000300027213 */ /* 0x000fe20000000000 */
[----:B------:R-:W-:Y:S02]  /*40f0*/  IMAD.MOV R16, RZ, RZ, -R16 ;  /* 0x000000ffff107224 */ /* 0x000fe400078e0a10 */
[----:B------:R-:W-:Y:S01]  /*4100*/  @!P4 IMAD.IADD R20, R20, 0x1, -R6 ;  /* 0x000000011414c824 */ /* 0x000fe200078e0a06 */
[C---:B------:R-:W-:Y:S01]  /*4110*/  ISETP.GT.U32.AND P4, PT, R6.reuse, R18, PT ;  /* 0x000000120600720c */ /* 0x040fe20003f84070 */
[----:B0-----:R-:W-:Y:S01]  /*4120*/  IMAD.MOV.U32 R0, RZ, RZ, R12 ;  /* 0x000000ffff007224 */ /* 0x001fe200078e000c */
[----:B------:R-:W-:Y:S01]  /*4130*/  IADD3 R12, R7, 0x37, RZ ;  /* 0x00000037070c7810 */ /* 0x000fe20007ffe0ff */
[----:B------:R-:W-:Y:S01]  /*4140*/  @!P0 IMAD.IADD R19, R19, 0x1, -R6 ;  /* 0x0000000113138824 */ /* 0x000fe200078e0a06 */
[C---:B------:R-:W-:Y:S01]  /*4150*/  ISETP.GT.U32.AND P0, PT, R6.reuse, R17, PT ;  /* 0x000000110600720c */ /* 0x040fe20003f04070 */
[----:B------:R-:W-:Y:S01]  /*4160*/  @!P1 IMAD.MOV R0, RZ, RZ, -R0 ;  /* 0x000000ffff009224 */ /* 0x000fe200078e0a00 */
[C---:B------:R-:W-:Y:S01]  /*4170*/  ISETP.GT.U32.AND P1, PT, R6.reuse, R15, PT ;  /* 0x0000000f0600720c */ /* 0x040fe20003f24070 */
[----:B------:R-:W-:Y:S01]  /*4180*/  IMAD R13, R6, R16, R13 ;  /* 0x00000010060d7224 */ /* 0x000fe200078e020d */
[----:B------:R-:W-:Y:S01]  /*4190*/  IABS R10, R12 ;  /* 0x0000000c000a7213 */ /* 0x000fe20000000000 */
[----:B------:R-:W-:Y:S01]  /*41a0*/  IMAD.MOV.U32 R8, RZ, RZ, R20 ;  /* 0x000000ffff087224 */ /* 0x000fe200078e0014 */
[----:B------:R0:W-:Y:S01]  /*41b0*/  STL [R1+0xa4], R0 ;  /* 0x0000a40001007387 */ /* 0x0001e20000100800 */
[----:B------:R-:W-:-:S02]  /*41c0*/  IADD3 R20, R7, 0x2f, RZ ;  /* 0x0000002f07147810 */ /* 0x000fc40007ffe0ff */
[----:B------:R-:W-:Y:S02]  /*41d0*/  @!P4 IMAD.IADD R18, R18, 0x1, -R6 ;  /* 0x000000011212c824 */ /* 0x000fe400078e0a06 */
[----:B------:R-:W-:Y:S02]  /*41e0*/  @!P5 IMAD.MOV R8, RZ, RZ, -R8 ;  /* 0x000000ffff08d224 */ /* 0x000fe400078e0a08 */
[--C-:B------:R-:W-:Y:S01]  /*41f0*/  @!P0 IMAD.IADD R17, R17, 0x1, -R6.reuse ;  /* 0x0000000111118824 */ /* 0x100fe200078e0a06 */
[----:B------:R-:W-:Y:S01]  /*4200*/  ISETP.GT.U32.AND P0, PT, R6, R18, PT ;  /* 0x000000120600720c */ /* 0x000fe20003f04070 */
[----:B------:R-:W-:Y:S01]  /*4210*/  @!P1 IMAD.IADD R15, R15, 0x1, -R6 ;  /* 0x000000010f0f9824 */ /* 0x000fe200078e0a06 */
[----:B------:R-:W-:Y:S01]  /*4220*/  ISETP.GE.AND P1, PT, R4, RZ, PT ;  /* 0x000000ff0400720c */ /* 0x000fe20003f26270 */
[----:B------:R-:W-:Y:S01]  /*4230*/  IMAD.HI.U32 R4, R23, R2, RZ ;  /* 0x0000000217047227 */ /* 0x000fe200078e00ff */
[C---:B------:R-:W-:Y:S01]  /*4240*/  ISETP.GT.U32.AND P5, PT, R6.reuse, R17, PT ;  /* 0x000000110600720c */ /* 0x040fe20003fa4070 */
[----:B------:R-:W-:Y:S01]  /*4250*/  STL [R1+0x54], R8 ;  /* 0x0000540801007387 */ /* 0x000fe20000100800 */
[----:B------:R-:W-:Y:S01]  /*4260*/  ISETP.GT.U32.AND P4, PT, R6, R15, PT ;  /* 0x0000000f0600720c */ /* 0x000fe20003f84070 */
[----:B------:R-:W-:-:S02]  /*4270*/  IMAD.MOV R4, RZ, RZ, -R4 ;  /* 0x000000ffff047224 */ /* 0x000fc400078e0a04 */
[----:B0-----:R-:W-:Y:S02]  /*4280*/  IMAD.MOV.U32 R0, RZ, RZ, R19 ;  /* 0x000000ffff007224 */ /* 0x001fe400078e0013 */
[----:B------:R-:W-:Y:S01]  /*4290*/  IMAD R2, R6, R4, R2 ;  /* 0x0000000406027224 */ /* 0x000fe200078e0202 */
[----:B------:R-:W-:Y:S01]  /*42a0*/  IADD3 R4, R7, 0x35, RZ ;  /* 0x0000003507047810 */ /* 0x000fe20007ffe0ff */
[----:B------:R-:W-:Y:S02]  /*42b0*/  @!P0 IMAD.IADD R18, R18, 0x1, -R6 ;  /* 0x0000000112128824 */ /* 0x000fe400078e0a06 */
[----:B------:R-:W-:Y:S01]  /*42c0*/  @!P6 IMAD.MOV R0, RZ, RZ, -R0 ;  /* 0x000000ffff00e224 */ /* 0x000fe200078e0a00 */
[C---:B------:R-:W-:Y:S01]  /*42d0*/  ISETP.GT.U32.AND P0, PT, R6.reuse, R2, PT ;  /* 0x000000020600720c */ /* 0x040fe20003f04070 */
[----:B------:R-:W-:Y:S01]  /*42e0*/  IMAD.HI.U32 R16, R23, R10, RZ ;  /* 0x0000000a17107227 */ /* 0x000fe200078e00ff */
[----:B------:R-:W-:Y:S02]  /*42f0*/  ISETP.GE.AND P6, PT, R11, RZ, PT ;  /* 0x000000ff0b00720c */ /* 0x000fe40003fc6270 */
[----:B------:R0:W-:Y:S01]  /*4300*/  STL [R1+0x68], R0 ;  /* 0x0000680001007387 */ /* 0x0001e20000100800 */
[----:B------:R-:W-:Y:S01]  /*4310*/  @!P4 IMAD.IADD R15, R15, 0x1, -R6 ;  /* 0x000000010f0fc824 */ /* 0x000fe200078e0a06 */
[----:B------:R-:W-:Y:S01]  /*4320*/  ISETP.GT.U32.AND P4, PT, R6, R13, PT ;  /* 0x0000000d0600720c */ /* 0x000fe20003f84070 */
[----:B------:R-:W-:-:S04]  /*4330*/  IMAD.HI.U32 R11, R23, R5, RZ ;  /* 0x00000005170b7227 */ /* 0x000fc800078e00ff */
[----:B------:R-:W-:Y:S02]  /*4340*/  IMAD.MOV R16, RZ, RZ, -R16 ;  /* 0x000000ffff107224 */ /* 0x000fe400078e0a10 */
[----:B------:R-:W-:Y:S02]  /*4350*/  IMAD.MOV R11, RZ, RZ, -R11 ;  /* 0x000000ffff0b7224 */ /* 0x000fe400078e0a0b */
[----:B0-----:R-:W-:Y:S02]  /*4360*/  IMAD.MOV.U32 R0, RZ, RZ, R15 ;  /* 0x000000ffff007224 */ /* 0x001fe400078e000f */
[C---:B------:R-:W-:Y:S02]  /*4370*/  IMAD R10, R6.reuse, R16, R10 ;  /* 0x00000010060a7224 */ /* 0x040fe400078e020a */
[--C-:B------:R-:W-:Y:S02]  /*4380*/  @!P4 IMAD.IADD R13, R13, 0x1, -R6.reuse ;  /* 0x000000010d0dc824 */ /* 0x100fe400078e0a06 */
[C---:B------:R-:W-:Y:S01]  /*4390*/  IMAD R5, R6.reuse, R11, R5 ;  /* 0x0000000b06057224 */ /* 0x040fe200078e0205 */
[----:B------:R-:W-:Y:S01]  /*43a0*/  ISETP.GT.U32.AND P4, PT, R6, R10, PT ;  /* 0x0000000a0600720c */ /* 0x000fe20003f84070 */
[----:B------:R-:W-:Y:S01]  /*43b0*/  @!P0 IMAD.IADD R2, R2, 0x1, -R6 ;  /* 0x0000000102028824 */ /* 0x000fe200078e0a06 */
[C---:B------:R-:W-:Y:S01]  /*43c0*/  ISETP.GT.U32.AND P0, PT, R6.reuse, R13, PT ;  /* 0x0000000d0600720c */ /* 0x040fe20003f04070 */
[----:B------:R-:W-:Y:S01]  /*43d0*/  IMAD.MOV.U32 R8, RZ, RZ, R18 ;  /* 0x000000ffff087224 */ /* 0x000fe200078e0012 */
[----:B------:R-:W-:Y:S01]  /*43e0*/  IADD3 R11, R7, 0x34, RZ ;  /* 0x00000034070b7810 */ /* 0x000fe20007ffe0ff */
[----:B------:R-:W-:Y:S01]  /*43f0*/  @!P2 IMAD.MOV R0, RZ, RZ, -R0 ;  /* 0x000000ffff00a224 */ /* 0x000fe200078e0a00 */
[C---:B------:R-:W-:Y:S01]  /*4400*/  ISETP.GT.U32.AND P2, PT, R6.reuse, R2, PT ;  /* 0x000000020600720c */ /* 0x040fe20003f44070 */
[----:B------:R-:W-:Y:S01]  /*4410*/  @!P5 IMAD.IADD R17, R17, 0x1, -R6 ;  /* 0x000000011111d824 */ /* 0x000fe200078e0a06 */
[----:B------:R-:W-:Y:S01]  /*4420*/  ISETP.GE.AND P5, PT, R3, RZ, PT ;  /* 0x000000ff0300720c */ /* 0x000fe20003fa6270 */
[----:B------:R-:W-:Y:S01]  /*4430*/  @!P3 IMAD.MOV R8, RZ, RZ, -R8 ;  /* 0x000000ffff08b224 */ /* 0x000fe200078e0a08 */
[----:B------:R-:W-:Y:S01]  /*4440*/  ISETP.GT.U32.AND P3, PT, R6, R5, PT ;  /* 0x000000050600720c */ /* 0x000fe20003f64070 */
[----:B------:R0:W-:Y:S01]  /*4450*/  STL [R1+0x8c], R0 ;  /* 0x00008c0001007387 */ /* 0x0001e20000100800 */
[----:B------:R-:W-:Y:S01]  /*4460*/  IABS R3, R4 ;  /* 0x0000000400037213 */ /* 0x000fe20000000000 */
[--C-:B------:R-:W-:Y:S01]  /*4470*/  @!P4 IMAD.IADD R10, R10, 0x1, -R6.reuse ;  /* 0x000000010a0ac824 */ /* 0x100fe200078e0a06 */
[----:B------:R-:W-:Y:S01]  /*4480*/  IABS R16, R11 ;  /* 0x0000000b00107213 */ /* 0x000fe20000000000 */
[----:B------:R-:W-:Y:S01]  /*4490*/  @!P0 IMAD.IADD R13, R13, 0x1, -R6 ;  /* 0x000000010d0d8824 */ /* 0x000fe200078e0a06 */
[----:B------:R-:W-:Y:S01]  /*44a0*/  STL [R1+0x70], R8 ;  /* 0x0000700801007387 */ /* 0x000fe20000100800 */
[----:B------:R-:W-:Y:S01]  /*44b0*/  IMAD.HI.U32 R15, R23, R3, RZ ;  /* 0x00000003170f7227 */ /* 0x000fe200078e00ff */
[----:B------:R-:W-:-:S02]  /*44c0*/  ISETP.GE.AND P4, PT, R12, RZ, PT ;  /* 0x000000ff0c00720c */ /* 0x000fc40003f86270 */
[----:B------:R-:W-:Y:S01]  /*44d0*/  ISETP.GE.AND P0, PT, R14, RZ, PT ;  /* 0x000000ff0e00720c */ /* 0x000fe20003f06270 */
[----:B0-----:R-:W-:Y:S02]  /*44e0*/  IMAD.MOV.U32 R0, RZ, RZ, R17 ;  /* 0x000000ffff007224 */ /* 0x001fe400078e0011 */
[----:B------:R-:W-:Y:S02]  /*44f0*/  IMAD.MOV R15, RZ, RZ, -R15 ;  /* 0x000000ffff0f7224 */ /* 0x000fe400078e0a0f */
[----:B------:R-:W-:Y:S01]  /*4500*/  @!P1 IMAD.MOV R0, RZ, RZ, -R0 ;  /* 0x000000ffff009224 */ /* 0x000fe200078e0a00 */
[----:B------:R-:W-:Y:S01]  /*4510*/  ISETP.GT.U32.AND P1, PT, R6, R10, PT ;  /* 0x0000000a0600720c */ /* 0x000fe20003f24070 */
[----:B------:R-:W-:Y:S01]  /*4520*/  @!P3 IMAD.IADD R5, R5, 0x1, -R6 ;  /* 0x000000010505b824 */ /* 0x000fe200078e0a06 */
[----:B------:R-:W-:Y:S01]  /*4530*/  ISETP.GE.AND P3, PT, R4, RZ, PT ;  /* 0x000000ff0400720c */ /* 0x000fe20003f66270 */
[----:B------:R-:W-:Y:S01]  /*4540*/  IMAD.MOV.U32 R12, RZ, RZ, R16 ;  /* 0x000000ffff0c7224 */ /* 0x000fe200078e0010 */
[----:B------:R0:W-:Y:S01]  /*4550*/  STL [R1+0x74], R0 ;  /* 0x0000740001007387 */ /* 0x0001e20000100800 */
[----:B------:R-:W-:Y:S01]  /*4560*/  IMAD R3, R6, R15, R3 ;  /* 0x0000000f06037224 */ /* 0x000fe200078e0203 */
[----:B------:R-:W-:Y:S01]  /*4570*/  IADD3 R16, R7, 0x33, RZ ;  /* 0x0000003307107810 */ /* 0x000fe20007ffe0ff */
[----:B------:R-:W-:Y:S01]  /*4580*/  IMAD.HI.U32 R14, R23, R12, RZ ;  /* 0x0000000c170e7227 */ /* 0x000fe200078e00ff */
[----:B------:R-:W-:-:S03]  /*4590*/  IADD3 R15, R7, 0x2e, RZ ;  /* 0x0000002e070f7810 */ /* 0x000fc60007ffe0ff */
        /* <DEDUP_REMOVED lines=8> */
[----:B------:R-:W-:Y:S01]  /*4620*/  @!P6 IMAD.MOV R0, RZ, RZ, -R0 ;  /* 0x000000ffff00e224 */ /* 0x000fe200078e0a00 */
[----:B------:R-:W-:Y:S01]  /*4630*/  ISETP.GT.U32.AND P6, PT, R6, R5, PT ;  /* 0x000000050600720c */ /* 0x000fe20003fc4070 */
[----:B------:R-:W-:Y:S01]  /*4640*/  @!P1 IMAD.IADD R10, R10, 0x1, -R6 ;  /* 0x000000010a0a9824 */ /* 0x000fe200078e0a06 */
[----:B------:R-:W-:-:S02]  /*4650*/  ISETP.GE.AND P1, PT, R11, RZ, PT ;  /* 0x000000ff0b00720c */ /* 0x000fc40003f26270 */
[----:B------:R0:W-:Y:S01]  /*4660*/  STL [R1+0x7c], R0 ;  /* 0x00007c0001007387 */ /* 0x0001e20000100800 */
[----:B------:R-:W-:Y:S02]  /*4670*/  @!P2 IMAD.IADD R3, R3, 0x1, -R6 ;  /* 0x000000010303a824 */ /* 0x000fe400078e0a06 */
[----:B------:R-:W-:-:S03]  /*4680*/  IMAD.MOV.U32 R8, RZ, RZ, R10 ;  /* 0x000000ffff087224 */ /* 0x000fc600078e000a */
[C---:B------:R-:W-:Y:S01]  /*4690*/  ISETP.GT.U32.AND P2, PT, R6.reuse, R3, PT ;  /* 0x000000030600720c */ /* 0x040fe20003f44070 */
[----:B------:R-:W-:Y:S01]  /*46a0*/  @!P4 IMAD.MOV R8, RZ, RZ, -R8 ;  /* 0x000000ffff08c224 */ /* 0x000fe200078e0a08 */
[----:B------:R-:W-:Y:S01]  /*46b0*/  ISETP.GE.AND P4, PT, R13, RZ, PT ;  /* 0x000000ff0d00720c */ /* 0x000fe20003f86270 */
[----:B------:R-:W-:Y:S01]  /*46c0*/  @!P6 IMAD.IADD R5, R5, 0x1, -R6 ;  /* 0x000000010505e824 */ /* 0x000fe200078e0a06 */
[----:B------:R-:W-:Y:S01]  /*46d0*/  ISETP.GT.U32.AND P6, PT, R6, R4, PT ;  /* 0x000000040600720c */ /* 0x000fe20003fc4070 */
[----:B0-----:R-:W-:Y:S01]  /*46e0*/  IMAD.MOV.U32 R0, RZ, RZ, R2 ;  /* 0x000000ffff007224 */ /* 0x001fe200078e0002 */
[----:B------:R-:W-:Y:S02]  /*46f0*/  IADD3 R2, R7, 0x31, RZ ;  /* 0x0000003107027810 */ /* 0x000fe40007ffe0ff */
[----:B------:R-:W-:Y:S01]  /*4700*/  IABS R13, R13 ;  /* 0x0000000d000d7213 */ /* 0x000fe20000000000 */
[----:B------:R-:W-:Y:S01]  /*4710*/  @!P5 IMAD.MOV R0, RZ, RZ, -R0 ;  /* 0x000000ffff00d224 */ /* 0x000fe200078e0a00 */
[----:B------:R-:W-:-:S02]  /*4720*/  ISETP.GE.AND P5, PT, R16, RZ, PT ;  /* 0x000000ff1000720c */ /* 0x000fc40003fa6270 */
[----:B------:R-:W-:Y:S01]  /*4730*/  IABS R16, R16 ;  /* 0x0000001000107213 */ /* 0x000fe20000000000 */
[--C-:B------:R-:W-:Y:S01]  /*4740*/  @!P2 IMAD.IADD R3, R3, 0x1, -R6.reuse ;  /* 0x000000010303a824 */ /* 0x100fe200078e0a06 */
[----:B------:R0:W-:Y:S01]  /*4750*/  STL [R1+0x84], R0 ;  /* 0x0000840001007387 */ /* 0x0001e20000100800 */
[C---:B------:R-:W-:Y:S01]  /*4760*/  IMAD.HI.U32 R10, R23.reuse, R13, RZ ;  /* 0x0000000d170a7227 */ /* 0x040fe200078e00ff */
[----:B------:R-:W-:Y:S02]  /*4770*/  ISETP.GE.AND P2, PT, R12, RZ, PT ;  /* 0x000000ff0c00720c */ /* 0x000fe40003f46270 */
[----:B------:R-:W-:Y:S01]  /*4780*/  STL [R1+0x88], R8 ;  /* 0x0000880801007387 */ /* 0x000fe20000100800 */
[----:B------:R-:W-:Y:S01]  /*4790*/  @!P6 IMAD.IADD R4, R4, 0x1, -R6 ;  /* 0x000000010404e824 */ /* 0x000fe200078e0a06 */
[----:B------:R-:W-:Y:S01]  /*47a0*/  IABS R12, R12 ;  /* 0x0000000c000c7213 */ /* 0x000fe20000000000 */
[----:B------:R-:W-:-:S03]  /*47b0*/  IMAD.HI.U32 R11, R23, R16, RZ ;  /* 0x00000010170b7227 */ /* 0x000fc600078e00ff */
[----:B------:R-:W-:Y:S01]  /*47c0*/  ISETP.GT.U32.AND P6, PT, R6, R4, PT ;  /* 0x000000040600720c */ /* 0x000fe20003fc4070 */
[----:B0-----:R-:W-:Y:S02]  /*47d0*/  IMAD.MOV.U32 R0, RZ, RZ, R5 ;  /* 0x000000ffff007224 */ /* 0x001fe400078e0005 */
[----:B------:R-:W-:Y:S02]  /*47e0*/  IMAD.MOV R11, RZ, RZ, -R11 ;  /* 0x000000ffff0b7224 */ /* 0x000fe400078e0a0b */
[----:B------:R-:W-:Y:S01]  /*47f0*/  @!P0 IMAD.MOV R0, RZ, RZ, -R0 ;  /* 0x000000ffff008224 */ /* 0x000fe200078e0a00 */
[----:B------:R-:W-:Y:S01]  /*4800*/  ISETP.GE.AND P0, PT, R2, RZ, PT ;  /* 0x000000ff0200720c */ /* 0x000fe20003f06270 */
[----:B------:R-:W-:Y:S01]  /*4810*/  IMAD R16, R6, R11, R16 ;  /* 0x0000000b06107224 */ /* 0x000fe200078e0210 */
[----:B------:R-:W-:Y:S01]  /*4820*/  IABS R2, R2 ;  /* 0x0000000200027213 */ /* 0x000fe20000000000 */
[----:B------:R-:W-:Y:S01]  /*4830*/  IMAD.MOV R10, RZ, RZ, -R10 ;  /* 0x000000ffff0a7224 */ /* 0x000fe200078e0a0a */
[----:B------:R0:W-:Y:S01]  /*4840*/  STL [R1+0x20c], R0 ;  /* 0x00020c0001007387 */ /* 0x0001e20000100800 */
[----:B------:R-:W-:-:S02]  /*4850*/  IADD3 R11, R7, 0x2d, RZ ;  /* 0x0000002d070b7810 */ /* 0x000fc40007ffe0ff */
[----:B------:R-:W-:-:S04]  /*4860*/  IMAD.HI.U32 R5, R23, R2, RZ ;  /* 0x0000000217057227 */ /* 0x000fc800078e00ff */
[----:B------:R-:W-:Y:S02]  /*4870*/  IMAD.MOV R5, RZ, RZ, -R5 ;  /* 0x000000ffff057224 */ /* 0x000fe400078e0a05 */
[----:B------:R-:W-:Y:S02]  /*4880*/  @!P6 IMAD.IADD R4, R4, 0x1, -R6 ;  /* 0x000000010404e824 */ /* 0x000fe400078e0a06 */
[----:B0-----:R-:W-:Y:S02]  /*4890*/  IMAD.MOV.U32 R0, RZ, RZ, R3 ;  /* 0x000000ffff007224 */ /* 0x001fe400078e0003 */
[C---:B------:R-:W-:Y:S02]  /*48a0*/  IMAD R2, R6.reuse, R5, R2 ;  /* 0x0000000506027224 */ /* 0x040fe400078e0202 */
[----:B------:R-:W-:Y:S01]  /*48b0*/  @!P3 IMAD.MOV R0, RZ, RZ, -R0 ;  /* 0x000000ffff00b224 */ /* 0x000fe200078e0a00 */
[C---:B------:R-:W-:Y:S01]  /*48c0*/  ISETP.GT.U32.AND P3, PT, R6.reuse, R16, PT ;  /* 0x000000100600720c */ /* 0x040fe20003f64070 */
[C---:B------:R-:W-:Y:S01]  /*48d0*/  IMAD R13, R6.reuse, R10, R13 ;  /* 0x0000000a060d7224 */ /* 0x040fe200078e020d */
[----:B------:R-:W-:Y:S01]  /*48e0*/  IADD3 R10, R7, 0x2c, RZ ;  /* 0x0000002c070a7810 */ /* 0x000fe20007ffe0ff */
[C---:B------:R-:W-:Y:S01]  /*48f0*/  IMAD.HI.U32 R3, R23.reuse, R12, RZ ;  /* 0x0000000c17037227 */ /* 0x040fe200078e00ff */
[----:B------:R0:W-:Y:S02]  /*4900*/  STL [R1+0x204], R0 ;  /* 0x0002040001007387 */ /* 0x0001e40000100800 */
[----:B------:R-:W-:Y:S01]  /*4910*/  ISETP.GT.U32.AND P6, PT, R6, R13, PT ;  /* 0x0000000d0600720c */ /* 0x000fe20003fc4070 */
[----:B------:R-:W-:Y:S01]  /*4920*/  IMAD.MOV R3, RZ, RZ, -R3 ;  /* 0x000000ffff037224 */ /* 0x000fe200078e0a03 */
[----:B------:R-:W-:Y:S01]  /*4930*/  IABS R17, R10 ;  /* 0x0000000a00117213 */ /* 0x000fe20000000000 */
[----:B------:R-:W-:-:S04]  /*4940*/  IMAD.HI.U32 R5, R23, R18, RZ ;  /* 0x0000001217057227 */ /* 0x000fc800078e00ff */
[----:B------:R-:W-:Y:S02]  /*4950*/  @!P3 IMAD.IADD R16, R16, 0x1, -R6 ;  /* 0x000000011010b824 */ /* 0x000fe400078e0a06 */
[----:B0-----:R-:W-:Y:S01]  /*4960*/  IMAD.MOV.U32 R0, RZ, RZ, R4 ;  /* 0x000000ffff007224 */ /* 0x001fe200078e0004 */
[----:B------:R-:W-:Y:S01]  /*4970*/  IABS R4, R11 ;  /* 0x0000000b00047213 */ /* 0x000fe20000000000 */
[C---:B------:R-:W-:Y:S01]  /*4980*/  IMAD R12, R6.reuse, R3, R12 ;  /* 0x00000003060c7224 */ /* 0x040fe200078e020c */
[C---:B------:R-:W-:Y:S01]  /*4990*/  ISETP.GT.U32.AND P3, PT, R6.reuse, R16, PT ;  /* 0x000000100600720c */ /* 0x040fe20003f64070 */
[----:B------:R-:W-:Y:S01]  /*49a0*/  @!P1 IMAD.MOV R0, RZ, RZ, -R0 ;  /* 0x000000ffff009224 */ /* 0x000fe200078e0a00 */
[C---:B------:R-:W-:Y:S01]  /*49b0*/  ISETP.GT.U32.AND P1, PT, R6.reuse, R2, PT ;  /* 0x000000020600720c */ /* 0x040fe20003f24070 */
[----:B------:R-:W-:Y:S01]  /*49c0*/  @!P6 IMAD.IADD R13, R13, 0x1, -R6 ;  /* 0x000000010d0de824 */ /* 0x000fe200078e0a06 */
[----:B------:R-:W-:Y:S01]  /*49d0*/  IABS R3, R20 ;  /* 0x0000001400037213 */ /* 0x000fe20000000000 */
[----:B------:R-:W-:Y:S01]  /*49e0*/  IMAD.MOV R5, RZ, RZ, -R5 ;  /* 0x000000ffff057224 */ /* 0x000fe200078e0a05 */
[----:B------:R0:W-:Y:S01]  /*49f0*/  STL [R1+0x208], R0 ;  /* 0x0002080001007387 */ /* 0x0001e20000100800 */
[----:B------:R-:W-:Y:S01]  /*4a00*/  IMAD.HI.U32 R19, R23, R4, RZ ;  /* 0x0000000417137227 */ /* 0x000fe200078e00ff */
[----:B------:R-:W-:-:S03]  /*4a10*/  ISETP.GT.U32.AND P6, PT, R6, R13, PT ;  /* 0x0000000d0600720c */ /* 0x000fc60003fc4070 */
[----:B------:R-:W-:Y:S01]  /*4a20*/  IMAD R18, R6, R5, R18 ;  /* 0x0000000506127224 */ /* 0x000fe200078e0212 */
[----:B------:R-:W-:Y:S01]  /*4a30*/  IADD3 R5, R7, 0x2b, RZ ;  /* 0x0000002b07057810 */ /* 0x000fe20007ffe0ff */
[--C-:B------:R-:W-:Y:S01]  /*4a40*/  @!P3 IMAD.IADD R16, R16, 0x1, -R6.reuse ;  /* 0x000000011010b824 */ /* 0x100fe200078e0a06 */
[----:B------:R-:W-:Y:S01]  /*4a50*/  ISETP.GT.U32.AND P3, PT, R6, R12, PT ;  /* 0x0000000c0600720c */ /* 0x000fe20003f64070 */
[----:B------:R-:W-:Y:S02]  /*4a60*/  @!P1 IMAD.IADD R2, R2, 0x1, -R6 ;  /* 0x0000000102029824 */ /* 0x000fe400078e0a06 */
[----:B------:R-:W-:-:S03]  /*4a70*/  IMAD.HI.U32 R14, R23, R3, RZ ;  /* 0x00000003170e7227 */ /* 0x000fc600078e00ff */
[C---:B------:R-:W-:Y:S01]  /*4a80*/  ISETP.GT.U32.AND P1, PT, R6.reuse, R2, PT ;  /* 0x000000020600720c */ /* 0x040fe20003f24070 */
[----:B------:R-:W-:Y:S02]  /*4a90*/  IMAD.MOV R14, RZ, RZ, -R14 ;  /* 0x000000ffff0e7224 */ /* 0x000fe400078e0a0e */
[----:B0-----:R-:W-:Y:S01]  /*4aa0*/  IMAD.MOV.U32 R0, RZ, RZ, R16 ;  /* 0x000000ffff007224 */ /* 0x001fe200078e0010 */
[----:B------:R-:W-:Y:S01]  /*4ab0*/  IABS R16, R5 ;  /* 0x0000000500107213 */ /* 0x000fe20000000000 */
[----:B------:R-:W-:Y:S02]  /*4ac0*/  IMAD R3, R6, R14, R3 ;  /* 0x0000000e06037224 */ /* 0x000fe400078e0203 */
[----:B------:R-:W-:Y:S01]  /*4ad0*/  @!P3 IMAD.IADD R12, R12, 0x1, -R6 ;  /* 0x000000010c0cb824 */ /* 0x000fe200078e0a06 */
[----:B------:R-:W-:Y:S01]  /*4ae0*/  ISETP.GE.AND P3, PT, R20, RZ, PT ;  /* 0x000000ff1400720c */ /* 0x000fe20003f66270 */
[----:B------:R-:W-:Y:S02]  /*4af0*/  @!P5 IMAD.MOV R0, RZ, RZ, -R0 ;  /* 0x000000ffff00d224 */ /* 0x000fe400078e0a00 */
[--C-:B------:R-:W-:Y:S01]  /*4b00*/  @!P6 IMAD.IADD R13, R13, 0x1, -R6.reuse ;  /* 0x000000010d0de824 */ /* 0x100fe200078e0a06 */
[----:B------:R-:W-:Y:S01]  /*4b10*/  ISETP.GT.U32.AND P6, PT, R6, R3, PT ;  /* 0x000000030600720c */ /* 0x000fe20003fc4070 */
[----:B------:R-:W-:Y:S01]  /*4b20*/  @!P1 IMAD.IADD R2, R2, 0x1, -R6 ;  /* 0x0000000102029824 */ /* 0x000fe200078e0a06 */
[C---:B------:R-:W-:Y:S01]  /*4b30*/  ISETP.GT.U32.AND P1, PT, R6.reuse, R18, PT ;  /* 0x000000120600720c */ /* 0x040fe20003f24070 */
[----:B------:R0:W-:Y:S01]  /*4b40*/  STL [R1+0x6c], R0 ;  /* 0x00006c0001007387 */ /* 0x0001e20000100800 */
[----:B------:R-:W-:Y:S01]  /*4b50*/  ISETP.GT.U32.AND P5, PT, R6, R12, PT ;  /* 0x0000000c0600720c */ /* 0x000fe20003fa4070 */
[----:B------:R-:W-:-:S02]  /*4b60*/  IMAD.MOV R19, RZ, RZ, -R19 ;  /* 0x000000ffff137224 */ /* 0x000fc400078e0a13 */
[----:B------:R-:W-:-:S04]  /*4b70*/  IMAD.HI.U32 R14, R23, R17, RZ ;  /* 0x00000011170e7227 */ /* 0x000fc800078e00ff */
[----:B------:R-:W-:Y:S02]  /*4b80*/  IMAD R4, R6, R19, R4 ;  /* 0x0000001306047224 */ /* 0x000fe400078e0204 */
[----:B0-----:R-:W-:Y:S02]  /*4b90*/  IMAD.MOV.U32 R0, RZ, RZ, R13 ;  /* 0x000000ffff007224 */ /* 0x001fe400078e000d */
[----:B------:R-:W-:Y:S02]  /*4ba0*/  @!P1 IMAD.IADD R18, R18, 0x1, -R6 ;  /* 0x0000000112129824 */ /* 0x000fe400078e0a06 */
[----:B------:R-:W-:Y:S02]  /*4bb0*/  @!P4 IMAD.MOV R0, RZ, RZ, -R0 ;  /* 0x000000ffff00c224 */ /* 0x000fe400078e0a00 */
[----:B------:R-:W-:Y:S01]  /*4bc0*/  IMAD.HI.U32 R13, R23, R16, RZ ;  /* 0x00000010170d7227 */ /* 0x000fe200078e00ff */
[----:B------:R-:W-:Y:S02]  /*4bd0*/  ISETP.GT.U32.AND P4, PT, R6, R18, PT ;  /* 0x000000120600720c */ /* 0x000fe40003f84070 */
[----:B------:R0:W-:Y:S01]  /*4be0*/  STL [R1+0x64], R0 ;  /* 0x0000640001007387 */ /* 0x0001e20000100800 */
[----:B------:R-:W-:-:S02]  /*4bf0*/  IMAD.MOV R14, RZ, RZ, -R14 ;  /* 0x000000ffff0e7224 */ /* 0x000fc400078e0a0e */
[--C-:B------:R-:W-:Y:S01]  /*4c00*/  @!P6 IMAD.IADD R3, R3, 0x1, -R6.reuse ;  /* 0x000000010303e824 */ /* 0x100fe200078e0a06 */
[----:B------:R-:W-:Y:S01]  /*4c10*/  ISETP.GE.AND P6, PT, R15, RZ, PT ;  /* 0x000000ff0f00720c */ /* 0x000fe20003fc6270 */
[----:B------:R-:W-:Y:S01]  /*4c20*/  @!P5 IMAD.IADD R12, R12, 0x1, -R6 ;  /* 0x000000010c0cd824 */ /* 0x000fe200078e0a06 */
[C---:B------:R-:W-:Y:S01]  /*4c30*/  ISETP.GT.U32.AND P5, PT, R6.reuse, R4, PT ;  /* 0x000000040600720c */ /* 0x040fe20003fa4070 */
[----:B------:R-:W-:Y:S01]  /*4c40*/  IMAD.MOV R13, RZ, RZ, -R13 ;  /* 0x000000ffff0d7224 */ /* 0x000fe200078e0a0d */
[C---:B------:R-:W-:Y:S01]  /*4c50*/  ISETP.GT.U32.AND P1, PT, R6.reuse, R3, PT ;  /* 0x000000030600720c */ /* 0x040fe20003f24070 */
[C---:B------:R-:W-:Y:S01]  /*4c60*/  IMAD R17, R6.reuse, R14, R17 ;  /* 0x0000000e06117224 */ /* 0x040fe200078e0211 */
[C---:B------:R-:W-:Y:S01]  /*4c70*/  IADD3 R15, R7.reuse, 0x28, RZ ;  /* 0x00000028070f7810 */ /* 0x040fe20007ffe0ff */
[----:B0-----:R-:W-:Y:S01]  /*4c80*/  IMAD.MOV.U32 R0, RZ, RZ, R12 ;  /* 0x000000ffff007224 */ /* 0x001fe200078e000c */
[----:B------:R-:W-:Y:S01]  /*4c90*/  IADD3 R12, R7, 0x29, RZ ;  /* 0x00000029070c7810 */ /* 0x000fe20007ffe0ff */
[C---:B------:R-:W-:Y:S01]  /*4ca0*/  IMAD R16, R6.reuse, R13, R16 ;  /* 0x0000000d06107224 */ /* 0x040fe200078e0210 */
[----:B------:R-:W-:Y:S01]  /*4cb0*/  IABS R13, R15 ;  /* 0x0000000f000d7213 */ /* 0x000fe20000000000 */
[----:B------:R-:W-:Y:S01]  /*4cc0*/  @!P2 IMAD.MOV R0, RZ, RZ, -R0 ;  /* 0x000000ffff00a224 */ /* 0x000fe200078e0a00 */
[----:B------:R-:W-:Y:S01]  /*4cd0*/  ISETP.GT.U32.AND P2, PT, R6, R17, PT ;  /* 0x000000110600720c */ /* 0x000fe20003f44070 */
[----:B------:R-:W-:Y:S01]  /*4ce0*/  @!P4 IMAD.IADD R18, R18, 0x1, -R6 ;  /* 0x000000011212c824 */ /* 0x000fe200078e0a06 */
[----:B------:R-:W-:Y:S01]  /*4cf0*/  ISETP.GT.U32.AND P4, PT, R6, R16, PT ;  /* 0x000000100600720c */ /* 0x000fe20003f84070 */
[----:B------:R-:W-:Y:S01]  /*4d00*/  @!P0 IMAD.MOV R2, RZ, RZ, -R2 ;  /* 0x000000ffff028224 */ /* 0x000fe200078e0a02 */
[----:B------:R-:W-:Y:S01]  /*4d10*/  ISETP.GE.AND P0, PT, R11, RZ, PT ;  /* 0x000000ff0b00720c */ /* 0x000fe20003f06270 */
[--C-:B------:R-:W-:Y:S01]  /*4d20*/  @!P5 IMAD.IADD R4, R4, 0x1, -R6.reuse ;  /* 0x000000010404d824 */ /* 0x100fe200078e0a06 */
[----:B------:R-:W-:Y:S01]  /*4d30*/  ISETP.GE.AND P5, PT, R5, RZ, PT ;  /* 0x000000ff0500720c */ /* 0x000fe20003fa6270 */
[----:B------:R-:W-:Y:S01]  /*4d40*/  @!P1 IMAD.IADD R3, R3, 0x1, -R6 ;  /* 0x0000000103039824 */ /* 0x000fe200078e0a06 */
[----:B------:R0:W-:Y:S01]  /*4d50*/  STL [R1+0x60], R2 ;  /* 0x0000600201007387 */ /* 0x0001e20000100800 */
[----:B------:R-:W-:Y:S01]  /*4d60*/  IABS R5, R12 ;  /* 0x0000000c00057213 */ /* 0x000fe20000000000 */
[----:B------:R-:W-:Y:S01]  /*4d70*/  IMAD.MOV.U32 R8, RZ, RZ, R18 ;  /* 0x000000ffff087224 */ /* 0x000fe200078e0012 */
[----:B------:R-:W-:Y:S01]  /*4d80*/  ISETP.GE.AND P1, PT, R10, RZ, PT ;  /* 0x000000ff0a00720c */ /* 0x000fe20003f26270 */
[----:B------:R1:W-:Y:S01]  /*4d90*/  STL [R1+0x5c], R0 ;  /* 0x00005c0001007387 */ /* 0x0003e20000100800 */
[--C-:B------:R-:W-:Y:S01]  /*4da0*/  @!P2 IMAD.IADD R17, R17, 0x1, -R6.reuse ;  /* 0x000000011111a824 */ /* 0x100fe200078e0a06 */
[----:B------:R-:W-:Y:S01]  /*4db0*/  ISETP.GT.U32.AND P2, PT, R6, R4, PT ;  /* 0x000000040600720c */ /* 0x000fe20003f44070 */
[----:B------:R-:W-:Y:S01]  /*4dc0*/  @!P4 IMAD.IADD R16, R16, 0x1, -R6 ;  /* 0x000000011010c824 */ /* 0x000fe200078e0a06 */
[C---:B------:R-:W-:Y:S01]  /*4dd0*/  IADD3 R14, R7.reuse, 0x27, RZ ;  /* 0x00000027070e7810 */ /* 0x040fe20007ffe0ff */
[----:B------:R-:W-:Y:S01]  /*4de0*/  @!P6 IMAD.MOV R8, RZ, RZ, -R8 ;  /* 0x000000ffff08e224 */ /* 0x000fe200078e0a08 */
[----:B0-----:R-:W-:-:S02]  /*4df0*/  IADD3 R2, R7, 0x2a, RZ ;  /* 0x0000002a07027810 */ /* 0x001fc40007ffe0ff */
[----:B------:R-:W-:Y:S02]  /*4e00*/  ISETP.GT.U32.AND P4, PT, R6, R17, PT ;  /* 0x000000110600720c */ /* 0x000fe40003f84070 */
[----:B------:R-:W-:Y:S01]  /*4e10*/  IABS R11, R2 ;  /* 0x00000002000b7213 */ /* 0x000fe20000000000 */
[----:B-1----:R-:W-:Y:S01]  /*4e20*/  IMAD.MOV.U32 R0, RZ, RZ, R3 ;  /* 0x000000ffff007224 */ /* 0x002fe200078e0003 */
[----:B------:R-:W-:Y:S01]  /*4e30*/  IABS R20, R14 ;  /* 0x0000000e00147213 */ /* 0x000fe20000000000 */
[----:B------:R-:W-:Y:S02]  /*4e40*/  IMAD.MOV.U32 R3, RZ, RZ, R5 ;  /* 0x000000ffff037224 */ /* 0x000fe400078e0005 */
[----:B------:R-:W-:-:S04]  /*4e50*/  IMAD.HI.U32 R10, R23, R11, RZ ;  /* 0x0000000b170a7227 */ /* 0x000fc800078e00ff */
[----:B------:R-:W-:Y:S01]  /*4e60*/  @!P3 IMAD.MOV R0, RZ, RZ, -R0 ;  /* 0x000000ffff00b224 */ /* 0x000fe200078e0a00 */
[C---:B------:R-:W-:Y:S01]  /*4e70*/  ISETP.GT.U32.AND P3, PT, R6.reuse, R16, PT ;  /* 0x000000100600720c */ /* 0x040fe20003f64070 */
[----:B------:R-:W-:Y:S02]  /*4e80*/  IMAD.MOV R10, RZ, RZ, -R10 ;  /* 0x000000ffff0a7224 */ /* 0x000fe400078e0a0a */
[----:B------:R-:W-:Y:S01]  /*4e90*/  IMAD.HI.U32 R5, R23, R3, RZ ;  /* 0x0000000317057227 */ /* 0x000fe200078e00ff */
[----:B------:R0:W-:Y:S03]  /*4ea0*/  STL [R1+0x3c], R0 ;  /* 0x00003c0001007387 */ /* 0x0001e60000100800 */
[----:B------:R-:W-:Y:S01]  /*4eb0*/  IMAD R11, R6, R10, R11 ;  /* 0x0000000a060b7224 */ /* 0x000fe200078e020b */
[----:B------:R1:W-:Y:S01]  /*4ec0*/  STL [R1+0x40], R8 ;  /* 0x0000400801007387 */ /* 0x0003e20000100800 */
[----:B------:R-:W-:-:S02]  /*4ed0*/  IMAD.MOV R5, RZ, RZ, -R5 ;  /* 0x000000ffff057224 */ /* 0x000fc400078e0a05 */
[--C-:B------:R-:W-:Y:S01]  /*4ee0*/  @!P2 IMAD.IADD R4, R4, 0x1, -R6.reuse ;  /* 0x000000010404a824 */ /* 0x100fe200078e0a06 */
[C---:B------:R-:W-:Y:S01]  /*4ef0*/  ISETP.GT.U32.AND P2, PT, R6.reuse, R11, PT ;  /* 0x0000000b0600720c */ /* 0x040fe20003f44070 */
[----:B------:R-:W-:Y:S02]  /*4f00*/  IMAD R3, R6, R5, R3 ;  /* 0x0000000506037224 */ /* 0x000fe400078e0203 */
[----:B------:R-:W-:Y:S02]  /*4f10*/  @!P3 IMAD.IADD R16, R16, 0x1, -R6 ;  /* 0x000000011010b824 */ /* 0x000fe400078e0a06 */
[----:B------:R-:W-:Y:S01]  /*4f20*/  IMAD.HI.U32 R5, R23, R13, RZ ;  /* 0x0000000d17057227 */ /* 0x000fe200078e00ff */
[----:B------:R-:W-:-:S03]  /*4f30*/  ISETP.GT.U32.AND P3, PT, R6, R3, PT ;  /* 0x000000030600720c */ /* 0x000fc60003f64070 */
[----:B------:R-:W-:Y:S02]  /*4f40*/  IMAD.MOV R5, RZ, RZ, -R5 ;  /* 0x000000ffff057224 */ /* 0x000fe400078e0a05 */
[--C-:B------:R-:W-:Y:S01]  /*4f50*/  @!P4 IMAD.IADD R17, R17, 0x1, -R6.reuse ;  /* 0x000000011111c824 */ /* 0x100fe200078e0a06 */
[----:B------:R-:W-:Y:S01]  /*4f60*/  ISETP.GE.AND P4, PT, R2, RZ, PT ;  /* 0x000000ff0200720c */ /* 0x000fe20003f86270 */
[--C-:B------:R-:W-:Y:S01]  /*4f70*/  @!P2 IMAD.IADD R11, R11, 0x1, -R6.reuse ;  /* 0x000000010b0ba824 */ /* 0x100fe200078e0a06 */
[----:B------:R-:W-:Y:S01]  /*4f80*/  IADD3 R2, R7, 0x26, RZ ;  /* 0x0000002607027810 */ /* 0x000fe20007ffe0ff */
[----:B------:R-:W-:Y:S01]  /*4f90*/  IMAD.HI.U32 R10, R23, R20, RZ ;  /* 0x00000014170a7227 */ /* 0x000fe200078e00ff */
[----:B------:R-:W-:Y:S02]  /*4fa0*/  ISETP.GE.AND P2, PT, R12, RZ, PT ;  /* 0x000000ff0c00720c */ /* 0x000fe40003f46270 */
[----:B------:R-:W-:Y:S01]  /*4fb0*/  IADD3 R12, R7, 0x25, RZ ;  /* 0x00000025070c7810 */ /* 0x000fe20007ffe0ff */
[C---:B------:R-:W-:Y:S01]  /*4fc0*/  IMAD R13, R6.reuse, R5, R13 ;  /* 0x00000005060d7224 */ /* 0x040fe200078e020d */
[----:B------:R-:W-:Y:S01]  /*4fd0*/  IABS R5, R2 ;  /* 0x0000000200057213 */ /* 0x000fe20000000000 */
[----:B------:R-:W-:Y:S01]  /*4fe0*/  @!P3 IMAD.IADD R3, R3, 0x1, -R6 ;  /* 0x000000010303b824 */ /* 0x000fe200078e0a06 */
[----:B------:R-:W-:Y:S01]  /*4ff0*/  ISETP.GT.U32.AND P3, PT, R6, R11, PT ;  /* 0x0000000b0600720c */ /* 0x000fe20003f64070 */
[----:B0-----:R-:W-:-:S02]  /*5000*/  IMAD.MOV.U32 R0, RZ, RZ, R4 ;  /* 0x000000ffff007224 */ /* 0x001fc400078e0004 */
[----:B------:R-:W-:Y:S01]  /*5010*/  IMAD.MOV R10, RZ, RZ, -R10 ;  /* 0x000000ffff0a7224 */ /* 0x000fe200078e0a0a */
[C---:B------:R-:W-:Y:S01]  /*5020*/  ISETP.GT.U32.AND P6, PT, R6.reuse, R3, PT ;  /* 0x000000030600720c */ /* 0x040fe20003fc4070 */
[----:B------:R-:W-:Y:S01]  /*5030*/  @!P0 IMAD.MOV R0, RZ, RZ, -R0 ;  /* 0x000000ffff008224 */ /* 0x000fe200078e0a00 */
[C---:B------:R-:W-:Y:S01]  /*5040*/  ISETP.GT.U32.AND P0, PT, R6.reuse, R13, PT ;  /* 0x0000000d0600720c */ /* 0x040fe20003f04070 */
[----:B------:R-:W-:Y:S01]  /*5050*/  IMAD R20, R6, R10, R20 ;  /* 0x0000000a06147224 */ /* 0x000fe200078e0214 */
[----:B------:R-:W-:Y:S01]  /*5060*/  IABS R10, R12 ;  /* 0x0000000c000a7213 */ /* 0x000fe20000000000 */
[----:B-1----:R-:W-:Y:S01]  /*5070*/  IMAD.MOV.U32 R8, RZ, RZ, R17 ;  /* 0x000000ffff087224 */ /* 0x002fe200078e0011 */
[----:B------:R0:W-:Y:S01]  /*5080*/  STL [R1+0x50], R0 ;  /* 0x0000500001007387 */ /* 0x0001e20000100800 */
[----:B------:R-:W-:-:S04]  /*5090*/  IMAD.HI.U32 R4, R23, R5, RZ ;  /* 0x0000000517047227 */ /* 0x000fc800078e00ff */
[----:B------:R-:W-:Y:S01]  /*50a0*/  @!P1 IMAD.MOV R8, RZ, RZ, -R8 ;  /* 0x000000ffff089224 */ /* 0x000fe200078e0a08 */
[----:B------:R-:W-:Y:S01]  /*50b0*/  ISETP.GT.U32.AND P1, PT, R6, R20, PT ;  /* 0x000000140600720c */ /* 0x000fe20003f24070 */
[----:B------:R-:W-:Y:S01]  /*50c0*/  @!P3 IMAD.IADD R11, R11, 0x1, -R6 ;  /* 0x000000010b0bb824 */ /* 0x000fe200078e0a06 */
[----:B------:R-:W-:Y:S01]  /*50d0*/  ISETP.GE.AND P3, PT, R14, RZ, PT ;  /* 0x000000ff0e00720c */ /* 0x000fe20003f66270 */
[----:B------:R-:W-:Y:S01]  /*50e0*/  IMAD.MOV R4, RZ, RZ, -R4 ;  /* 0x000000ffff047224 */ /* 0x000fe200078e0a04 */
[----:B------:R1:W-:Y:S01]  /*50f0*/  STL [R1+0x44], R8 ;  /* 0x0000440801007387 */ /* 0x0003e20000100800 */
[----:B0-----:R-:W-:Y:S02]  /*5100*/  IMAD.MOV.U32 R0, RZ, RZ, R16 ;  /* 0x000000ffff007224 */ /* 0x001fe400078e0010 */
[----:B------:R-:W-:-:S04]  /*5110*/  IMAD.HI.U32 R16, R23, R10, RZ ;  /* 0x0000000a17107227 */ /* 0x000fc800078e00ff */
[----:B------:R-:W-:Y:S01]  /*5120*/  @!P5 IMAD.MOV R0, RZ, RZ, -R0 ;  /* 0x000000ffff00d224 */ /* 0x000fe200078e0a00 */
[----:B------:R-:W-:Y:S01]  /*5130*/  ISETP.GE.AND P5, PT, R15, RZ, PT ;  /* 0x000000ff0f00720c */ /* 0x000fe20003fa6270 */
[----:B------:R-:W-:Y:S01]  /*5140*/  IMAD.MOV R16, RZ, RZ, -R16 ;  /* 0x000000ffff107224 */ /* 0x000fe200078e0a10 */
[----:B------:R-:W-:Y:S01]  /*5150*/  IADD3 R15, R7, 0x22, RZ ;  /* 0x00000022070f7810 */ /* 0x000fe20007ffe0ff */
[--C-:B------:R-:W-:Y:S01]  /*5160*/  @!P6 IMAD.IADD R3, R3, 0x1, -R6.reuse ;  /* 0x000000010303e824 */ /* 0x100fe200078e0a06 */
[----:B------:R0:W-:Y:S01]  /*5170*/  STL [R1+0x4c], R0 ;  /* 0x00004c0001007387 */ /* 0x0001e20000100800 */
[----:B------:R-:W-:Y:S01]  /*5180*/  @!P0 IMAD.IADD R13, R13, 0x1, -R6 ;  /* 0x000000010d0d8824 */ /* 0x000fe200078e0a06 */
[----:B------:R-:W-:Y:S01]  /*5190*/  ISETP.GE.AND P6, PT, R2, RZ, PT ;  /* 0x000000ff0200720c */ /* 0x000fe20003fc6270 */
[C---:B------:R-:W-:Y:S01]  /*51a0*/  IMAD R5, R6.reuse, R4, R5 ;  /* 0x0000000406057224 */ /* 0x040fe200078e0205 */
[C---:B------:R-:W-:Y:S01]  /*51b0*/  IADD3 R2, R7.reuse, 0x24, RZ ;  /* 0x0000002407027810 */ /* 0x040fe20007ffe0ff */
[----:B-1----:R-:W-:Y:S01]  /*51c0*/  IMAD.MOV.U32 R8, RZ, RZ, R11 ;  /* 0x000000ffff087224 */ /* 0x002fe200078e000b */
[C---:B------:R-:W-:Y:S01]  /*51d0*/  ISETP.GT.U32.AND P0, PT, R6.reuse, R13, PT ;  /* 0x0000000d0600720c */ /* 0x040fe20003f04070 */
[C---:B------:R-:W-:Y:S01]  /*51e0*/  IMAD R10, R6.reuse, R16, R10 ;  /* 0x00000010060a7224 */ /* 0x040fe200078e020a */
[----:B------:R-:W-:Y:S01]  /*51f0*/  IADD3 R4, R7, 0x23, RZ ;  /* 0x0000002307047810 */ /* 0x000fe20007ffe0ff */
[----:B------:R-:W-:Y:S01]  /*5200*/  @!P4 IMAD.MOV R8, RZ, RZ, -R8 ;  /* 0x000000ffff08c224 */ /* 0x000fe200078e0a08 */
[----:B------:R-:W-:Y:S01]  /*5210*/  ISETP.GT.U32.AND P4, PT, R6, R5, PT ;  /* 0x000000050600720c */ /* 0x000fe20003f84070 */
[----:B0-----:R-:W-:Y:S01]  /*5220*/  IMAD.MOV.U32 R0, RZ, RZ, R3 ;  /* 0x000000ffff007224 */ /* 0x001fe200078e0003 */
[----:B------:R-:W-:Y:S01]  /*5230*/  IABS R11, R2 ;  /* 0x00000002000b7213 */ /* 0x000fe20000000000 */
[----:B------:R-:W-:Y:S01]  /*5240*/  @!P1 IMAD.IADD R20, R20, 0x1, -R6 ;  /* 0x0000000114149824 */ /* 0x000fe200078e0a06 */
[----:B------:R-:W-:Y:S01]  /*5250*/  STL [R1+0x48], R8 ;  /* 0x0000480801007387 */ /* 0x000fe20000100800 */
[----:B------:R-:W-:Y:S01]  /*5260*/  @!P2 IMAD.MOV R0, RZ, RZ, -R0 ;  /* 0x000000ffff00a224 */ /* 0x000fe200078e0a00 */
[----:B------:R-:W-:-:S02]  /*5270*/  ISETP.GT.U32.AND P2, PT, R6, R10, PT ;  /* 0x0000000a0600720c */ /* 0x000fc40003f44070 */
[----:B------:R-:W-:Y:S01]  /*5280*/  ISETP.GT.U32.AND P1, PT, R6, R20, PT ;  /* 0x000000140600720c */ /* 0x000fe20003f24070 */
[--C-:B------:R-:W-:Y:S01]  /*5290*/  @!P0 IMAD.IADD R13, R13, 0x1, -R6.reuse ;  /* 0x000000010d0d8824 */ /* 0x100fe200078e0a06 */
[----:B------:R0:W-:Y:S01]  /*52a0*/  STL [R1+0x1f4], R0 ;  /* 0x0001f40001007387 */ /* 0x0001e20000100800 */
[----:B------:R-:W-:Y:S02]  /*52b0*/  IABS R3, R4 ;  /* 0x0000000400037213 */ /* 0x000fe40000000000 */
[--C-:B------:R-:W-:Y:S01]  /*52c0*/  @!P4 IMAD.IADD R5, R5, 0x1, -R6.reuse ;  /* 0x000000010505c824 */ /* 0x100fe200078e0a06 */
[----:B------:R-:W-:Y:S01]  /*52d0*/  ISETP.GE.AND P0, PT, R12, RZ, PT ;  /* 0x000000ff0c00720c */ /* 0x000fe20003f06270 */
[----:B------:R-:W-:Y:S01]  /*52e0*/  IMAD.HI.U32 R12, R23, R11, RZ ;  /* 0x0000000b170c7227 */ /* 0x000fe200078e00ff */
[----:B------:R-:W-:Y:S02]  /*52f0*/  IABS R19, R15 ;  /* 0x0000000f00137213 */ /* 0x000fe40000000000 */
[----:B------:R-:W-:Y:S01]  /*5300*/  ISETP.GT.U32.AND P4, PT, R6, R5, PT ;  /* 0x000000050600720c */ /* 0x000fe20003f84070 */
[--C-:B------:R-:W-:Y:S01]  /*5310*/  @!P2 IMAD.IADD R10, R10, 0x1, -R6.reuse ;  /* 0x000000010a0aa824 */ /* 0x100fe200078e0a06 */
[----:B------:R-:W-:Y:S01]  /*5320*/  ISETP.GE.AND P2, PT, R4, RZ, PT ;  /* 0x000000ff0400720c */ /* 0x000fe20003f46270 */
[----:B0-----:R-:W-:Y:S01]  /*5330*/  IMAD.MOV.U32 R0, RZ, RZ, R13 ;  /* 0x000000ffff007224 */ /* 0x001fe200078e000d */
[----:B------:R-:W-:Y:S01]  /*5340*/  IADD3 R13, R7, 0x20, RZ ;  /* 0x00000020070d7810 */ /* 0x000fe20007ffe0ff */
[----:B------:R-:W-:Y:S01]  /*5350*/  @!P1 IMAD.IADD R20, R20, 0x1, -R6 ;  /* 0x0000000114149824 */ /* 0x000fe200078e0a06 */
[----:B------:R-:W-:Y:S01]  /*5360*/  ISETP.GE.AND P1, PT, R2, RZ, PT ;  /* 0x000000ff0200720c */ /* 0x000fe20003f26270 */
[----:B------:R-:W-:Y:S01]  /*5370*/  @!P5 IMAD.MOV R0, RZ, RZ, -R0 ;  /* 0x000000ffff00d224 */ /* 0x000fe200078e0a00 */
[----:B------:R-:W-:Y:S01]  /*5380*/  ISETP.GT.U32.AND P5, PT, R6, R10, PT ;  /* 0x0000000a0600720c */ /* 0x000fe20003fa4070 */
[----:B------:R-:W-:Y:S01]  /*5390*/  IMAD.HI.U32 R2, R23, R3, RZ ;  /* 0x0000000317027227 */ /* 0x000fe200078e00ff */
[----:B------:R-:W-:-:S02]  /*53a0*/  IABS R16, R13 ;  /* 0x0000000d00107213 */ /* 0x000fc40000000000 */
[----:B------:R0:W-:Y:S01]  /*53b0*/  STL [R1+0x1e4], R0 ;  /* 0x0001e40001007387 */ /* 0x0001e20000100800 */
[----:B------:R-:W-:Y:S01]  /*53c0*/  IMAD.MOV R12, RZ, RZ, -R12 ;  /* 0x000000ffff0c7224 */ /* 0x000fe200078e0a0c */
[C---:B------:R-:W-:Y:S01]  /*53d0*/  IADD3 R4, R7.reuse, 0x1f, RZ ;  /* 0x0000001f07047810 */ /* 0x040fe20007ffe0ff */
[----:B------:R-:W-:Y:S02]  /*53e0*/  IMAD.MOV R2, RZ, RZ, -R2 ;  /* 0x000000ffff027224 */ /* 0x000fe400078e0a02 */
[C---:B------:R-:W-:Y:S01]  /*53f0*/  IMAD R11, R6.reuse, R12, R11 ;  /* 0x0000000c060b7224 */ /* 0x040fe200078e020b */
[----:B------:R-:W-:Y:S01]  /*5400*/  IADD3 R12, R7, 0x21, RZ ;  /* 0x00000021070c7810 */ /* 0x000fe20007ffe0ff */
[C---:B------:R-:W-:Y:S01]  /*5410*/  IMAD R3, R6.reuse, R2, R3 ;  /* 0x0000000206037224 */ /* 0x040fe200078e0203 */
[----:B------:R-:W-:Y:S01]  /*5420*/  IABS R14, R4 ;  /* 0x00000004000e7213 */ /* 0x000fe20000000000 */
[--C-:B------:R-:W-:Y:S01]  /*5430*/  @!P4 IMAD.IADD R5, R5, 0x1, -R6.reuse ;  /* 0x000000010505c824 */ /* 0x100fe200078e0a06 */
[----:B------:R-:W-:Y:S01]  /*5440*/  ISETP.GT.U32.AND P4, PT, R6, R11, PT ;  /* 0x0000000b0600720c */ /* 0x000fe20003f84070 */
[----:B------:R-:W-:Y:S01]  /*5450*/  @!P5 IMAD.IADD R10, R10, 0x1, -R6 ;  /* 0x000000010a0ad824 */ /* 0x000fe200078e0a06 */
[----:B------:R-:W-:Y:S01]  /*5460*/  ISETP.GT.U32.AND P5, PT, R6, R3, PT ;  /* 0x000000030600720c */ /* 0x000fe20003fa4070 */
[----:B------:R-:W-:Y:S01]  /*5470*/  IMAD.HI.U32 R2, R23, R19, RZ ;  /* 0x0000001317027227 */ /* 0x000fe200078e00ff */
[----:B------:R-:W-:-:S03]  /*5480*/  IABS R18, R12 ;  /* 0x0000000c00127213 */ /* 0x000fc60000000000 */
[----:B0-----:R-:W-:Y:S02]  /*5490*/  IMAD.MOV.U32 R0, RZ, RZ, R20 ;  /* 0x000000ffff007224 */ /* 0x001fe400078e0014 */
[----:B------:R-:W-:Y:S02]  /*54a0*/  IMAD.MOV R2, RZ, RZ, -R2 ;  /* 0x000000ffff027224 */ /* 0x000fe400078e0a02 */
[----:B------:R-:W-:-:S04]  /*54b0*/  IMAD.HI.U32 R21, R23, R18, RZ ;  /* 0x0000001217157227 */ /* 0x000fc800078e00ff */
[--C-:B------:R-:W-:Y:S02]  /*54c0*/  @!P4 IMAD.IADD R11, R11, 0x1, -R6.reuse ;  /* 0x000000010b0bc824 */ /* 0x100fe400078e0a06 */
[----:B------:R-:W-:Y:S02]  /*54d0*/  @!P5 IMAD.IADD R3, R3, 0x1, -R6 ;  /* 0x000000010303d824 */ /* 0x000fe400078e0a06 */
[----:B------:R-:W-:Y:S01]  /*54e0*/  @!P3 IMAD.MOV R0, RZ, RZ, -R0 ;  /* 0x000000ffff00b224 */ /* 0x000fe200078e0a00 */
[C---:B------:R-:W-:Y:S01]  /*54f0*/  ISETP.GT.U32.AND P5, PT, R6.reuse, R11, PT ;  /* 0x0000000b0600720c */ /* 0x040fe20003fa4070 */
[----:B------:R-:W-:Y:S01]  /*5500*/  IMAD R19, R6, R2, R19 ;  /* 0x0000000206137224 */ /* 0x000fe200078e0213 */
[----:B------:R-:W-:Y:S01]  /*5510*/  IADD3 R2, R7, 0x1e, RZ ;  /* 0x0000001e07027810 */ /* 0x000fe20007ffe0ff */
[----:B------:R-:W-:Y:S01]  /*5520*/  IMAD.MOV R21, RZ, RZ, -R21 ;  /* 0x000000ffff157224 */ /* 0x000fe200078e0a15 */
[----:B------:R0:W-:Y:S01]  /*5530*/  STL [R1+0x1dc], R0 ;  /* 0x0001dc0001007387 */ /* 0x0001e20000100800 */
[----:B------:R-:W-:Y:S01]  /*5540*/  ISETP.GE.AND P3, PT, R15, RZ, PT ;  /* 0x000000ff0f00720c */ /* 0x000fe20003f66270 */
[----:B------:R-:W-:Y:S01]  /*5550*/  IMAD.HI.U32 R17, R23, R16, RZ ;  /* 0x0000001017117227 */ /* 0x000fe200078e00ff */
[----:B------:R-:W-:-:S02]  /*5560*/  IABS R15, R2 ;  /* 0x00000002000f7213 */ /* 0x000fc40000000000 */
[C---:B------:R-:W-:Y:S01]  /*5570*/  ISETP.GT.U32.AND P4, PT, R6.reuse, R19, PT ;  /* 0x000000130600720c */ /* 0x040fe20003f84070 */
[C---:B------:R-:W-:Y:S02]  /*5580*/  IMAD R18, R6.reuse, R21, R18 ;  /* 0x0000001506127224 */ /* 0x040fe400078e0212 */
[----:B------:R-:W-:Y:S02]  /*5590*/  IMAD.MOV R17, RZ, RZ, -R17 ;  /* 0x000000ffff117224 */ /* 0x000fe400078e0a11 */
[----:B0-----:R-:W-:Y:S02]  /*55a0*/  IMAD.MOV.U32 R0, RZ, RZ, R5 ;  /* 0x000000ffff007224 */ /* 0x001fe400078e0005 */
[----:B------:R-:W-:Y:S01]  /*55b0*/  @!P5 IMAD.IADD R11, R11, 0x1, -R6 ;  /* 0x000000010b0bd824 */ /* 0x000fe200078e0a06 */
[C---:B------:R-:W-:Y:S01]  /*55c0*/  ISETP.GT.U32.AND P5, PT, R6.reuse, R18, PT ;  /* 0x000000120600720c */ /* 0x040fe20003fa4070 */
[----:B------:R-:W-:Y:S01]  /*55d0*/  @!P6 IMAD.MOV R0, RZ, RZ, -R0 ;  /* 0x000000ffff00e224 */ /* 0x000fe200078e0a00 */
[----:B------:R-:W-:Y:S01]  /*55e0*/  ISETP.GT.U32.AND P6, PT, R6, R3, PT ;  /* 0x000000030600720c */ /* 0x000fe20003fc4070 */
[----:B------:R-:W-:-:S02]  /*55f0*/  IMAD.MOV.U32 R5, RZ, RZ, R15 ;  /* 0x000000ffff057224 */ /* 0x000fc400078e000f */
[----:B------:R-:W-:Y:S01]  /*5600*/  IMAD.HI.U32 R15, R23, R14, RZ ;  /* 0x0000000e170f7227 */ /* 0x000fe200078e00ff */
[----:B------:R0:W-:Y:S03]  /*5610*/  STL [R1+0x38], R0 ;  /* 0x0000380001007387 */ /* 0x0001e60000100800 */
[C---:B------:R-:W-:Y:S01]  /*5620*/  IMAD R16, R6.reuse, R17, R16 ;  /* 0x0000001106107224 */ /* 0x040fe200078e0210 */
[----:B------:R-:W-:Y:S01]  /*5630*/  IADD3 R17, R7, 0x1d, RZ ;  /* 0x0000001d07117810 */ /* 0x000fe20007ffe0ff */
[----:B------:R-:W-:Y:S02]  /*5640*/  IMAD.MOV R15, RZ, RZ, -R15 ;  /* 0x000000ffff0f7224 */ /* 0x000fe400078e0a0f */
[----:B------:R-:W-:Y:S02]  /*5650*/  IMAD.MOV.U32 R8, RZ, RZ, R10 ;  /* 0x000000ffff087224 */ /* 0x000fe400078e000a */
[----:B------:R-:W-:-:S02]  /*5660*/  IMAD R15, R6, R15, R14 ;  /* 0x0000000f060f7224 */ /* 0x000fc400078e020e */
[----:B0-----:R-:W-:Y:S02]  /*5670*/  IMAD.MOV.U32 R0, RZ, RZ, R11 ;  /* 0x000000ffff007224 */ /* 0x001fe400078e000b */
[----:B------:R-:W-:Y:S02]  /*5680*/  @!P4 IMAD.IADD R19, R19, 0x1, -R6 ;  /* 0x000000011313c824 */ /* 0x000fe400078e0a06 */
[----:B------:R-:W-:Y:S01]  /*5690*/  @!P1 IMAD.MOV R0, RZ, RZ, -R0 ;  /* 0x000000ffff009224 */ /* 0x000fe200078e0a00 */
[C---:B------:R-:W-:Y:S01]  /*56a0*/  ISETP.GT.U32.AND P1, PT, R6.reuse, R16, PT ;  /* 0x000000100600720c */ /* 0x040fe20003f24070 */
[----:B------:R-:W-:Y:S01]  /*56b0*/  @!P0 IMAD.MOV R8, RZ, RZ, -R8 ;  /* 0x000000ffff088224 */ /* 0x000fe200078e0a08 */
[----:B------:R-:W-:Y:S01]  /*56c0*/  ISETP.GT.U32.AND P4, PT, R6, R19, PT ;  /* 0x000000130600720c */ /* 0x000fe20003f84070 */
[--C-:B------:R-:W-:Y:S01]  /*56d0*/  @!P5 IMAD.IADD R18, R18, 0x1, -R6.reuse ;  /* 0x000000011212d824 */ /* 0x100fe200078e0a06 */
[----:B------:R-:W-:Y:S01]  /*56e0*/  ISETP.GT.U32.AND P5, PT, R6, R15, PT ;  /* 0x0000000f0600720c */ /* 0x000fe20003fa4070 */
[----:B------:R-:W-:Y:S01]  /*56f0*/  @!P6 IMAD.IADD R3, R3, 0x1, -R6 ;  /* 0x000000010303e824 */ /* 0x000fe200078e0a06 */
[----:B------:R-:W-:Y:S01]  /*5700*/  STL [R1+0x1a8], R8 ;  /* 0x0001a80801007387 */ /* 0x000fe20000100800 */
[----:B------:R-:W-:Y:S01]  /*5710*/  IMAD.HI.U32 R10, R23, R5, RZ ;  /* 0x00000005170a7227 */ /* 0x000fe200078e00ff */
[----:B------:R-:W-:-:S02]  /*5720*/  ISETP.GE.AND P0, PT, R12, RZ, PT ;  /* 0x000000ff0c00720c */ /* 0x000fc40003f06270 */
[----:B------:R0:W-:Y:S01]  /*5730*/  STL [R1+0x1a4], R0 ;  /* 0x0001a40001007387 */ /* 0x0001e20000100800 */
[----:B------:R-:W-:Y:S01]  /*5740*/  IMAD.MOV R10, RZ, RZ, -R10 ;  /* 0x000000ffff0a7224 */ /* 0x000fe200078e0a0a */
[----:B------:R-:W-:Y:S01]  /*5750*/  ISETP.GE.AND P6, PT, R13, RZ, PT ;  /* 0x000000ff0d00720c */ /* 0x000fe20003fc6270 */
[--C-:B------:R-:W-:Y:S01]  /*5760*/  @!P1 IMAD.IADD R16, R16, 0x1, -R6.reuse ;  /* 0x0000000110109824 */ /* 0x100fe200078e0a06 */
[----:B------:R-:W-:Y:S01]  /*5770*/  IADD3 R13, R7, 0x1c, RZ ;  /* 0x0000001c070d7810 */ /* 0x000fe20007ffe0ff */
[--C-:B------:R-:W-:Y:S01]  /*5780*/  @!P4 IMAD.IADD R19, R19, 0x1, -R6.reuse ;  /* 0x000000011313c824 */ /* 0x100fe200078e0a06 */
[----:B------:R-:W-:Y:S01]  /*5790*/  ISETP.GE.AND P4, PT, R4, RZ, PT ;  /* 0x000000ff0400720c */ /* 0x000fe20003f86270 */
[----:B------:R-:W-:Y:S01]  /*57a0*/  @!P5 IMAD.IADD R15, R15, 0x1, -R6 ;  /* 0x000000010f0fd824 */ /* 0x000fe200078e0a06 */
[C---:B------:R-:W-:Y:S01]  /*57b0*/  ISETP.GT.U32.AND P1, PT, R6.reuse, R16, PT ;  /* 0x000000100600720c */ /* 0x040fe20003f24070 */
[C---:B------:R-:W-:Y:S01]  /*57c0*/  IMAD R4, R6.reuse, R10, R5 ;  /* 0x0000000a06047224 */ /* 0x040fe200078e0205 */
[----:B------:R-:W-:Y:S01]  /*57d0*/  IADD3 R5, R7, 0x1b, RZ ;  /* 0x0000001b07057810 */ /* 0x000fe20007ffe0ff */
[----:B0-----:R-:W-:Y:S01]  /*57e0*/  IMAD.MOV.U32 R0, RZ, RZ, R3 ;  /* 0x000000ffff007224 */ /* 0x001fe200078e0003 */
[----:B------:R-:W-:Y:S01]  /*57f0*/  IABS R3, R17 ;  /* 0x0000001100037213 */ /* 0x000fe20000000000 */
[----:B------:R-:W-:Y:S01]  /*5800*/  IMAD.MOV.U32 R8, RZ, RZ, R19 ;  /* 0x000000ffff087224 */ /* 0x000fe200078e0013 */
[C---:B------:R-:W-:Y:S01]  /*5810*/  ISETP.GT.U32.AND P5, PT, R6.reuse, R15, PT ;  /* 0x0000000f0600720c */ /* 0x040fe20003fa4070 */
[----:B------:R-:W-:Y:S01]  /*5820*/  @!P2 IMAD.MOV R0, RZ, RZ, -R0 ;  /* 0x000000ffff00a224 */ /* 0x000fe200078e0a00 */
[----:B------:R-:W-:Y:S01]  /*5830*/  ISETP.GT.U32.AND P2, PT, R6, R18, PT ;  /* 0x000000120600720c */ /* 0x000fe20003f44070 */
[----:B------:R-:W-:Y:S01]  /*5840*/  IMAD.HI.U32 R10, R23, R3, RZ ;  /* 0x00000003170a7227 */ /* 0x000fe200078e00ff */
[----:B------:R-:W-:-:S02]  /*5850*/  IABS R14, R5 ;  /* 0x00000005000e7213 */ /* 0x000fc40000000000 */
[----:B------:R-:W-:Y:S01]  /*5860*/  IADD3 R12, R7, 0x1a, RZ ;  /* 0x0000001a070c7810 */ /* 0x000fe20007ffe0ff */
[----:B------:R-:W-:Y:S01]  /*5870*/  IMAD.MOV R10, RZ, RZ, -R10 ;  /* 0x000000ffff0a7224 */ /* 0x000fe200078e0a0a */
[----:B------:R-:W-:Y:S01]  /*5880*/  IABS R20, R13 ;  /* 0x0000000d00147213 */ /* 0x000fe20000000000 */
[--C-:B------:R-:W-:Y:S01]  /*5890*/  @!P1 IMAD.IADD R16, R16, 0x1, -R6.reuse ;  /* 0x0000000110109824 */ /* 0x100fe200078e0a06 */
[----:B------:R-:W-:Y:S01]  /*58a0*/  ISETP.GE.AND P1, PT, R2, RZ, PT ;  /* 0x000000ff0200720c */ /* 0x000fe20003f26270 */
[----:B------:R-:W-:Y:S01]  /*58b0*/  IMAD R2, R6, R10, R3 ;  /* 0x0000000a06027224 */ /* 0x000fe200078e0203 */
[----:B------:R0:W-:Y:S01]  /*58c0*/  STL [R1+0x198], R0 ;  /* 0x0001980001007387 */ /* 0x0001e20000100800 */
[--C-:B------:R-:W-:Y:S01]  /*58d0*/  @!P5 IMAD.IADD R15, R15, 0x1, -R6.reuse ;  /* 0x000000010f0fd824 */ /* 0x100fe200078e0a06 */
[----:B------:R-:W-:Y:S01]  /*58e0*/  IABS R11, R12 ;  /* 0x0000000c000b7213 */ /* 0x000fe20000000000 */
[----:B------:R-:W-:Y:S01]  /*58f0*/  @!P2 IMAD.IADD R18, R18, 0x1, -R6 ;  /* 0x000000011212a824 */ /* 0x000fe200078e0a06 */
[C---:B------:R-:W-:Y:S01]  /*5900*/  ISETP.GT.U32.AND P2, PT, R6.reuse, R4, PT ;  /* 0x000000040600720c */ /* 0x040fe20003f44070 */
[----:B------:R-:W-:Y:S01]  /*5910*/  IMAD.HI.U32 R3, R23, R14, RZ ;  /* 0x0000000e17037227 */ /* 0x000fe200078e00ff */
[----:B------:R-:W-:-:S03]  /*5920*/  ISETP.GT.U32.AND P5, PT, R6, R2, PT ;  /* 0x000000020600720c */ /* 0x000fc60003fa4070 */
[----:B------:R-:W-:Y:S02]  /*5930*/  @!P3 IMAD.MOV R8, RZ, RZ, -R8 ;  /* 0x000000ffff08b224 */ /* 0x000fe400078e0a08 */
[----:B------:R-:W-:Y:S02]  /*5940*/  IMAD.MOV R3, RZ, RZ, -R3 ;  /* 0x000000ffff037224 */ /* 0x000fe400078e0a03 */
[----:B0-----:R-:W-:Y:S01]  /*5950*/  IMAD.MOV.U32 R0, RZ, RZ, R18 ;  /* 0x000000ffff007224 */ /* 0x001fe200078e0012 */
[----:B------:R0:W-:Y:S01]  /*5960*/  STL [R1+0x150], R8 ;  /* 0x0001500801007387 */ /* 0x0001e20000100800 */
[----:B------:R-:W-:-:S04]  /*5970*/  IMAD.HI.U32 R21, R23, R20, RZ ;  /* 0x0000001417157227 */ /* 0x000fc800078e00ff */
[----:B------:R-:W-:Y:S01]  /*5980*/  @!P2 IMAD.IADD R4, R4, 0x1, -R6 ;  /* 0x000000010404a824 */ /* 0x000fe200078e0a06 */
[----:B------:R-:W-:Y:S01]  /*5990*/  ISETP.GE.AND P2, PT, R17, RZ, PT ;  /* 0x000000ff1100720c */ /* 0x000fe20003f46270 */
[C---:B------:R-:W-:Y:S01]  /*59a0*/  IMAD R14, R6.reuse, R3, R14 ;  /* 0x00000003060e7224 */ /* 0x040fe200078e020e */
[----:B------:R-:W-:Y:S01]  /*59b0*/  IADD3 R3, R7, 0x19, RZ ;  /* 0x0000001907037810 */ /* 0x000fe20007ffe0ff */
[----:B------:R-:W-:Y:S01]  /*59c0*/  IMAD.HI.U32 R10, R23, R11, RZ ;  /* 0x0000000b170a7227 */ /* 0x000fe200078e00ff */
[----:B------:R-:W-:-:S03]  /*59d0*/  ISETP.GT.U32.AND P3, PT, R6, R4, PT ;  /* 0x000000040600720c */ /* 0x000fc60003f64070 */
[----:B0-----:R-:W-:Y:S02]  /*59e0*/  IMAD.MOV.U32 R8, RZ, RZ, R16 ;  /* 0x000000ffff087224 */ /* 0x001fe400078e0010 */
[----:B------:R-:W-:Y:S02]  /*59f0*/  @!P0 IMAD.MOV R0, RZ, RZ, -R0 ;  /* 0x000000ffff008224 */ /* 0x000fe400078e0a00 */
[----:B------:R-:W-:Y:S02]  /*5a00*/  IMAD.MOV R21, RZ, RZ, -R21 ;  /* 0x000000ffff157224 */ /* 0x000fe400078e0a15 */
[----:B------:R-:W-:Y:S01]  /*5a10*/  @!P5 IMAD.IADD R2, R2, 0x1, -R6 ;  /* 0x000000010202d824 */ /* 0x000fe200078e0a06 */
[----:B------:R0:W-:Y:S01]  /*5a20*/  STL [R1+0x14c], R0 ;  /* 0x00014c0001007387 */ /* 0x0001e20000100800 */
[----:B------:R-:W-:Y:S01]  /*5a30*/  @!P6 IMAD.MOV R8, RZ, RZ, -R8 ;  /* 0x000000ffff08e224 */ /* 0x000fe200078e0a08 */
[C---:B------:R-:W-:Y:S01]  /*5a40*/  ISETP.GT.U32.AND P6, PT, R6.reuse, R14, PT ;  /* 0x0000000e0600720c */ /* 0x040fe20003fc4070 */
[----:B------:R-:W-:Y:S01]  /*5a50*/  IMAD.MOV R10, RZ, RZ, -R10 ;  /* 0x000000ffff0a7224 */ /* 0x000fe200078e0a0a */
[C---:B------:R-:W-:Y:S01]  /*5a60*/  ISETP.GT.U32.AND P0, PT, R6.reuse, R2, PT ;  /* 0x000000020600720c */ /* 0x040fe20003f04070 */
[C---:B------:R-:W-:Y:S01]  /*5a70*/  IMAD R17, R6.reuse, R21, R20 ;  /* 0x0000001506117224 */ /* 0x040fe200078e0214 */
[----:B------:R-:W-:Y:S01]  /*5a80*/  IABS R20, R3 ;  /* 0x0000000300147213 */ /* 0x000fe20000000000 */
[----:B------:R-:W-:Y:S01]  /*5a90*/  IMAD R11, R6, R10, R11 ;  /* 0x0000000a060b7224 */ /* 0x000fe200078e020b */
[----:B------:R-:W-:Y:S01]  /*5aa0*/  IADD3 R10, R7, 0x18, RZ ;  /* 0x00000018070a7810 */ /* 0x000fe20007ffe0ff */
[----:B------:R-:W-:Y:S01]  /*5ab0*/  @!P3 IMAD.IADD R4, R4, 0x1, -R6 ;  /* 0x000000010404b824 */ /* 0x000fe200078e0a06 */
[C---:B------:R-:W-:Y:S01]  /*5ac0*/  ISETP.GT.U32.AND P5, PT, R6.reuse, R17, PT ;  /* 0x000000110600720c */ /* 0x040fe20003fa4070 */
[----:B0-----:R-:W-:Y:S01]  /*5ad0*/  IMAD.MOV.U32 R0, RZ, RZ, R15 ;  /* 0x000000ffff007224 */ /* 0x001fe200078e000f */
[----:B------:R-:W-:Y:S01]  /*5ae0*/  IABS R19, R10 ;  /* 0x0000000a00137213 */ /* 0x000fe20000000000 */
[----:B------:R-:W-:Y:S01]  /*5af0*/  IMAD.MOV.U32 R18, RZ, RZ, R20 ;  /* 0x000000ffff127224 */ /* 0x000fe200078e0014 */
[----:B------:R-:W-:Y:S01]  /*5b00*/  STL [R1+0x138], R8 ;  /* 0x0001380801007387 */ /* 0x000fe20000100800 */
[----:B------:R-:W-:Y:S01]  /*5b10*/  @!P4 IMAD.MOV R0, RZ, RZ, -R0 ;  /* 0x000000ffff00c224 */ /* 0x000fe200078e0a00 */
[----:B------:R-:W-:Y:S01]  /*5b20*/  ISETP.GT.U32.AND P3, PT, R6, R11, PT ;  /* 0x0000000b0600720c */ /* 0x000fe20003f64070 */
[----:B------:R-:W-:Y:S01]  /*5b30*/  @!P6 IMAD.IADD R14, R14, 0x1, -R6 ;  /* 0x000000010e0ee824 */ /* 0x000fe200078e0a06 */
[----:B------:R-:W-:Y:S01]  /*5b40*/  ISETP.GE.AND P4, PT, R13, RZ, PT ;  /* 0x000000ff0d00720c */ /* 0x000fe20003f86270 */
[----:B------:R-:W-:Y:S01]  /*5b50*/  IMAD.HI.U32 R15, R23, R18, RZ ;  /* 0x00000012170f7227 */ /* 0x000fe200078e00ff */
[----:B------:R0:W-:Y:S01]  /*5b60*/  STL [R1+0x28], R0 ;  /* 0x0000280001007387 */ /* 0x0001e20000100800 */
[----:B------:R-:W-:-:S02]  /*5b70*/  IADD3 R21, R7, 0xe, RZ ;  /* 0x0000000e07157810 */ /* 0x000fc40007ffe0ff */
[----:B------:R-:W-:Y:S02]  /*5b80*/  IMAD.MOV.U32 R13, RZ, RZ, R19 ;  /* 0x000000ffff0d7224 */ /* 0x000fe400078e0013 */
[----:B------:R-:W-:Y:S01]  /*5b90*/  @!P0 IMAD.IADD R2, R2, 0x1, -R6 ;  /* 0x0000000102028824 */ /* 0x000fe200078e0a06 */
[----:B------:R-:W-:Y:S01]  /*5ba0*/  ISETP.GE.AND P0, PT, R5, RZ, PT ;  /* 0x000000ff0500720c */ /* 0x000fe20003f06270 */
[----:B------:R-:W-:Y:S02]  /*5bb0*/  IMAD.MOV R15, RZ, RZ, -R15 ;  /* 0x000000ffff0f7224 */ /* 0x000fe400078e0a0f */
[----:B------:R-:W-:-:S04]  /*5bc0*/  IMAD.HI.U32 R5, R23, R13, RZ ;  /* 0x0000000d17057227 */ /* 0x000fc800078e00ff */
[----:B0-----:R-:W-:Y:S02]  /*5bd0*/  IMAD.MOV.U32 R0, RZ, RZ, R4 ;  /* 0x000000ffff007224 */ /* 0x001fe400078e0004 */
[----:B------:R-:W-:Y:S01]  /*5be0*/  @!P5 IMAD.IADD R17, R17, 0x1, -R6 ;  /* 0x000000011111d824 */ /* 0x000fe200078e0a06 */
[----:B------:R-:W-:Y:S01]  /*5bf0*/  ISETP.GE.AND P5, PT, R12, RZ, PT ;  /* 0x000000ff0c00720c */ /* 0x000fe20003fa6270 */
[----:B------:R-:W-:Y:S01]  /*5c00*/  @!P1 IMAD.MOV R0, RZ, RZ, -R0 ;  /* 0x000000ffff009224 */ /* 0x000fe200078e0a00 */
[C---:B------:R-:W-:Y:S01]  /*5c10*/  ISETP.GT.U32.AND P1, PT, R6.reuse, R14, PT ;  /* 0x0000000e0600720c */ /* 0x040fe20003f24070 */
[C---:B------:R-:W-:Y:S01]  /*5c20*/  IMAD R15, R6.reuse, R15, R18 ;  /* 0x0000000f060f7224 */ /* 0x040fe200078e0212 */
[C---:B------:R-:W-:Y:S01]  /*5c30*/  ISETP.GT.U32.AND P6, PT, R6.reuse, R17, PT ;  /* 0x000000110600720c */ /* 0x040fe20003fc4070 */
[----:B------:R-:W-:Y:S01]  /*5c40*/  IMAD.MOV R12, RZ, RZ, -R5 ;  /* 0x000000ffff0c7224 */ /* 0x000fe200078e0a05 */
[----:B------:R0:W-:Y:S01]  /*5c50*/  STL [R1+0x78], R0 ;  /* 0x0000780001007387 */ /* 0x0001e20000100800 */
[----:B------:R-:W-:Y:S01]  /*5c60*/  @!P3 IMAD.IADD R11, R11, 0x1, -R6 ;  /* 0x000000010b0bb824 */ /* 0x000fe200078e0a06 */
[----:B------:R-:W-:Y:S01]  /*5c70*/  IADD3 R5, R7, 0x17, RZ ;  /* 0x0000001707057810 */ /* 0x000fe20007ffe0ff */
[----:B------:R-:W-:-:S03]  /*5c80*/  IMAD R12, R6, R12, R13 ;  /* 0x0000000c060c7224 */ /* 0x000fc600078e020d */
[----:B------:R-:W-:Y:S02]  /*5c90*/  ISETP.GT.U32.AND P3, PT, R6, R11, PT ;  /* 0x0000000b0600720c */ /* 0x000fe40003f64070 */
[----:B------:R-:W-:Y:S01]  /*5ca0*/  IABS R4, R5 ;  /* 0x0000000500047213 */ /* 0x000fe20000000000 */
[----:B------:R-:W-:Y:S01]  /*5cb0*/  @!P1 IMAD.IADD R14, R14, 0x1, -R6 ;  /* 0x000000010e0e9824 */ /* 0x000fe200078e0a06 */
[C---:B------:R-:W-:Y:S01]  /*5cc0*/  ISETP.GT.U32.AND P1, PT, R6.reuse, R12, PT ;  /* 0x0000000c0600720c */ /* 0x040fe20003f24070 */
[----:B0-----:R-:W-:Y:S01]  /*5cd0*/  IMAD.MOV.U32 R0, RZ, RZ, R2 ;  /* 0x000000ffff007224 */ /* 0x001fe200078e0002 */
[----:B------:R-:W-:Y:S01]  /*5ce0*/  IADD3 R2, R7, 0x16, RZ ;  /* 0x0000001607027810 */ /* 0x000fe20007ffe0ff */
[----:B------:R-:W-:Y:S01]  /*5cf0*/  @!P6 IMAD.IADD R17, R17, 0x1, -R6 ;  /* 0x000000011111e824 */ /* 0x000fe200078e0a06 */
[----:B------:R-:W-:Y:S01]  /*5d00*/  ISETP.GE.AND P6, PT, R3, RZ, PT ;  /* 0x000000ff0300720c */ /* 0x000fe20003fc6270 */
[----:B------:R-:W-:Y:S01]  /*5d10*/  @!P2 IMAD.MOV R0, RZ, RZ, -R0 ;  /* 0x000000ffff00a224 */ /* 0x000fe200078e0a00 */
[----:B------:R-:W-:Y:S01]  /*5d20*/  ISETP.GT.U32.AND P2, PT, R6, R15, PT ;  /* 0x0000000f0600720c */ /* 0x000fe20003f44070 */
[----:B------:R-:W-:Y:S01]  /*5d30*/  IMAD.MOV.U32 R8, RZ, RZ, R14 ;  /* 0x000000ffff087224 */ /* 0x000fe200078e000e */
[----:B------:R-:W-:Y:S01]  /*5d40*/  IABS R3, R2 ;  /* 0x0000000200037213 */ /* 0x000fe20000000000 */
[----:B------:R-:W-:Y:S01]  /*5d50*/  @!P3 IMAD.IADD R11, R11, 0x1, -R6 ;  /* 0x000000010b0bb824 */ /* 0x000fe200078e0a06 */
[----:B------:R0:W-:Y:S01]  /*5d60*/  STL [R1+0x80], R0 ;  /* 0x0000800001007387 */ /* 0x0001e20000100800 */
[----:B------:R-:W-:Y:S01]  /*5d70*/  ISETP.GE.AND P3, PT, R10, RZ, PT ;  /* 0x000000ff0a00720c */ /* 0x000fe20003f66270 */
[----:B------:R-:W-:Y:S01]  /*5d80*/  @!P0 IMAD.MOV R8, RZ, RZ, -R8 ;  /* 0x000000ffff088224 */ /* 0x000fe200078e0a08 */
[C---:B------:R-:W-:Y:S01]  /*5d90*/  IADD3 R10, R7.reuse, 0x15, RZ ;  /* 0x00000015070a7810 */ /* 0x040fe20007ffe0ff */
[----:B------:R-:W-:Y:S01]  /*5da0*/  @!P1 IMAD.IADD R12, R12, 0x1, -R6 ;  /* 0x000000010c0c9824 */ /* 0x000fe200078e0a06 */
[----:B------:R-:W-:Y:S01]  /*5db0*/  IADD3 R14, R7, 0x13, RZ ;  /* 0x00000013070e7810 */ /* 0x000fe20007ffe0ff */
[----:B------:R-:W-:-:S04]  /*5dc0*/  IMAD.HI.U32 R16, R23, R4, RZ ;  /* 0x0000000417107227 */ /* 0x000fc800078e00ff */
        /* <DEDUP_REMOVED lines=10> */
[----:B------:R-:W-:Y:S01]  /*5e70*/  IMAD.HI.U32 R13, R23, R3, RZ ;  /* 0x00000003170d7227 */ /* 0x000fe200078e00ff */
[----:B------:R0:W-:Y:S02]  /*5e80*/  STL [R1+0x90], R0 ;  /* 0x0000900001007387 */ /* 0x0001e40000100800 */
[----:B------:R-:W-:Y:S01]  /*5e90*/  ISETP.GT.U32.AND P0, PT, R6, R4, PT ;  /* 0x000000040600720c */ /* 0x000fe20003f04070 */
[----:B------:R-:W-:Y:S01]  /*5ea0*/  IMAD.MOV R13, RZ, RZ, -R13 ;  /* 0x000000ffff0d7224 */ /* 0x000fe200078e0a0d */
[----:B------:R1:W-:Y:S03]  /*5eb0*/  STL [R1+0x98], R8 ;  /* 0x0000980801007387 */ /* 0x0003e60000100800 */
[----:B------:R-:W-:-:S02]  /*5ec0*/  @!P1 IMAD.IADD R15, R15, 0x1, -R6 ;  /* 0x000000010f0f9824 */ /* 0x000fc400078e0a06 */
[C---:B------:R-:W-:Y:S01]  /*5ed0*/  IMAD R3, R6.reuse, R13, R3 ;  /* 0x0000000d06037224 */ /* 0x040fe200078e0203 */
[----:B------:R-:W-:Y:S01]  /*5ee0*/  IADD3 R13, R7, 0x12, RZ ;  /* 0x00000012070d7810 */ /* 0x000fe20007ffe0ff */
[----:B0-----:R-:W-:Y:S02]  /*5ef0*/  IMAD.MOV.U32 R0, RZ, RZ, R11 ;  /* 0x000000ffff007224 */ /* 0x001fe400078e000b */
[----:B------:R-:W-:Y:S01]  /*5f00*/  IMAD.HI.U32 R11, R23, R5, RZ ;  /* 0x00000005170b7227 */ /* 0x000fe200078e00ff */
[----:B------:R-:W-:-:S03]  /*5f10*/  ISETP.GT.U32.AND P1, PT, R6, R3, PT ;  /* 0x000000030600720c */ /* 0x000fc60003f24070 */
[----:B------:R-:W-:Y:S02]  /*5f20*/  IMAD.MOV R11, RZ, RZ, -R11 ;  /* 0x000000ffff0b7224 */ /* 0x000fe400078e0a0b */
[----:B-1----:R-:W-:Y:S02]  /*5f30*/  IMAD.MOV.U32 R8, RZ, RZ, R15 ;  /* 0x000000ffff087224 */ /* 0x002fe400078e000f */
[C---:B------:R-:W-:Y:S01]  /*5f40*/  IMAD R5, R6.reuse, R11, R5 ;  /* 0x0000000b06057224 */ /* 0x040fe200078e0205 */
[----:B------:R-:W-:Y:S01]  /*5f50*/  IABS R11, R13 ;  /* 0x0000000d000b7213 */ /* 0x000fe20000000000 */
[----:B------:R-:W-:Y:S02]  /*5f60*/  @!P6 IMAD.MOV R8, RZ, RZ, -R8 ;  /* 0x000000ffff08e224 */ /* 0x000fe400078e0a08 */
[----:B------:R-:W-:Y:S01]  /*5f70*/  @!P5 IMAD.MOV R0, RZ, RZ, -R0 ;  /* 0x000000ffff00d224 */ /* 0x000fe200078e0a00 */
[----:B------:R-:W-:Y:S01]  /*5f80*/  ISETP.GT.U32.AND P6, PT, R6, R5, PT ;  /* 0x000000050600720c */ /* 0x000fe20003fc4070 */
[--C-:B------:R-:W-:Y:S01]  /*5f90*/  @!P4 IMAD.IADD R12, R12, 0x1, -R6.reuse ;  /* 0x000000010c0cc824 */ /* 0x100fe200078e0a06 */
[----:B------:R-:W-:Y:S01]  /*5fa0*/  ISETP.GE.AND P4, PT, R10, RZ, PT ;  /* 0x000000ff0a00720c */ /* 0x000fe20003f86270 */
[--C-:B------:R-:W-:Y:S01]  /*5fb0*/  @!P0 IMAD.IADD R4, R4, 0x1, -R6.reuse ;  /* 0x0000000104048824 */ /* 0x100fe200078e0a06 */
[----:B------:R-:W-:Y:S01]  /*5fc0*/  IABS R10, R14 ;  /* 0x0000000e000a7213 */ /* 0x000fe20000000000 */
[----:B------:R0:W-:Y:S01]  /*5fd0*/  STL [R1+0xf0], R0 ;  /* 0x0000f00001007387 */ /* 0x0001e20000100800 */
[----:B------:R-:W-:Y:S01]  /*5fe0*/  ISETP.GE.AND P5, PT, R2, RZ, PT ;  /* 0x000000ff0200720c */ /* 0x000fe20003fa6270 */
[----:B------:R-:W-:Y:S01]  /*5ff0*/  @!P1 IMAD.IADD R3, R3, 0x1, -R6 ;  /* 0x0000000103039824 */ /* 0x000fe200078e0a06 */
[----:B------:R-:W-:Y:S01]  /*6000*/  ISETP.GT.U32.AND P0, PT, R6, R4, PT ;  /* 0x000000040600720c */ /* 0x000fe20003f04070 */
[----:B------:R1:W-:Y:S01]  /*6010*/  STL [R1+0xd8], R8 ;  /* 0x0000d80801007387 */ /* 0x0003e20000100800 */
[----:B------:R-:W-:-:S02]  /*6020*/  IADD3 R2, R7, 0x14, RZ ;  /* 0x0000001407027810 */ /* 0x000fc40007ffe0ff */
[C---:B------:R-:W-:Y:S01]  /*6030*/  ISETP.GT.U32.AND P1, PT, R6.reuse, R3, PT ;  /* 0x000000030600720c */ /* 0x040fe20003f24070 */
[----:B------:R-:W-:Y:S01]  /*6040*/  @!P6 IMAD.IADD R5, R5, 0x1, -R6 ;  /* 0x000000010505e824 */ /* 0x000fe200078e0a06 */
[----:B------:R-:W-:Y:S01]  /*6050*/  IABS R19, R2 ;  /* 0x0000000200137213 */ /* 0x000fe20000000000 */
[----:B0-----:R-:W-:Y:S02]  /*6060*/  IMAD.MOV.U32 R0, RZ, RZ, R12 ;  /* 0x000000ffff007224 */ /* 0x001fe400078e000c */
[----:B------:R-:W-:Y:S01]  /*6070*/  IMAD.HI.U32 R12, R23, R10, RZ ;  /* 0x0000000a170c7227 */ /* 0x000fe200078e00ff */
[----:B------:R-:W-:-:S03]  /*6080*/  ISETP.GT.U32.AND P6, PT, R6, R5, PT ;  /* 0x000000050600720c */ /* 0x000fc60003fc4070 */
[----:B------:R-:W-:Y:S02]  /*6090*/  IMAD.MOV R12, RZ, RZ, -R12 ;  /* 0x000000ffff0c7224 */ /* 0x000fe400078e0a0c */
[----:B------:R-:W-:Y:S01]  /*60a0*/  @!P3 IMAD.MOV R0, RZ, RZ, -R0 ;  /* 0x000000ffff00b224 */ /* 0x000fe200078e0a00 */
[----:B------:R-:W-:Y:S01]  /*60b0*/  ISETP.GE.AND P3, PT, R2, RZ, PT ;  /* 0x000000ff0200720c */ /* 0x000fe20003f66270 */
[C---:B------:R-:W-:Y:S01]  /*60c0*/  IMAD R10, R6.reuse, R12, R10 ;  /* 0x0000000c060a7224 */ /* 0x040fe200078e020a */
[----:B------:R-:W-:Y:S01]  /*60d0*/  IADD3 R12, R7, 0x11, RZ ;  /* 0x00000011070c7810 */ /* 0x000fe20007ffe0ff */
[----:B------:R-:W-:Y:S01]  /*60e0*/  IMAD.HI.U32 R15, R23, R19, RZ ;  /* 0x00000013170f7227 */ /* 0x000fe200078e00ff */
[----:B------:R0:W-:Y:S03]  /*60f0*/  STL [R1+0xe0], R0 ;  /* 0x0000e00001007387 */ /* 0x0001e60000100800 */
[----:B------:R-:W-:Y:S01]  /*6100*/  @!P6 IMAD.IADD R5, R5, 0x1, -R6 ;  /* 0x000000010505e824 */ /* 0x000fe200078e0a06 */
[----:B------:R-:W-:Y:S01]  /*6110*/  ISETP.GT.U32.AND P6, PT, R6, R10, PT ;  /* 0x0000000a0600720c */ /* 0x000fe20003fc4070 */
[----:B------:R-:W-:-:S04]  /*6120*/  IMAD.HI.U32 R2, R23, R11, RZ ;  /* 0x0000000b17027227 */ /* 0x000fc800078e00ff */
[----:B------:R-:W-:Y:S01]  /*6130*/  @!P0 IMAD.IADD R4, R4, 0x1, -R6 ;  /* 0x0000000104048824 */ /* 0x000fe200078e0a06 */
[----:B------:R-:W-:Y:S01]  /*6140*/  ISETP.GE.AND P0, PT, R14, RZ, PT ;  /* 0x000000ff0e00720c */ /* 0x000fe20003f06270 */
[----:B------:R-:W-:Y:S02]  /*6150*/  IMAD.MOV R14, RZ, RZ, -R15 ;  /* 0x000000ffff0e7224 */ /* 0x000fe400078e0a0f */
[----:B------:R-:W-:Y:S02]  /*6160*/  IMAD.MOV R2, RZ, RZ, -R2 ;  /* 0x000000ffff027224 */ /* 0x000fe400078e0a02 */
[C---:B------:R-:W-:Y:S01]  /*6170*/  IMAD R19, R6.reuse, R14, R19 ;  /* 0x0000000e06137224 */ /* 0x040fe200078e0213 */
[----:B------:R-:W-:Y:S01]  /*6180*/  IABS R14, R21 ;  /* 0x00000015000e7213 */ /* 0x000fe20000000000 */
[----:B------:R-:W-:Y:S01]  /*6190*/  IMAD R11, R6, R2, R11 ;  /* 0x00000002060b7224 */ /* 0x000fe200078e020b */
[----:B------:R-:W-:Y:S01]  /*61a0*/  IADD3 R2, R7, 0x10, RZ ;  /* 0x0000001007027810 */ /* 0x000fe20007ffe0ff */
[----:B-1----:R-:W-:-:S02]  /*61b0*/  IMAD.MOV.U32 R8, RZ, RZ, R4 ;  /* 0x000000ffff087224 */ /* 0x002fc400078e0004 */
[----:B------:R-:W-:Y:S01]  /*61c0*/  @!P6 IMAD.IADD R10, R10, 0x1, -R6 ;  /* 0x000000010a0ae824 */ /* 0x000fe200078e0a06 */
[----:B------:R-:W-:Y:S01]  /*61d0*/  IABS R17, R2 ;  /* 0x0000000200117213 */ /* 0x000fe20000000000 */
[----:B------:R-:W-:Y:S01]  /*61e0*/  @!P2 IMAD.MOV R8, RZ, RZ, -R8 ;  /* 0x000000ffff08a224 */ /* 0x000fe200078e0a08 */
[C---:B------:R-:W-:Y:S01]  /*61f0*/  ISETP.GT.U32.AND P2, PT, R6.reuse, R19, PT ;  /* 0x000000130600720c */ /* 0x040fe20003f44070 */
[----:B------:R-:W-:Y:S01]  /*6200*/  @!P1 IMAD.IADD R3, R3, 0x1, -R6 ;  /* 0x0000000103039824 */ /* 0x000fe200078e0a06 */
[----:B------:R-:W-:Y:S01]  /*6210*/  ISETP.GT.U32.AND P6, PT, R6, R10, PT ;  /* 0x0000000a0600720c */ /* 0x000fe20003fc4070 */
[----:B------:R-:W-:Y:S01]  /*6220*/  IMAD.HI.U32 R4, R23, R17, RZ ;  /* 0x0000001117047227 */ /* 0x000fe200078e00ff */
[----:B------:R-:W-:Y:S01]  /*6230*/  STL [R1+0xa8], R8 ;  /* 0x0000a80801007387 */ /* 0x000fe20000100800 */
[----:B------:R-:W-:Y:S02]  /*6240*/  ISETP.GE.AND P1, PT, R13, RZ, PT ;  /* 0x000000ff0d00720c */ /* 0x000fe40003f26270 */
[----:B0-----:R-:W-:Y:S01]  /*6250*/  IMAD.MOV.U32 R0, RZ, RZ, R3 ;  /* 0x000000ffff007224 */ /* 0x001fe200078e0003 */
[----:B------:R-:W-:Y:S01]  /*6260*/  IADD3 R3, R7, 0xd, RZ ;  /* 0x0000000d07037810 */ /* 0x000fe20007ffe0ff */
[----:B------:R-:W-:Y:S01]  /*6270*/  IMAD.MOV R4, RZ, RZ, -R4 ;  /* 0x000000ffff047224 */ /* 0x000fe200078e0a04 */
[----:B------:R-:W-:Y:S01]  /*6280*/  IABS R13, R16 ;  /* 0x00000010000d7213 */ /* 0x000fe20000000000 */
[----:B------:R-:W-:Y:S01]  /*6290*/  @!P5 IMAD.MOV R0, RZ, RZ, -R0 ;  /* 0x000000ffff00d224 */ /* 0x000fe200078e0a00 */
[----:B------:R-:W-:Y:S01]  /*62a0*/  ISETP.GE.AND P5, PT, R12, RZ, PT ;  /* 0x000000ff0c00720c */ /* 0x000fe20003fa6270 */
[--C-:B------:R-:W-:Y:S01]  /*62b0*/  @!P2 IMAD.IADD R19, R19, 0x1, -R6.reuse ;  /* 0x000000011313a824 */ /* 0x100fe200078e0a06 */
[----:B------:R-:W-:Y:S01]  /*62c0*/  IABS R12, R12 ;  /* 0x0000000c000c7213 */ /* 0x000fe20000000000 */
[----:B------:R-:W-:Y:S01]  /*62d0*/  IMAD R17, R6, R4, R17 ;  /* 0x0000000406117224 */ /* 0x000fe200078e0211 */
[----:B------:R0:W-:Y:S01]  /*62e0*/  STL [R1+0xb0], R0 ;  /* 0x0000b00001007387 */ /* 0x0001e20000100800 */
[----:B------:R-:W-:Y:S01]  /*62f0*/  @!P6 IMAD.IADD R10, R10, 0x1, -R6 ;  /* 0x000000010a0ae824 */ /* 0x000fe200078e0a06 */
[C---:B------:R-:W-:Y:S01]  /*6300*/  ISETP.GT.U32.AND P2, PT, R6.reuse, R19, PT ;  /* 0x000000130600720c */ /* 0x040fe20003f44070 */
[----:B------:R-:W-:Y:S01]  /*6310*/  IMAD.HI.U32 R18, R23, R12, RZ ;  /* 0x0000000c17127227 */ /* 0x000fe200078e00ff */
[----:B------:R-:W-:-:S02]  /*6320*/  ISETP.GT.U32.AND P6, PT, R6, R17, PT ;  /* 0x000000110600720c */ /* 0x000fc40003fc4070 */
[----:B------:R-:W-:Y:S01]  /*6330*/  IABS R15, R3 ;  /* 0x00000003000f7213 */ /* 0x000fe20000000000 */
[----:B------:R-:W-:Y:S02]  /*6340*/  IMAD.MOV R18, RZ, RZ, -R18 ;  /* 0x000000ffff127224 */ /* 0x000fe400078e0a12 */
[----:B------:R-:W-:-:S04]  /*6350*/  IMAD.HI.U32 R4, R23, R14, RZ ;  /* 0x0000000e17047227 */ /* 0x000fc800078e00ff */
[----:B0-----:R-:W-:Y:S02]  /*6360*/  IMAD.MOV.U32 R0, RZ, RZ, R5 ;  /* 0x000000ffff007224 */ /* 0x001fe400078e0005 */
[C---:B------:R-:W-:Y:S02]  /*6370*/  IMAD R12, R6.reuse, R18, R12 ;  /* 0x00000012060c7224 */ /* 0x040fe400078e020c */
[----:B------:R-:W-:Y:S01]  /*6380*/  @!P4 IMAD.MOV R0, RZ, RZ, -R0 ;  /* 0x000000ffff00c224 */ /* 0x000fe200078e0a00 */
[C---:B------:R-:W-:Y:S01]  /*6390*/  ISETP.GT.U32.AND P4, PT, R6.reuse, R11, PT ;  /* 0x0000000b0600720c */ /* 0x040fe20003f84070 */
[--C-:B------:R-:W-:Y:S01]  /*63a0*/  @!P2 IMAD.IADD R19, R19, 0x1, -R6.reuse ;  /* 0x000000011313a824 */ /* 0x100fe200078e0a06 */
[----:B------:R-:W-:Y:S01]  /*63b0*/  ISETP.GT.U32.AND P2, PT, R6, R12, PT ;  /* 0x0000000c0600720c */ /* 0x000fe20003f44070 */
[----:B------:R-:W-:Y:S01]  /*63c0*/  @!P6 IMAD.IADD R17, R17, 0x1, -R6 ;  /* 0x000000011111e824 */ /* 0x000fe200078e0a06 */
[----:B------:R0:W-:Y:S01]  /*63d0*/  STL [R1+0x94], R0 ;  /* 0x0000940001007387 */ /* 0x0001e20000100800 */
[----:B------:R-:W-:-:S03]  /*63e0*/  IMAD.HI.U32 R18, R23, R15, RZ ;  /* 0x0000000f17127227 */ /* 0x000fc600078e00ff */
[----:B------:R-:W-:Y:S01]  /*63f0*/  ISETP.GT.U32.AND P6, PT, R6, R17, PT ;  /* 0x000000110600720c */ /* 0x000fe20003fc4070 */
[----:B------:R-:W-:-:S04]  /*6400*/  IMAD.HI.U32 R5, R23, R13, RZ ;  /* 0x0000000d17057227 */ /* 0x000fc800078e00ff */
[----:B------:R-:W-:Y:S02]  /*6410*/  @!P4 IMAD.IADD R11, R11, 0x1, -R6 ;  /* 0x000000010b0bc824 */ /* 0x000fe400078e0a06 */
[----:B0-----:R-:W-:Y:S02]  /*6420*/  IMAD.MOV.U32 R0, RZ, RZ, R19 ;  /* 0x000000ffff007224 */ /* 0x001fe400078e0013 */
[----:B------:R-:W-:Y:S01]  /*6430*/  IMAD.MOV R5, RZ, RZ, -R5 ;  /* 0x000000ffff057224 */ /* 0x000fe200078e0a05 */
[----:B------:R-:W-:Y:S01]  /*6440*/  ISETP.GT.U32.AND P4, PT, R6, R11, PT ;  /* 0x0000000b0600720c */ /* 0x000fe20003f84070 */
[----:B------:R-:W-:Y:S01]  /*6450*/  @!P3 IMAD.MOV R0, RZ, RZ, -R0 ;  /* 0x000000ffff00b224 */ /* 0x000fe200078e0a00 */
[----:B------:R-:W-:Y:S01]  /*6460*/  ISETP.GE.AND P3, PT, R2, RZ, PT ;  /* 0x000000ff0200720c */ /* 0x000fe20003f66270 */
[----:B------:R-:W-:Y:S02]  /*6470*/  IMAD.MOV R2, RZ, RZ, -R18 ;  /* 0x000000ffff027224 */ /* 0x000fe400078e0a12 */
[--C-:B------:R-:W-:Y:S01]  /*6480*/  @!P2 IMAD.IADD R12, R12, 0x1, -R6.reuse ;  /* 0x000000010c0ca824 */ /* 0x100fe200078e0a06 */
[----:B------:R0:W-:Y:S01]  /*6490*/  STL [R1+0x58], R0 ;  /* 0x0000580001007387 */ /* 0x0001e20000100800 */
[C---:B------:R-:W-:Y:S01]  /*64a0*/  IMAD R15, R6.reuse, R2, R15 ;  /* 0x00000002060f7224 */ /* 0x040fe200078e020f */
[----:B------:R-:W-:Y:S01]  /*64b0*/  IADD3 R2, R7, 0xa, RZ ;  /* 0x0000000a07027810 */ /* 0x000fe20007ffe0ff */
[C---:B------:R-:W-:Y:S01]  /*64c0*/  IMAD R13, R6.reuse, R5, R13 ;  /* 0x00000005060d7224 */ /* 0x040fe200078e020d */
[C---:B------:R-:W-:Y:S01]  /*64d0*/  ISETP.GT.U32.AND P2, PT, R6.reuse, R12, PT ;  /* 0x0000000c0600720c */ /* 0x040fe20003f44070 */
[--C-:B------:R-:W-:Y:S01]  /*64e0*/  @!P6 IMAD.IADD R17, R17, 0x1, -R6.reuse ;  /* 0x000000011111e824 */ /* 0x100fe200078e0a06 */
[C---:B------:R-:W-:Y:S01]  /*64f0*/  ISETP.GT.U32.AND P6, PT, R6.reuse, R15, PT ;  /* 0x0000000f0600720c */ /* 0x040fe20003fc4070 */
[----:B------:R-:W-:Y:S01]  /*6500*/  @!P4 IMAD.IADD R11, R11, 0x1, -R6 ;  /* 0x000000010b0bc824 */ /* 0x000fe200078e0a06 */
[C---:B------:R-:W-:Y:S01]  /*6510*/  IADD3 R5, R7.reuse, 0xc, RZ ;  /* 0x0000000c07057810 */ /* 0x040fe20007ffe0ff */
[----:B------:R-:W-:Y:S01]  /*6520*/  IMAD.MOV R4, RZ, RZ, -R4 ;  /* 0x000000ffff047224 */ /* 0x000fe200078e0a04 */
[C---:B------:R-:W-:Y:S01]  /*6530*/  ISETP.GT.U32.AND P4, PT, R6.reuse, R13, PT ;  /* 0x0000000d0600720c */ /* 0x040fe20003f84070 */
[----:B------:R-:W-:Y:S01]  /*6540*/  @!P0 IMAD.MOV R10, RZ, RZ, -R10 ;  /* 0x000000ffff0a8224 */ /* 0x000fe200078e0a0a */
[----:B------:R-:W-:Y:S01]  /*6550*/  IABS R18, R5 ;  /* 0x0000000500127213 */ /* 0x000fe20000000000 */
[----:B------:R-:W-:Y:S01]  /*6560*/  IMAD R14, R6, R4, R14 ;  /* 0x00000004060e7224 */ /* 0x000fe200078e020e */
[C---:B0-----:R-:W-:Y:S01]  /*6570*/  IADD3 R0, R7.reuse, 0x9, RZ ;  /* 0x0000000907007810 */ /* 0x041fe20007ffe0ff */
[----:B------:R-:W-:Y:S01]  /*6580*/  @!P1 IMAD.MOV R11, RZ, RZ, -R11 ;  /* 0x000000ffff0b9224 */ /* 0x000fe200078e0a0b */
[----:B------:R-:W-:Y:S01]  /*6590*/  IADD3 R4, R7, 0xb, RZ ;  /* 0x0000000b07047810 */ /* 0x000fe20007ffe0ff */
[----:B------:R-:W-:Y:S01]  /*65a0*/  IMAD.HI.U32 R19, R23, R18, RZ ;  /* 0x0000001217137227 */ /* 0x000fe200078e00ff */
[----:B------:R-:W-:Y:S01]  /*65b0*/  IABS R20, R0 ;  /* 0x0000000000147213 */ /* 0x000fe20000000000 */
[----:B------:R0:W-:Y:S01]  /*65c0*/  STL [R1+0xa60], R10 ;  /* 0x000a600a01007387 */ /* 0x0001e20000100800 */
[----:B------:R-:W-:Y:S01]  /*65d0*/  IABS R26, R2 ;  /* 0x00000002001a7213 */ /* 0x000fe20000000000 */
[--C-:B------:R-:W-:Y:S01]  /*65e0*/  @!P2 IMAD.IADD R12, R12, 0x1, -R6.reuse ;  /* 0x000000010c0ca824 */ /* 0x100fe200078e0a06 */
[----:B------:R-:W-:Y:S01]  /*65f0*/  ISETP.GT.U32.AND P2, PT, R6, R14, PT ;  /* 0x0000000e0600720c */ /* 0x000fe20003f44070 */
[--C-:B------:R-:W-:Y:S01]  /*6600*/  @!P6 IMAD.IADD R15, R15, 0x1, -R6.reuse ;  /* 0x000000010f0fe824 */ /* 0x100fe200078e0a06 */
[----:B------:R-:W-:Y:S01]  /*6610*/  ISETP.GE.AND P6, PT, R21, RZ, PT ;  /* 0x000000ff1500720c */ /* 0x000fe20003fc6270 */
[----:B------:R-:W-:Y:S01]  /*6620*/  IMAD.MOV R19, RZ, RZ, -R19 ;  /* 0x000000ffff137224 */ /* 0x000fe200078e0a13 */
[----:B------:R-:W-:Y:S01]  /*6630*/  IABS R25, R4 ;  /* 0x0000000400197213 */ /* 0x000fe20000000000 */
[----:B------:R-:W-:Y:S01]  /*6640*/  @!P4 IMAD.IADD R13, R13, 0x1, -R6 ;  /* 0x000000010d0dc824 */ /* 0x000fe200078e0a06 */
[----:B------:R-:W-:Y:S01]  /*6650*/  ISETP.GE.AND P4, PT, R16, RZ, PT ;  /* 0x000000ff1000720c */ /* 0x000fe20003f86270 */
[----:B------:R-:W-:Y:S01]  /*6660*/  @!P5 IMAD.MOV R12, RZ, RZ, -R12 ;  /* 0x000000ffff0cd224 */ /* 0x000fe200078e0a0c */
[C---:B------:R-:W-:Y:S01]  /*6670*/  ISETP.GT.U32.AND P5, PT, R6.reuse, R15, PT ;  /* 0x0000000f0600720c */ /* 0x040fe20003fa4070 */
[C---:B------:R-:W-:Y:S01]  /*6680*/  IMAD R16, R6.reuse, R19, R18 ;  /* 0x0000001306107224 */ /* 0x040fe200078e0212 */
[----:B------:R-:W-:Y:S01]  /*6690*/  IABS R21, R27 ;  /* 0x0000001b00157213 */ /* 0x000fe20000000000 */
[----:B------:R-:W-:Y:S01]  /*66a0*/  IMAD.HI.U32 R18, R23, R20, RZ ;  /* 0x0000001417127227 */ /* 0x000fe200078e00ff */
[----:B------:R-:W-:Y:S01]  /*66b0*/  ISETP.GT.U32.AND P0, PT, R6, R13, PT ;  /* 0x0000000d0600720c */ /* 0x000fe20003f04070 */
[----:B------:R1:W-:Y:S01]  /*66c0*/  STL [R1+0xa64], R11 ;  /* 0x000a640b01007387 */ /* 0x0003e20000100800 */
[----:B0-----:R-:W-:Y:S01]  /*66d0*/  IADD3 R10, R7, 0x9, RZ ;  /* 0x00000009070a7810 */ /* 0x001fe20007ffe0ff */
[----:B------:R-:W-:-:S02]  /*66e0*/  IMAD.MOV R18, RZ, RZ, -R18 ;  /* 0x000000ffff127224 */ /* 0x000fc400078e0a12 */
[----:B------:R-:W-:Y:S01]  /*66f0*/  @!P2 IMAD.IADD R14, R14, 0x1, -R6 ;  /* 0x000000010e0ea824 */ /* 0x000fe200078e0a06 */
[C---:B------:R-:W-:Y:S01]  /*6700*/  ISETP.GT.U32.AND P2, PT, R6.reuse, R16, PT ;  /* 0x000000100600720c */ /* 0x040fe20003f44070 */
[C---:B------:R-:W-:Y:S01]  /*6710*/  IMAD R20, R6.reuse, R18, R20 ;  /* 0x0000001206147224 */ /* 0x040fe200078e0214 */
[----:B------:R-:W-:Y:S01]  /*6720*/  IADD3 R18, R7, 0x7, RZ ;  /* 0x0000000707127810 */ /* 0x000fe20007ffe0ff */
[----:B------:R-:W-:Y:S01]  /*6730*/  IMAD.HI.U32 R19, R23, R26, RZ ;  /* 0x0000001a17137227 */ /* 0x000fe200078e00ff */
[C---:B------:R-:W-:Y:S01]  /*6740*/  ISETP.GT.U32.AND P1, PT, R6.reuse, R14, PT ;  /* 0x0000000e0600720c */ /* 0x040fe20003f24070 */
[----:B------:R0:W-:Y:S01]  /*6750*/  STL [R1+0xa68], R12 ;  /* 0x000a680c01007387 */ /* 0x0001e20000100800 */
[----:B-1----:R-:W-:Y:S01]  /*6760*/  IADD3 R11, R7, 0x3, RZ ;  /* 0x00000003070b7810 */ /* 0x002fe20007ffe0ff */
[----:B------:R-:W-:Y:S01]  /*6770*/  @!P5 IMAD.IADD R15, R15, 0x1, -R6 ;  /* 0x000000010f0fd824 */ /* 0x000fe200078e0a06 */
[----:B------:R-:W-:Y:S01]  /*6780*/  ISETP.GT.U32.AND P5, PT, R6, R20, PT ;  /* 0x000000140600720c */ /* 0x000fe20003fa4070 */
[----:B------:R-:W-:-:S02]  /*6790*/  IMAD.MOV.U32 R0, RZ, RZ, R17 ;  /* 0x000000ffff007224 */ /* 0x000fc400078e0011 */
[----:B------:R-:W-:-:S04]  /*67a0*/  IMAD.HI.U32 R22, R23, R25, RZ ;  /* 0x0000001917167227 */ /* 0x000fc800078e00ff */
[----:B------:R-:W-:Y:S01]  /*67b0*/  IMAD.MOV R19, RZ, RZ, -R19 ;  /* 0x000000ffff137224 */ /* 0x000fe200078e0a13 */
[----:B0-----:R-:W-:Y:S01]  /*67c0*/  IADD3 R12, R7, 0x4, RZ ;  /* 0x00000004070c7810 */ /* 0x001fe20007ffe0ff */
[----:B------:R-:W-:-:S04]  /*67d0*/  IMAD.HI.U32 R17, R23, R21, RZ ;  /* 0x0000001517117227 */ /* 0x000fc800078e00ff */
[----:B------:R-:W-:Y:S02]  /*67e0*/  IMAD.MOV R22, RZ, RZ, -R22 ;  /* 0x000000ffff167224 */ /* 0x000fe400078e0a16 */
[C---:B------:R-:W-:Y:S01]  /*67f0*/  IMAD R26, R6.reuse, R19, R26 ;  /* 0x00000013061a7224 */ /* 0x040fe200078e021a */
[----:B------:R-:W-:Y:S01]  /*6800*/  IADD3 R19, R7, 0x6, RZ ;  /* 0x0000000607137810 */ /* 0x000fe20007ffe0ff */
[----:B------:R-:W-:Y:S02]  /*6810*/  IMAD.MOV R17, RZ, RZ, -R17 ;  /* 0x000000ffff117224 */ /* 0x000fe400078e0a11 */
[C---:B------:R-:W-:Y:S01]  /*6820*/  IMAD R25, R6.reuse, R22, R25 ;  /* 0x0000001606197224 */ /* 0x040fe200078e0219 */
[----:B------:R-:W-:Y:S01]  /*6830*/  IABS R22, R18 ;  /* 0x0000001200167213 */ /* 0x000fe20000000000 */
[--C-:B------:R-:W-:Y:S01]  /*6840*/  @!P0 IMAD.IADD R13, R13, 0x1, -R6.reuse ;  /* 0x000000010d0d8824 */ /* 0x100fe200078e0a06 */
[C---:B------:R-:W-:Y:S01]  /*6850*/  ISETP.GT.U32.AND P0, PT, R6.reuse, R26, PT ;  /* 0x0000001a0600720c */ /* 0x040fe20003f04070 */
[----:B------:R-:W-:Y:S01]  /*6860*/  IMAD R21, R6, R17, R21 ;  /* 0x0000001106157224 */ /* 0x000fe200078e0215 */
[----:B------:R-:W-:Y:S01]  /*6870*/  IABS R24, R19 ;  /* 0x0000001300187213 */ /* 0x000fe20000000000 */
[--C-:B------:R-:W-:Y:S01]  /*6880*/  @!P1 IMAD.IADD R14, R14, 0x1, -R6.reuse ;  /* 0x000000010e0e9824 */ /* 0x100fe200078e0a06 */
[----:B------:R-:W-:Y:S01]  /*6890*/  ISETP.GE.AND P1, PT, R3, RZ, PT ;  /* 0x000000ff0300720c */ /* 0x000fe20003f26270 */
[----:B------:R-:W-:Y:S01]  /*68a0*/  @!P5 IMAD.IADD R20, R20, 0x1, -R6 ;  /* 0x000000011414d824 */ /* 0x000fe200078e0a06 */
[C---:B------:R-:W-:Y:S01]  /*68b0*/  ISETP.GT.U32.AND P5, PT, R6.reuse, R21, PT ;  /* 0x000000150600720c */ /* 0x040fe20003fa4070 */
[----:B------:R-:W-:Y:S01]  /*68c0*/  @!P3 IMAD.MOV R0, RZ, RZ, -R0 ;  /* 0x000000ffff00b224 */ /* 0x000fe200078e0a00 */
[----:B------:R-:W-:Y:S01]  /*68d0*/  ISETP.GT.U32.AND P3, PT, R6, R25, PT ;  /* 0x000000190600720c */ /* 0x000fe20003f64070 */
[----:B------:R-:W-:-:S03]  /*68e0*/  IMAD.HI.U32 R3, R23, R22, RZ ;  /* 0x0000001617037227 */ /* 0x000fc600078e00ff */
[----:B------:R0:W-:Y:S01]  /*68f0*/  STL [R1+0x1c], R0 ;  /* 0x00001c0001007387 */ /* 0x0001e20000100800 */
[--C-:B------:R-:W-:Y:S02]  /*6900*/  @!P2 IMAD.IADD R16, R16, 0x1, -R6.reuse ;  /* 0x000000011010a824 */ /* 0x100fe400078e0a06 */
[----:B------:R-:W-:Y:S02]  /*6910*/  IMAD.MOV R3, RZ, RZ, -R3 ;  /* 0x000000ffff037224 */ /* 0x000fe400078e0a03 */
[----:B------:R-:W-:Y:S01]  /*6920*/  @!P0 IMAD.IADD R26, R26, 0x1, -R6 ;  /* 0x000000011a1a8824 */ /* 0x000fe200078e0a06 */
[C---:B------:R-:W-:Y:S01]  /*6930*/  ISETP.GT.U32.AND P2, PT, R6.reuse, R16, PT ;  /* 0x000000100600720c */ /* 0x040fe20003f44070 */
[----:B------:R-:W-:Y:S01]  /*6940*/  IMAD R22, R6, R3, R22 ;  /* 0x0000000306167224 */ /* 0x000fe200078e0216 */
[----:B------:R-:W-:Y:S01]  /*6950*/  ISETP.GE.AND P0, PT, R2, RZ, PT ;  /* 0x000000ff0200720c */ /* 0x000fe20003f06270 */
[----:B------:R-:W-:Y:S01]  /*6960*/  @!P5 IMAD.IADD R21, R21, 0x1, -R6 ;  /* 0x000000011515d824 */ /* 0x000fe200078e0a06 */
[----:B0-----:R-:W-:Y:S01]  /*6970*/  IADD3 R0, R7, 0x5, RZ ;  /* 0x0000000507007810 */ /* 0x001fe20007ffe0ff */
[----:B------:R-:W-:Y:S01]  /*6980*/  IMAD.HI.U32 R17, R23, R24, RZ ;  /* 0x0000001817117227 */ /* 0x000fe200078e00ff */
[----:B------:R-:W-:-:S02]  /*6990*/  ISETP.GT.U32.AND P5, PT, R6, R22, PT ;  /* 0x000000160600720c */ /* 0x000fc40003fa4070 */
[----:B------:R-:W-:Y:S01]  /*69a0*/  IABS R2, R0 ;  /* 0x0000000000027213 */ /* 0x000fe20000000000 */
[----:B------:R-:W-:Y:S01]  /*69b0*/  @!P1 IMAD.MOV R15, RZ, RZ, -R15 ;  /* 0x000000ffff0f9224 */ /* 0x000fe200078e0a0f */
[----:B------:R-:W-:Y:S01]  /*69c0*/  IABS R3, R12 ;  /* 0x0000000c00037213 */ /* 0x000fe20000000000 */
[--C-:B------:R-:W-:Y:S01]  /*69d0*/  @!P3 IMAD.IADD R25, R25, 0x1, -R6.reuse ;  /* 0x000000011919b824 */ /* 0x100fe200078e0a06 */
[----:B------:R-:W-:Y:S01]  /*69e0*/  ISETP.GT.U32.AND P1, PT, R6, R20, PT ;  /* 0x000000140600720c */ /* 0x000fe20003f24070 */
[----:B------:R-:W-:Y:S01]  /*69f0*/  IMAD.HI.U32 R29, R23, R2, RZ ;  /* 0x00000002171d7227 */ /* 0x000fe200078e00ff */
[----:B------:R-:W-:Y:S02]  /*6a00*/  ISETP.GE.AND P3, PT, R4, RZ, PT ;  /* 0x000000ff0400720c */ /* 0x000fe40003f66270 */
[----:B------:R-:W-:Y:S01]  /*6a10*/  IABS R4, R11 ;  /* 0x0000000b00047213 */ /* 0x000fe20000000000 */
[----:B------:R-:W-:Y:S02]  /*6a20*/  IMAD.MOV R8, RZ, RZ, -R29 ;  /* 0x000000ffff087224 */ /* 0x000fe400078e0a1d */
[----:B------:R-:W-:Y:S01]  /*6a30*/  @!P2 IMAD.IADD R16, R16, 0x1, -R6 ;  /* 0x000000011010a824 */ /* 0x000fe200078e0a06 */
[----:B------:R-:W-:Y:S01]  /*6a40*/  ISETP.GE.AND P2, PT, R5, RZ, PT ;  /* 0x000000ff0500720c */ /* 0x000fe20003f46270 */
[----:B------:R-:W-:Y:S01]  /*6a50*/  IMAD R2, R6, R8, R2 ;  /* 0x0000000806027224 */ /* 0x000fe200078e0202 */
[----:B------:R-:W-:Y:S01]  /*6a60*/  IABS R5, R9 ;  /* 0x0000000900057213 */ /* 0x000fe20000000000 */
[----:B------:R-:W0:Y:S01]  /*6a70*/  S2R R8, SR_TID.X ;  /* 0x0000000000087919 */ /* 0x000e220000002100 */
[----:B------:R-:W-:Y:S01]  /*6a80*/  @!P5 IMAD.IADD R22, R22, 0x1, -R6 ;  /* 0x000000011616d824 */ /* 0x000fe200078e0a06 */
[----:B------:R-:W-:Y:S01]  /*6a90*/  ISETP.GT.U32.AND P5, PT, R6, R26, PT ;  /* 0x0000001a0600720c */ /* 0x000fe20003fa4070 */
[----:B------:R-:W-:-:S04]  /*6aa0*/  IMAD.HI.U32 R28, R23, R3, RZ ;  /* 0x00000003171c7227 */ /* 0x000fc800078e00ff */
[----:B------:R-:W-:Y:S02]  /*6ab0*/  IMAD.MOV R17, RZ, RZ, -R17 ;  /* 0x000000ffff117224 */ /* 0x000fe400078e0a11 */
[----:B------:R-:W-:Y:S02]  /*6ac0*/  IMAD.MOV R29, RZ, RZ, -R28 ;  /* 0x000000ffff1d7224 */ /* 0x000fe400078e0a1c */
[----:B------:R-:W-:Y:S01]  /*6ad0*/  @!P2 IMAD.MOV R16, RZ, RZ, -R16 ;  /* 0x000000ffff10a224 */ /* 0x000fe200078e0a10 */
[C---:B------:R-:W-:Y:S01]  /*6ae0*/  ISETP.GT.U32.AND P2, PT, R6.reuse, R22, PT ;  /* 0x000000160600720c */ /* 0x040fe20003f44070 */
[----:B------:R-:W-:Y:S02]  /*6af0*/  IMAD R17, R6, R17, R24 ;  /* 0x0000001106117224 */ /* 0x000fe400078e0218 */
[----:B------:R-:W-:-:S04]  /*6b00*/  IMAD.HI.U32 R24, R23, R4, RZ ;  /* 0x0000000417187227 */ /* 0x000fc800078e00ff */
[----:B------:R-:W-:Y:S02]  /*6b10*/  IMAD R3, R6, R29, R3 ;  /* 0x0000001d06037224 */ /* 0x000fe400078e0203 */
[----:B------:R-:W-:Y:S01]  /*6b20*/  @!P5 IMAD.IADD R26, R26, 0x1, -R6 ;  /* 0x000000011a1ad824 */ /* 0x000fe200078e0a06 */
[C---:B------:R-:W-:Y:S01]  /*6b30*/  ISETP.GT.U32.AND P5, PT, R6.reuse, R2, PT ;  /* 0x000000020600720c */ /* 0x040fe20003fa4070 */
[----:B------:R-:W-:Y:S01]  /*6b40*/  IMAD.MOV R28, RZ, RZ, -R24 ;  /* 0x000000ffff1c7224 */ /* 0x000fe200078e0a18 */
[----:B0-----:R-:W-:Y:S01]  /*6b50*/  SHF.R.U32.HI R8, RZ, 0x6, R8 ;  /* 0x00000006ff087819 */ /* 0x001fe20000011608 */
[----:B------:R-:W-:Y:S01]  /*6b60*/  @!P6 IMAD.MOV R14, RZ, RZ, -R14 ;  /* 0x000000ffff0ee224 */ /* 0x000fe200078e0a0e */
[----:B------:R-:W-:Y:S01]  /*6b70*/  ISETP.GT.U32.AND P6, PT, R6, R21, PT ;  /* 0x000000150600720c */ /* 0x000fe20003fc4070 */
[----:B------:R-:W-:Y:S01]  /*6b80*/  @!P1 IMAD.IADD R20, R20, 0x1, -R6 ;  /* 0x0000000114149824 */ /* 0x000fe200078e0a06 */
[C---:B------:R-:W-:Y:S01]  /*6b90*/  ISETP.GT.U32.AND P1, PT, R6.reuse, R3, PT ;  /* 0x000000030600720c */ /* 0x040fe20003f24070 */
[----:B------:R-:W-:Y:S01]  /*6ba0*/  IMAD R4, R6, R28, R4 ;  /* 0x0000001c06047224 */ /* 0x000fe200078e0204 */
[----:B------:R-:W-:Y:S01]  /*6bb0*/  SGXT.U32 R8, R8, 0x1 ;  /* 0x000000010808781a */ /* 0x000fe20000000000 */
[----:B------:R-:W-:Y:S01]  /*6bc0*/  @!P4 IMAD.MOV R13, RZ, RZ, -R13 ;  /* 0x000000ffff0dc224 */ /* 0x000fe200078e0a0d */
[----:B------:R-:W-:Y:S01]  /*6bd0*/  ISETP.GT.U32.AND P4, PT, R6, R25, PT ;  /* 0x000000190600720c */ /* 0x000fe20003f84070 */
[--C-:B------:R-:W-:Y:S01]  /*6be0*/  @!P2 IMAD.IADD R22, R22, 0x1, -R6.reuse ;  /* 0x000000011616a824 */ /* 0x100fe200078e0a06 */
[----:B------:R-:W-:Y:S01]  /*6bf0*/  ISETP.GT.U32.AND P2, PT, R6, R4, PT ;  /* 0x000000040600720c */ /* 0x000fe20003f44070 */
[--C-:B------:R-:W-:Y:S01]  /*6c00*/  @!P5 IMAD.IADD R2, R2, 0x1, -R6.reuse ;  /* 0x000000010202d824 */ /* 0x100fe200078e0a06 */
[----:B------:R-:W-:Y:S01]  /*6c10*/  ISETP.GE.AND P5, PT, R27, RZ, PT ;  /* 0x000000ff1b00720c */ /* 0x000fe20003fa6270 */
[----:B------:R-:W-:Y:S01]  /*6c20*/  IMAD.HI.U32 R24, R23, R5, RZ ;  /* 0x0000000517187227 */ /* 0x000fe200078e00ff */
[----:B------:R-:W-:Y:S01]  /*6c30*/  LOP3.LUT R8, R8, 0x7e, RZ, 0xfc, !PT ;  /* 0x0000007e08087812 */ /* 0x000fe200078efcff */
[----:B------:R-:W-:Y:S02]  /*6c40*/  STL [R1+0xa6c], R13 ;  /* 0x000a6c0d01007387 */ /* 0x000fe40000100800 */
[--C-:B------:R-:W-:Y:S01]  /*6c50*/  @!P6 IMAD.IADD R21, R21, 0x1, -R6.reuse ;  /* 0x000000011515e824 */ /* 0x100fe200078e0a06 */
[----:B------:R-:W-:Y:S01]  /*6c60*/  ISETP.GE.AND P6, PT, R10, RZ, PT ;  /* 0x000000ff0a00720c */ /* 0x000fe20003fc6270 */
[--C-:B------:R-:W-:Y:S01]  /*6c70*/  @!P1 IMAD.IADD R3, R3, 0x1, -R6.reuse ;  /* 0x0000000103039824 */ /* 0x100fe200078e0a06 */
[----:B------:R-:W-:Y:S01]  /*6c80*/  ISETP.GE.AND P1, PT, R18, RZ, PT ;  /* 0x000000ff1200720c */ /* 0x000fe20003f26270 */
[----:B------:R-:W-:Y:S01]  /*6c90*/  @!P4 IMAD.IADD R25, R25, 0x1, -R6 ;  /* 0x000000011919c824 */ /* 0x000fe200078e0a06 */
[----:B------:R-:W-:Y:S01]  /*6ca0*/  ISETP.GT.U32.AND P4, PT, R6, R17, PT ;  /* 0x000000110600720c */ /* 0x000fe20003f84070 */
[----:B------:R-:W-:Y:S01]  /*6cb0*/  IMAD R8, R8, c[0x0][0x188], RZ ;  /* 0x0000620008087a24 */ /* 0x000fe200078e02ff */
[----:B------:R-:W-:Y:S01]  /*6cc0*/  STL [R1+0xa70], R14 ;  /* 0x000a700e01007387 */ /* 0x000fe20000100800 */
[----:B------:R-:W-:-:S02]  /*6cd0*/  IMAD.MOV R10, RZ, RZ, -c[0x0][0x188] ;  /* 0x80006200ff0a7624 */ /* 0x000fc400078e02ff */
[----:B------:R-:W-:Y:S01]  /*6ce0*/  @!P2 IMAD.IADD R4, R4, 0x1, -R6 ;  /* 0x000000010404a824 */ /* 0x000fe200078e0a06 */
[----:B------:R-:W-:Y:S01]  /*6cf0*/  STL [R1+0xa74], R15 ;  /* 0x000a740f01007387 */ /* 0x000fe20000100800 */
[----:B------:R-:W-:Y:S02]  /*6d00*/  IMAD.MOV R24, RZ, RZ, -R24 ;  /* 0x000000ffff187224 */ /* 0x000fe400078e0a18 */
[----:B------:R-:W-:Y:S01]  /*6d10*/  IMAD R8, R10, 0x2, R8 ;  /* 0x000000020a087824 */ /* 0x000fe200078e0208 */
[----:B------:R-:W-:Y:S01]  /*6d20*/  STL [R1+0xa78], R16 ;  /* 0x000a781001007387 */ /* 0x000fe20000100800 */
[----:B------:R-:W-:Y:S02]  /*6d30*/  @!P3 IMAD.MOV R25, RZ, RZ, -R25 ;  /* 0x000000ffff19b224 */ /* 0x000fe400078e0a19 */
[----:B------:R-:W-:Y:S01]  /*6d40*/  @!P5 IMAD.MOV R21, RZ, RZ, -R21 ;  /* 0x000000ffff15d224 */ /* 0x000fe200078e0a15 */
[----:B------:R-:W-:Y:S01]  /*6d50*/  ISETP.GT.U32.AND P5, PT, R6, R4, PT ;  /* 0x000000040600720c */ /* 0x000fe20003fa4070 */
[----:B------:R-:W-:-:S02]  /*6d60*/  @!P0 IMAD.MOV R26, RZ, RZ, -R26 ;  /* 0x000000ffff1a8224 */ /* 0x000fc400078e0a1a */
[----:B------:R-:W-:Y:S01]  /*6d70*/  IMAD R5, R6, R24, R5 ;  /* 0x0000001806057224 */ /* 0x000fe200078e0205 */
[----:B------:R-:W-:Y:S01]  /*6d80*/  IADD3 R24, R7, 0x1, RZ ;  /* 0x0000000107187810 */ /* 0x000fe20007ffe0ff */
[----:B------:R-:W-:Y:S01]  /*6d90*/  @!P6 IMAD.MOV R20, RZ, RZ, -R20 ;  /* 0x000000ffff14e224 */ /* 0x000fe200078e0a14 */
[----:B------:R-:W2:Y:S01]  /*6da0*/  LDL.LU R7, [R1+0xab0] ;  /* 0x000ab00001077983 */ /* 0x000ea20000300800 */
[----:B------:R-:W-:Y:S01]  /*6db0*/  IMAD R8, R10, 0x2, R8 ;  /* 0x000000020a087824 */ /* 0x000fe200078e0208 */
[----:B------:R-:W-:Y:S01]  /*6dc0*/  ISETP.GE.AND P6, PT, R0, RZ, PT ;  /* 0x000000ff0000720c */ /* 0x000fe20003fc6270 */
[----:B------:R-:W-:Y:S01]  /*6dd0*/  @!P1 IMAD.MOV R22, RZ, RZ, -R22 ;  /* 0x000000ffff169224 */ /* 0x000fe200078e0a16 */
[----:B------:R-:W-:Y:S01]  /*6de0*/  STL [R1+0xa7c], R25 ;  /* 0x000a7c1901007387 */ /* 0x000fe20000100800 */
[----:B------:R-:W-:Y:S01]  /*6df0*/  IMAD R8, R10, 0x2, R8 ;  /* 0x000000020a087824 */ /* 0x000fe200078e0208 */
[----:B------:R-:W-:Y:S01]  /*6e00*/  IABS R28, R24 ;  /* 0x00000018001c7213 */ /* 0x000fe20000000000 */
[--C-:B------:R-:W-:Y:S01]  /*6e10*/  @!P4 IMAD.IADD R17, R17, 0x1, -R6.reuse ;  /* 0x000000011111c824 */ /* 0x100fe200078e0a06 */
[----:B------:R-:W-:Y:S01]  /*6e20*/  STL [R1+0xa80], R26 ;  /* 0x000a801a01007387 */ /* 0x000fe20000100800 */
[----:B------:R-:W-:Y:S01]  /*6e30*/  @!P5 IMAD.IADD R4, R4, 0x1, -R6 ;  /* 0x000000010404d824 */ /* 0x000fe200078e0a06 */
[C---:B------:R-:W-:Y:S01]  /*6e40*/  ISETP.GT.U32.AND P4, PT, R6.reuse, R5, PT ;  /* 0x000000050600720c */ /* 0x040fe20003f84070 */
[----:B------:R-:W-:Y:S01]  /*6e50*/  IMAD.HI.U32 R18, R23, R28, RZ ;  /* 0x0000001c17127227 */ /* 0x000fe200078e00ff */
[----:B------:R-:W-:Y:S01]  /*6e60*/  STL [R1+0xa84], R20 ;  /* 0x000a841401007387 */ /* 0x000fe20000100800 */
[----:B------:R-:W-:-:S02]  /*6e70*/  ISETP.GT.U32.AND P3, PT, R6, R17, PT ;  /* 0x000000110600720c */ /* 0x000fc40003f64070 */
[----:B------:R-:W-:Y:S01]  /*6e80*/  ISETP.GE.AND P5, PT, R9, RZ, PT ;  /* 0x000000ff0900720c */ /* 0x000fe20003fa6270 */
[----:B------:R-:W-:Y:S01]  /*6e90*/  STL [R1+0xa88], R21 ;  /* 0x000a881501007387 */ /* 0x000fe20000100800 */
[----:B------:R-:W-:Y:S01]  /*6ea0*/  IMAD.MOV R18, RZ, RZ, -R18 ;  /* 0x000000ffff127224 */ /* 0x000fe200078e0a12 */
[C---:B------:R-:W-:Y:S02]  /*6eb0*/  ISETP.GT.U32.AND P0, PT, R6.reuse, R2, PT ;  /* 0x000000020600720c */ /* 0x040fe40003f04070 */
[----:B------:R-:W-:Y:S01]  /*6ec0*/  STL [R1+0xa8c], R22 ;  /* 0x000a8c1601007387 */ /* 0x000fe20000100800 */
[----:B------:R-:W-:Y:S02]  /*6ed0*/  ISETP.GE.AND P2, PT, R19, RZ, PT ;  /* 0x000000ff1300720c */ /* 0x000fe40003f46270 */
[----:B------:R-:W-:Y:S01]  /*6ee0*/  @!P4 IMAD.IADD R5, R5, 0x1, -R6 ;  /* 0x000000010505c824 */ /* 0x000fe200078e0a06 */
[----:B------:R-:W3:Y:S01]  /*6ef0*/  LDL.LU R0, [R1+0xaac] ;  /* 0x000aac0001007983 */ /* 0x000ee20000300800 */
[----:B------:R-:W-:-:S03]  /*6f00*/  ISETP.GT.U32.AND P4, PT, R6, R3, PT ;  /* 0x000000030600720c */ /* 0x000fc60003f84070 */
[----:B------:R0:W-:Y:S02]  /*6f10*/  STL [R1+0x258], R8 ;  /* 0x0002580801007387 */ /* 0x0001e40000100800 */
[----:B0-----:R-:W-:-:S04]  /*6f20*/  IMAD R8, R10, 0x2, R8 ;  /* 0x000000020a087824 */ /* 0x001fc800078e0208 */
[----:B------:R-:W-:Y:S01]  /*6f30*/  IMAD R9, R10, 0x2, R8 ;  /* 0x000000020a097824 */ /* 0x000fe200078e0208 */
[----:B------:R-:W-:Y:S04]  /*6f40*/  STL [R1+0x260], R8 ;  /* 0x0002600801007387 */ /* 0x000fe80000100800 */
[----:B------:R0:W-:Y:S01]  /*6f50*/  STL [R1+0x214], R9 ;  /* 0x0002140901007387 */ /* 0x0001e20000100800 */
[----:B------:R-:W-:Y:S01]  /*6f60*/  @!P3 IMAD.IADD R17, R17, 0x1, -R6 ;  /* 0x000000011111b824 */ /* 0x000fe200078e0a06 */
[----:B------:R-:W-:Y:S01]  /*6f70*/  ISETP.GE.AND P3, PT, R12, RZ, PT ;  /* 0x000000ff0c00720c */ /* 0x000fe20003f66270 */
[----:B0-----:R-:W-:-:S04]  /*6f80*/  IMAD R9, R10, 0x2, R9 ;  /* 0x000000020a097824 */ /* 0x001fc800078e0209 */
[----:B------:R-:W-:Y:S01]  /*6f90*/  IMAD R12, R10, 0x2, R9 ;  /* 0x000000020a0c7824 */ /* 0x000fe200078e0209 */
[----:B------:R0:W-:Y:S04]  /*6fa0*/  STL [R1+0x218], R9 ;  /* 0x0002180901007387 */ /* 0x0001e80000100800 */
[----:B0-----:R-:W4:Y:S01]  /*6fb0*/  LDL R9, [R1+0x878] ;  /* 0x0008780001097983 */ /* 0x001f220000100800 */
[----:B------:R-:W-:Y:S01]  /*6fc0*/  @!P4 IMAD.IADD R3, R3, 0x1, -R6 ;  /* 0x000000010303c824 */ /* 0x000fe200078e0a06 */
[----:B------:R-:W-:Y:S01]  /*6fd0*/  ISETP.GE.AND P4, PT, R11, RZ, PT ;  /* 0x000000ff0b00720c */ /* 0x000fe20003f86270 */
[----:B------:R-:W-:Y:S02]  /*6fe0*/  IMAD.MOV.U32 R11, RZ, RZ, c[0x0][0x180] ;  /* 0x00006000ff0b7624 */ /* 0x000fe400078e00ff */
[----:B------:R-:W-:-:S03]  /*6ff0*/  IMAD R28, R6, R18, R28 ;  /* 0x00000012061c7224 */ /* 0x000fc600078e021c */
[----:B------:R-:W-:Y:S01]  /*7000*/  IADD3 R11, R11, 0x7f, RZ ;  /* 0x0000007f0b0b7810 */ /* 0x000fe20007ffe0ff */
[----:B------:R-:W0:Y:S03]  /*7010*/  S2R R8, SR_TID.X ;  /* 0x0000000000087919 */ /* 0x000e260000002100 */
[----:B------:R-:W-:-:S04]  /*7020*/  SHF.R.S32.HI R18, RZ, 0x1f, R11 ;  /* 0x0000001fff127819 */ /* 0x000fc8000001140b */
[----:B------:R-:W-:-:S06]  /*7030*/  LEA.HI R11, R18, R11, RZ, 0x7 ;  /* 0x0000000b120b7211 */ /* 0x000fcc00078f38ff */
[----:B------:R-:W1:Y:S01]  /*7040*/  S2R R11, SR_TID.X ;  /* 0x00000000000b7919 */ /* 0x000e620000002100 */
[----:B------:R-:W-:Y:S01]  /*7050*/  @!P0 IMAD.IADD R2, R2, 0x1, -R6 ;  /* 0x0000000102028824 */ /* 0x000fe200078e0a06 */
[C---:B------:R-:W-:Y:S02]  /*7060*/  ISETP.GT.U32.AND P0, PT, R6.reuse, R28, PT ;  /* 0x0000001c0600720c */ /* 0x040fe40003f04070 */
[----:B------:R-:W-:Y:S01]  /*7070*/  ISETP.GT.U32.AND P1, PT, R6, R5, PT ;  /* 0x000000050600720c */ /* 0x000fe20003f24070 */
[----:B------:R0:W-:Y:S02]  /*7080*/  STL [R1+0x21c], R12 ;  /* 0x00021c0c01007387 */ /* 0x0001e40000100800 */
[C---:B0-----:R-:W-:Y:S01]  /*7090*/  IMAD.SHL.U32 R29, R8.reuse, 0x40, RZ ;  /* 0x00000040081d7824 */ /* 0x041fe200078e00ff */
[----:B------:R-:W-:Y:S01]  /*70a0*/  LOP3.LUT R18, R8, 0x7, RZ, 0xc0, !PT ;  /* 0x0000000708127812 */ /* 0x000fe200078ec0ff */
[----:B------:R-:W-:-:S03]  /*70b0*/  IMAD R12, R10, 0x2, R12 ;  /* 0x000000020a0c7824 */ /* 0x000fc600078e020c */
[----:B------:R-:W-:-:S03]  /*70c0*/  LOP3.LUT R19, R29, 0x1800, RZ, 0xc0, !PT ;  /* 0x000018001d137812 */ /* 0x000fc600078ec0ff */
[----:B------:R-:W-:Y:S01]  /*70d0*/  @!P0 IMAD.IADD R28, R28, 0x1, -R6 ;  /* 0x000000011c1c8824 */ /* 0x000fe200078e0a06 */
[----:B------:R-:W-:Y:S01]  /*70e0*/  LOP3.LUT P0, RZ, R8, 0x40, RZ, 0xc0, !PT ;  /* 0x0000004008ff7812 */ /* 0x000fe2000780c0ff */
[C---:B------:R-:W-:Y:S01]  /*70f0*/  IMAD R23, R18.reuse, 0x90, RZ ;  /* 0x0000009012177824 */ /* 0x040fe200078e02ff */
[----:B------:R0:W-:Y:S01]  /*7100*/  STL [R1+0x220], R12 ;  /* 0x0002200c01007387 */ /* 0x0001e20000100800 */
[----:B------:R-:W-:Y:S01]  /*7110*/  IMAD R19, R18, 0x100, R19 ;  /* 0x0000010012137824 */ /* 0x000fe200078e0213 */
[----:B-1----:R-:W-:Y:S01]  /*7120*/  LOP3.LUT R11, R11, 0x3f, RZ, 0xc0, !PT ;  /* 0x0000003f0b0b7812 */ /* 0x002fe200078ec0ff */
[----:B------:R-:W-:Y:S02]  /*7130*/  IMAD.SHL.U32 R27, R8, 0x2, RZ ;  /* 0x00000002081b7824 */ /* 0x000fe400078e00ff */
[----:B------:R-:W-:Y:S02]  /*7140*/  IMAD.SHL.U32 R18, R18, 0x10, RZ ;  /* 0x0000001012127824 */ /* 0x000fe400078e00ff */
[----:B0-----:R-:W-:-:S02]  /*7150*/  IMAD R12, R10, 0x2, R12 ;  /* 0x000000020a0c7824 */ /* 0x001fc400078e020c */
[----:B------:R-:W-:Y:S01]  /*7160*/  @!P1 IMAD.IADD R5, R5, 0x1, -R6 ;  /* 0x0000000105059824 */ /* 0x000fe200078e0a06 */
[----:B------:R-:W-:Y:S01]  /*7170*/  ISETP.GE.AND P1, PT, R24, RZ, PT ;  /* 0x000000ff1800720c */ /* 0x000fe20003f26270 */
[----:B------:R-:W-:Y:S01]  /*7180*/  IMAD.SHL.U32 R11, R11, 0x2, RZ ;  /* 0x000000020b0b7824 */ /* 0x000fe200078e00ff */
[----:B------:R-:W-:Y:S01]  /*7190*/  SEL R24, RZ, 0x90, !P0 ;  /* 0x00000090ff187807 */ /* 0x000fe20004000000 */
[----:B------:R-:W-:Y:S01]  /*71a0*/  IMAD R10, R10, 0x2, R12 ;  /* 0x000000020a0a7824 */ /* 0x000fe200078e020c */
[--C-:B------:R-:W-:Y:S02]  /*71b0*/  LOP3.LUT R23, R23, 0x10, R27.reuse, 0x78, !PT ;  /* 0x0000001017177812 */ /* 0x100fe400078e781b */
[----:B------:R-:W-:Y:S01]  /*71c0*/  LOP3.LUT R18, R18, 0x30, R27, 0x78, !PT ;  /* 0x0000003012127812 */ /* 0x000fe200078e781b */
[----:B------:R-:W-:Y:S01]  /*71d0*/  IMAD.MOV R27, RZ, RZ, -c[0x0][0x188] ;  /* 0x80006200ff1b7624 */ /* 0x000fe200078e02ff */
[----:B------:R-:W-:Y:S01]  /*71e0*/  ISETP.GT.U32.AND P0, PT, R6, R28, PT ;  /* 0x0000001c0600720c */ /* 0x000fe20003f04070 */
[----:B------:R0:W-:Y:S04]  /*71f0*/  STL [R1+0x224], R12 ;  /* 0x0002240c01007387 */ /* 0x0001e80000100800 */
[----:B------:R1:W-:Y:S01]  /*7200*/  STL [R1+0x22c], R10 ;  /* 0x00022c0a01007387 */ /* 0x0003e20000100800 */
[----:B0-----:R-:W-:-:S02]  /*7210*/  LOP3.LUT R12, R24, R11, RZ, 0x3c, !PT ;  /* 0x0000000b180c7212 */ /* 0x001fc400078e3cff */
[----:B------:R-:W-:Y:S01]  /*7220*/  LOP3.LUT R11, R23, 0x400, R29, 0xf8, !PT ;  /* 0x00000400170b7812 */ /* 0x000fe200078ef81d */
[----:B-1----:R-:W-:Y:S02]  /*7230*/  IMAD R10, R27, 0x2, R10 ;  /* 0x000000021b0a7824 */ /* 0x002fe400078e020a */
[----:B------:R-:W-:Y:S01]  /*7240*/  STL [R1+0x1c0], R12 ;  /* 0x0001c00c01007387 */ /* 0x000fe20000100800 */
[----:B------:R-:W-:-:S03]  /*7250*/  @!P2 IMAD.MOV R17, RZ, RZ, -R17 ;  /* 0x000000ffff11a224 */ /* 0x000fc600078e0a11 */
[----:B------:R0:W-:Y:S04]  /*7260*/  STL [R1+0x1c8], R11 ;  /* 0x0001c80b01007387 */ /* 0x0001e80000100800 */
[----:B------:R1:W-:Y:S01]  /*7270*/  STL [R1+0x238], R10 ;  /* 0x0002380a01007387 */ /* 0x0003e20000100800 */
[----:B------:R-:W-:Y:S02]  /*7280*/  @!P0 IMAD.IADD R28, R28, 0x1, -R6 ;  /* 0x000000011c1c8824 */ /* 0x000fe400078e0a06 */
[----:B------:R-:W-:Y:S02]  /*7290*/  @!P6 IMAD.MOV R2, RZ, RZ, -R2 ;  /* 0x000000ffff02e224 */ /* 0x000fe400078e0a02 */
[----:B0-----:R-:W-:Y:S02]  /*72a0*/  IMAD.IADD R11, R19, 0x1, R18 ;  /* 0x00000001130b7824 */ /* 0x001fe400078e0212 */
[----:B-1----:R-:W-:-:S03]  /*72b0*/  IMAD R10, R27, 0x2, R10 ;  /* 0x000000021b0a7824 */ /* 0x002fc600078e020a */
[----:B------:R-:W-:Y:S01]  /*72c0*/  STL [R1+0x1e8], R11 ;  /* 0x0001e80b01007387 */ /* 0x000fe20000100800 */
[----:B------:R-:W-:-:S03]  /*72d0*/  IMAD R6, R27, 0x2, R10 ;  /* 0x000000021b067824 */ /* 0x000fc600078e020a */
[----:B------:R-:W-:Y:S04]  /*72e0*/  STL [R1+0xa90], R17 ;  /* 0x000a901101007387 */ /* 0x000fe80000100800 */
[----:B------:R-:W-:Y:S04]  /*72f0*/  STL [R1+0x228], R10 ;  /* 0x0002280a01007387 */ /* 0x000fe80000100800 */
[----:B------:R0:W-:Y:S04]  /*7300*/  STL [R1+0xa94], R2 ;  /* 0x000a940201007387 */ /* 0x0001e80000100800 */
[----:B------:R-:W-:Y:S04]  /*7310*/  STL [R1+0x230], R6 ;  /* 0x0002300601007387 */ /* 0x000fe80000100800 */
[----:B------:R-:W3:Y:S01]  /*7320*/  LDL.LU R22, [R1+0x34] ;  /* 0x0000340001167983 */ /* 0x000ee20000300800 */
[----:B0-----:R-:W-:-:S03]  /*7330*/  IMAD R2, R27, 0x2, R6 ;  /* 0x000000021b027824 */ /* 0x001fc600078e0206 */
[----:B------:R-:W3:Y:S04]  /*7340*/  LDL.LU R21, [R1+0x30] ;  /* 0x0000300001157983 */ /* 0x000ee80000300800 */
[----:B------:R-:W3:Y:S04]  /*7350*/  LDL.LU R20, [R1+0x24] ;  /* 0x0000240001147983 */ /* 0x000ee80000300800 */
[----:B------:R0:W-:Y:S04]  /*7360*/  STL [R1+0x294], R2 ;  /* 0x0002940201007387 */ /* 0x0001e80000100800 */
[----:B------:R-:W3:Y:S04]  /*7370*/  LDL.LU R26, [R1+0x20] ;  /* 0x00002000011a7983 */ /* 0x000ee80000300800 */
[----:B------:R-:W3:Y:S04]  /*7380*/  LDL.LU R25, [R1+0x4] ;  /* 0x0000040001197983 */ /* 0x000ee80000300800 */
[----:B------:R-:W3:Y:S04]  /*7390*/  LDL.LU R16, [R1] ;  /* 0x0000000001107983 */ /* 0x000ee80000300800 */
[----:B------:R-:W3:Y:S04]  /*73a0*/  LDL.LU R13, [R1+0x104] ;  /* 0x00010400010d7983 */ /* 0x000ee80000300800 */
[----:B------:R-:W3:Y:S04]  /*73b0*/  LDL.LU R12, [R1+0x118] ;  /* 0x00011800010c7983 */ /* 0x000ee80000300800 */
[----:B------:R-:W3:Y:S01]  /*73c0*/  LDL.LU R11, [R1+0x190] ;  /* 0x00019000010b7983 */ /* 0x000ee20000300800 */
[----:B------:R-:W-:-:S03]  /*73d0*/  LOP3.LUT R8, R8, 0x7f, RZ, 0xc0, !PT ;  /* 0x0000007f08087812 */ /* 0x000fc600078ec0ff */
[----:B------:R-:W3:Y:S02]  /*73e0*/  LDL.LU R10, [R1+0x194] ;  /* 0x00019400010a7983 */ /* 0x000ee40000300800 */
[----:B------:R-:W-:Y:S01]  /*73f0*/  IMAD R19, R8, c[0x0][0x18c], RZ ;  /* 0x0000630008137a24 */ /* 0x000fe200078e02ff */
[----:B----4-:R-:W-:Y:S02]  /*7400*/  ISETP.GE.AND P2, PT, R9, RZ, PT ;  /* 0x000000ff0900720c */ /* 0x010fe40003f46270 */
[----:B------:R-:W4:Y:S04]  /*7410*/  LDL.LU R9, [R1+0x19c] ;  /* 0x00019c0001097983 */ /* 0x000f280000300800 */
[----:B------:R-:W4:Y:S01]  /*7420*/  LDL.LU R8, [R1+0x1a0] ;  /* 0x0001a00001087983 */ /* 0x000f220000300800 */
[----:B------:R-:W-:Y:S01]  /*7430*/  @!P3 IMAD.MOV R3, RZ, RZ, -R3 ;  /* 0x000000ffff03b224 */ /* 0x000fe200078e0a03 */
[----:B------:R-:W-:Y:S01]  /*7440*/  LEA R18, P6, R19, c[0x0][0x168], 0x1 ;  /* 0x00005a0013127a11 */ /* 0x000fe200078c08ff */
[----:B0-----:R-:W-:-:S03]  /*7450*/  IMAD R2, R27, 0x2, R2 ;  /* 0x000000021b027824 */ /* 0x001fc600078e0202 */
[----:B------:R-:W-:Y:S01]  /*7460*/  STL [R1+0xa98], R3 ;  /* 0x000a980301007387 */ /* 0x000fe20000100800 */
[----:B------:R-:W-:-:S03]  /*7470*/  @!P4 IMAD.MOV R4, RZ, RZ, -R4 ;  /* 0x000000ffff04c224 */ /* 0x000fc600078e0a04 */
[----:B------:R-:W-:Y:S04]  /*7480*/  STL [R1+0x9d0], R18 ;  /* 0x0009d01201007387 */ /* 0x000fe80000100800 */
[----:B------:R-:W4:Y:S04]  /*7490*/  LDL.LU R15, [R1+0x11c] ;  /* 0x00011c00010f7983 */ /* 0x000f280000300800 */
[----:B------:R0:W-:Y:S01]  /*74a0*/  STL [R1+0x2a0], R2 ;  /* 0x0002a00201007387 */ /* 0x0001e20000100800 */
[----:B------:R-:W-:Y:S01]  /*74b0*/  ISETP.NE.AND P0, PT, RZ, c[0x0][0x17c], PT ;  /* 0x00005f00ff007a0c */ /* 0x000fe20003f05270 */
[----:B------:R-:W-:Y:S01]  /*74c0*/  @!P5 IMAD.MOV R5, RZ, RZ, -R5 ;  /* 0x000000ffff05d224 */ /* 0x000fe200078e0a05 */
[----:B------:R-:W-:Y:S01]  /*74d0*/  LOP3.LUT R6, RZ, c[0x0][0x17c], RZ, 0x33, !PT ;  /* 0x00005f00ff067a12 */ /* 0x000fe200078e33ff */
[----:B------:R-:W4:Y:S01]  /*74e0*/  LDL.LU R14, [R1+0x120] ;  /* 0x00012000010e7983 */ /* 0x000f220000300800 */
[----:B0-----:R-:W-:-:S03]  /*74f0*/  IMAD R2, R27, 0x2, R2 ;  /* 0x000000021b027824 */ /* 0x001fc600078e0202 */
[----:B------:R-:W-:Y:S01]  /*7500*/  STL [R1+0xaa4], R4 ;  /* 0x000aa40401007387 */ /* 0x000fe20000100800 */
[----:B--2---:R-:W-:-:S03]  /*7510*/  SEL R3, R6, R7, !P0 ;  /* 0x0000000706037207 */ /* 0x004fc60004000000 */
[----:B------:R0:W-:Y:S04]  /*7520*/  STL [R1+0x298], R2 ;  /* 0x0002980201007387 */ /* 0x0001e80000100800 */
[----:B------:R-:W-:Y:S01]  /*7530*/  STL [R1+0xaa8], R5 ;  /* 0x000aa80501007387 */ /* 0x000fe20000100800 */
[----:B0-----:R-:W-:-:S05]  /*7540*/  IMAD R2, R27, 0x2, R2 ;  /* 0x000000021b027824 */ /* 0x001fca00078e0202 */
[----:B------:R0:W-:Y:S04]  /*7550*/  STL [R1+0x29c], R2 ;  /* 0x00029c0201007387 */ /* 0x0001e80000100800 */
[----:B------:R1:W-:Y:S01]  /*7560*/  STL [R1+0x1fc], R3 ;  /* 0x0001fc0301007387 */ /* 0x0003e20000100800 */
[C---:B---3--:R-:W-:Y:S02]  /*7570*/  SEL R4, R6.reuse, R22, !P0 ;  /* 0x0000001606047207 */ /* 0x048fe40004000000 */
[----:B0-----:R-:W-:-:S03]  /*7580*/  SEL R2, R6, R21, !P0 ;  /* 0x0000001506027207 */ /* 0x001fc60004000000 */
[----:B------:R0:W-:Y:S01]  /*7590*/  STL [R1+0x200], R4 ;  /* 0x0002000401007387 */ /* 0x0001e20000100800 */
[----:B-1----:R-:W-:-:S03]  /*75a0*/  SEL R3, R6, R20, !P0 ;  /* 0x0000001406037207 */ /* 0x002fc60004000000 */
[----:B------:R1:W-:Y:S04]  /*75b0*/  STL [R1+0x1f8], R2 ;  /* 0x0001f80201007387 */ /* 0x0003e80000100800 */
[----:B------:R2:W-:Y:S01]  /*75c0*/  STL [R1+0x1f0], R3 ;  /* 0x0001f00301007387 */ /* 0x0005e20000100800 */
[C---:B0-----:R-:W-:Y:S02]  /*75d0*/  SEL R4, R6.reuse, R26, !P0 ;  /* 0x0000001a06047207 */ /* 0x041fe40004000000 */
[----:B-1----:R-:W-:-:S03]  /*75e0*/  SEL R2, R6, R25, !P0 ;  /* 0x0000001906027207 */ /* 0x002fc60004000000 */
[----:B------:R0:W-:Y:S01]  /*75f0*/  STL [R1+0x1ec], R4 ;  /* 0x0001ec0401007387 */ /* 0x0001e20000100800 */
[----:B--2---:R-:W-:-:S03]  /*7600*/  SEL R3, R6, R16, !P0 ;  /* 0x0000001006037207 */ /* 0x004fc60004000000 */
[----:B------:R1:W-:Y:S01]  /*7610*/  STL [R1+0x1e0], R2 ;  /* 0x0001e00201007387 */ /* 0x0003e20000100800 */
[----:B0-----:R-:W-:-:S03]  /*7620*/  SEL R4, R6, R13, !P0 ;  /* 0x0000000d06047207 */ /* 0x001fc60004000000 */
[----:B------:R0:W-:Y:S01]  /*7630*/  STL [R1+0x1d8], R3 ;  /* 0x0001d80301007387 */ /* 0x0001e20000100800 */
[----:B-1----:R-:W-:-:S03]  /*7640*/  SEL R2, R6, R12, !P0 ;  /* 0x0000000c06027207 */ /* 0x002fc60004000000 */
[----:B------:R-:W-:Y:S04]  /*7650*/  STL [R1+0x1d4], R4 ;  /* 0x0001d40401007387 */ /* 0x000fe80000100800 */
[----:B------:R-:W2:Y:S01]  /*7660*/  LDL.LU R13, [R1+0x130] ;  /* 0x00013000010d7983 */ /* 0x000ea20000300800 */
[----:B0-----:R-:W-:-:S03]  /*7670*/  SEL R3, R6, R11, !P0 ;  /* 0x0000000b06037207 */ /* 0x001fc60004000000 */
[----:B------:R0:W-:Y:S04]  /*7680*/  STL [R1+0x1d0], R2 ;  /* 0x0001d00201007387 */ /* 0x0001e80000100800 */
[----:B------:R4:W-:Y:S04]  /*7690*/  STL [R1+0x1c4], R3 ;  /* 0x0001c40301007387 */ /* 0x0009e80000100800 */
[----:B------:R-:W3:Y:S01]  /*76a0*/  LDL.LU R12, [R1+0x180] ;  /* 0x00018000010c7983 */ /* 0x000ee20000300800 */
[----:B0-----:R-:W-:-:S05]  /*76b0*/  SEL R2, R6, R10, !P0 ;  /* 0x0000000a06027207 */ /* 0x001fca0004000000 */
[----:B------:R0:W-:Y:S04]  /*76c0*/  STL [R1+0x1bc], R2 ;  /* 0x0001bc0201007387 */ /* 0x0001e80000100800 */
[----:B------:R-:W3:Y:S01]  /*76d0*/  LDL.LU R11, [R1+0x184] ;  /* 0x00018400010b7983 */ /* 0x000ee20000300800 */
[C---:B----4-:R-:W-:Y:S02]  /*76e0*/  SEL R3, R6.reuse, R9, !P0 ;  /* 0x0000000906037207 */ /* 0x050fe40004000000 */
[----:B0-----:R-:W-:-:S03]  /*76f0*/  SEL R2, R6, R8, !P0 ;  /* 0x0000000806027207 */ /* 0x001fc60004000000 */
[----:B------:R-:W-:Y:S04]  /*7700*/  STL [R1+0x1b8], R3 ;  /* 0x0001b80301007387 */ /* 0x000fe80000100800 */
[----:B------:R-:W4:Y:S04]  /*7710*/  LDL.LU R5, [R1+0x18c] ;  /* 0x00018c0001057983 */ /* 0x000f280000300800 */
[----:B------:R-:W4:Y:S04]  /*7720*/  LDL.LU R4, [R1+0x188] ;  /* 0x0001880001047983 */ /* 0x000f280000300800 */
[----:B------:R0:W-:Y:S04]  /*7730*/  STL [R1+0x1b4], R2 ;  /* 0x0001b40201007387 */ /* 0x0001e80000100800 */
[----:B------:R-:W4:Y:S04]  /*7740*/  LDL.LU R9, [R1+0x164] ;  /* 0x0001640001097983 */ /* 0x000f280000300800 */
[----:B------:R-:W4:Y:S04]  /*7750*/  LDL.LU R8, [R1+0x168] ;  /* 0x0001680001087983 */ /* 0x000f280000300800 */
[----:B------:R-:W4:Y:S04]  /*7760*/  LDL.LU R10, [R1+0x17c] ;  /* 0x00017c00010a7983 */ /* 0x000f280000300800 */
[----:B------:R-:W4:Y:S01]  /*7770*/  LDL.LU R7, [R1+0x178] ;  /* 0x0001780001077983 */ /* 0x000f220000300800 */
[----:B0-----:R-:W-:-:S03]  /*7780*/  SEL R2, R6, R15, !P0 ;  /* 0x0000000f06027207 */ /* 0x001fc60004000000 */
[----:B------:R-:W4:Y:S04]  /*7790*/  LDL.LU R18, [R1+0x170] ;  /* 0x0001700001127983 */ /* 0x000f280000300800 */
[----:B------:R0:W-:Y:S04]  /*77a0*/  STL [R1+0x1b0], R2 ;  /* 0x0001b00201007387 */ /* 0x0001e80000100800 */
[----:B------:R-:W4:Y:S04]  /*77b0*/  LDL.LU R19, [R1+0x174] ;  /* 0x0001740001137983 */ /* 0x000f280000300800 */
[----:B------:R-:W4:Y:S04]  /*77c0*/  LDL.LU R3, [R1+0x16c] ;  /* 0x00016c0001037983 */ /* 0x000f280000300800 */
[----:B0-----:R-:W4:Y:S04]  /*77d0*/  LDL.LU R2, [R1+0x160] ;  /* 0x0001600001027983 */ /* 0x001f280000300800 */
[----:B------:R-:W4:Y:S01]  /*77e0*/  LDL.LU R17, [R1+0x15c] ;  /* 0x00015c0001117983 */ /* 0x000f220000300800 */
[----:B------:R-:W-:-:S03]  /*77f0*/  SEL R14, R6, R14, !P0 ;  /* 0x0000000e060e7207 */ /* 0x000fc60004000000 */
[----:B------:R-:W4:Y:S04]  /*7800*/  LDL.LU R25, [R1+0x158] ;  /* 0x0001580001197983 */ /* 0x000f280000300800 */
[----:B------:R-:W4:Y:S04]  /*7810*/  LDL.LU R23, [R1+0x154] ;  /* 0x0001540001177983 */ /* 0x000f280000300800 */
[----:B------:R-:W4:Y:S04]  /*7820*/  LDL.LU R29, [R1+0x134] ;  /* 0x00013400011d7983 */ /* 0x000f280000300800 */
[----:B------:R0:W-:Y:S04]  /*7830*/  STL [R1+0x1ac], R14 ;  /* 0x0001ac0e01007387 */ /* 0x0001e80000100800 */
[----:B------:R-:W4:Y:S04]  /*7840*/  LDL.LU R24, [R1+0x144] ;  /* 0x0001440001187983 */ /* 0x000f280000300800 */
[----:B------:R-:W4:Y:S04]  /*7850*/  LDL.LU R27, [R1+0x148] ;  /* 0x00014800011b7983 */ /* 0x000f280000300800 */
[----:B------:R-:W4:Y:S04]  /*7860*/  LDL.LU R22, [R1+0x13c] ;  /* 0x00013c0001167983 */ /* 0x000f280000300800 */
[----:B------:R-:W4:Y:S04]  /*7870*/  LDL.LU R21, [R1+0x140] ;  /* 0x0001400001157983 */ /* 0x000f280000300800 */
[----:B------:R-:W4:Y:S04]  /*7880*/  LDL.LU R20, [R1+0x12c] ;  /* 0x00012c0001147983 */ /* 0x000f280000300800 */
[----:B------:R-:W4:Y:S04]  /*7890*/  LDL.LU R26, [R1+0x128] ;  /* 0x00012800011a7983 */ /* 0x000f280000300800 */
[----:B------:R-:W4:Y:S04]  /*78a0*/  LDL.LU R16, [R1+0x124] ;  /* 0x0001240001107983 */ /* 0x000f280000300800 */
[----:B------:R-:W4:Y:S04]  /*78b0*/  LDL.LU R15, [R1+0x114] ;  /* 0x00011400010f7983 */ /* 0x000f280000300800 */
[----:B0-----:R-:W4:Y:S01]  /*78c0*/  LDL.LU R14, [R1+0x110] ;  /* 0x00011000010e7983 */ /* 0x001f220000300800 */
[----:B--2---:R-:W-:-:S05]  /*78d0*/  SEL R13, R6, R13, !P0 ;  /* 0x0000000d060d7207 */ /* 0x004fca0004000000 */
[----:B------:R0:W-:Y:S01]  /*78e0*/  STL [R1+0x1a0], R13 ;  /* 0x0001a00d01007387 */ /* 0x0001e20000100800 */
[----:B---3--:R-:W-:-:S03]  /*78f0*/  SEL R12, R6, R12, !P0 ;  /* 0x0000000c060c7207 */ /* 0x008fc60004000000 */
[----:B0-----:R-:W2:Y:S04]  /*7900*/  LDL.LU R13, [R1+0x10c] ;  /* 0x00010c00010d7983 */ /* 0x001ea80000300800 */
[----:B------:R0:W-:Y:S01]  /*7910*/  STL [R1+0x19c], R12 ;  /* 0x00019c0c01007387 */ /* 0x0001e20000100800 */
[----:B------:R-:W-:-:S03]  /*7920*/  SEL R11, R6, R11, !P0 ;  /* 0x0000000b060b7207 */ /* 0x000fc60004000000 */
[----:B0-----:R-:W3:Y:S04]  /*7930*/  LDL.LU R12, [R1+0x108] ;  /* 0x00010800010c7983 */ /* 0x001ee80000300800 */
[----:B------:R0:W-:Y:S04]  /*7940*/  STL [R1+0x194], R11 ;  /* 0x0001940b01007387 */ /* 0x0001e80000100800 */
[----:B0-----:R-:W3:Y:S01]  /*7950*/  LDL.LU R11, [R1+0x9c] ;  /* 0x00009c00010b7983 */ /* 0x001ee20000300800 */
[C---:B----4-:R-:W-:Y:S02]  /*7960*/  SEL R5, R6.reuse, R5, !P0 ;  /* 0x0000000506057207 */ /* 0x050fe40004000000 */
[----:B------:R-:W-:-:S03]  /*7970*/  SEL R4, R6, R4, !P0 ;  /* 0x0000000406047207 */ /* 0x000fc60004000000 */
[----:B------:R0:W-:Y:S01]  /*7980*/  STL [R1+0x190], R5 ;  /* 0x0001900501007387 */ /* 0x0001e20000100800 */
[----:B------:R-:W-:-:S03]  /*7990*/  SEL R9, R6, R9, !P0 ;  /* 0x0000000906097207 */ /* 0x000fc60004000000 */
[----:B0-----:R-:W4:Y:S01]  /*79a0*/  LDL.LU R5, [R1+0xaa8] ;  /* 0x000aa80001057983 */ /* 0x001f220000300800 */
[----:B------:R-:W-:-:S03]  /*79b0*/  SEL R8, R6, R8, !P0 ;  /* 0x0000000806087207 */ /* 0x000fc60004000000 */
[----:B------:R0:W-:Y:S04]  /*79c0*/  STL [R1+0x18c], R4 ;  /* 0x00018c0401007387 */ /* 0x0001e80000100800 */
[----:B0-----:R-:W4:Y:S04]  /*79d0*/  LDL.LU R4, [R1+0xaa4] ;  /* 0x000aa40001047983 */ /* 0x001f280000300800 */
[----:B------:R0:W-:Y:S01]  /*79e0*/  STL [R1+0x188], R9 ;  /* 0x0001880901007387 */ /* 0x0001e20000100800 */
[----:B------:R-:W-:-:S03]  /*79f0*/  SEL R10, R6, R10, !P0 ;  /* 0x0000000a060a7207 */ /* 0x000fc60004000000 */
[----:B0-----:R-:W4:Y:S04]  /*7a00*/  LDL.LU R9, [R1+0xaa0] ;  /* 0x000aa00001097983 */ /* 0x001f280000300800 */
[----:B------:R0:W-:Y:S04]  /*7a10*/  STL [R1+0x184], R8 ;  /* 0x0001840801007387 */ /* 0x0001e80000100800 */
[----:B0-----:R-:W4:Y:S04]  /*7a20*/  LDL.LU R8, [R1+0xa9c] ;  /* 0x000a9c0001087983 */ /* 0x001f280000300800 */
[----:B------:R0:W-:Y:S04]  /*7a30*/  STL [R1+0x180], R10 ;  /* 0x0001800a01007387 */ /* 0x0001e80000100800 */
[----:B0-----:R-:W4:Y:S01]  /*7a40*/  LDL.LU R10, [R1+0xb8] ;  /* 0x0000b800010a7983 */ /* 0x001f220000300800 */
[----:B------:R-:W-:-:S05]  /*7a50*/  SEL R7, R6, R7, !P0 ;  /* 0x0000000706077207 */ /* 0x000fca0004000000 */
[----:B------:R0:W-:Y:S01]  /*7a60*/  STL [R1+0x17c], R7 ;  /* 0x00017c0701007387 */ /* 0x0001e20000100800 */
[C---:B------:R-:W-:Y:S02]  /*7a70*/  SEL R19, R6.reuse, R19, !P0 ;  /* 0x0000001306137207 */ /* 0x040fe40004000000 */
[C---:B0-----:R-:W-:Y:S02]  /*7a80*/  SEL R7, R6.reuse, R18, !P0 ;  /* 0x0000001206077207 */ /* 0x041fe40004000000 */
[----:B------:R-:W-:-:S03]  /*7a90*/  SEL R18, R6, R3, !P0 ;  /* 0x0000000306127207 */ /* 0x000fc60004000000 */
[----:B------:R0:W-:Y:S01]  /*7aa0*/  STL [R1+0x178], R7 ;  /* 0x0001780701007387 */ /* 0x0001e20000100800 */
[----:B------:R-:W-:-:S03]  /*7ab0*/  SEL R3, R6, R17, !P0 ;  /* 0x0000001106037207 */ /* 0x000fc60004000000 */
[----:B------:R-:W-:Y:S01]  /*7ac0*/  STL [R1+0x174], R19 ;  /* 0x0001741301007387 */ /* 0x000fe20000100800 */
[----:B0-----:R-:W-:-:S03]  /*7ad0*/  SEL R7, R6, R2, !P0 ;  /* 0x0000000206077207 */ /* 0x001fc60004000000 */
[----:B------:R-:W-:Y:S01]  /*7ae0*/  STL [R1+0x170], R18 ;  /* 0x0001701201007387 */ /* 0x000fe20000100800 */
[----:B------:R-:W-:-:S03]  /*7af0*/  SEL R2, R6, R25, !P0 ;  /* 0x0000001906027207 */ /* 0x000fc60004000000 */
[----:B------:R0:W-:Y:S04]  /*7b00*/  STL [R1+0x16c], R7 ;  /* 0x00016c0701007387 */ /* 0x0001e80000100800 */
[----:B------:R-:W4:Y:S04]  /*7b10*/  LDL.LU R25, [R1+0x100] ;  /* 0x0001000001197983 */ /* 0x000f280000300800 */
[----:B------:R1:W-:Y:S01]  /*7b20*/  STL [R1+0x168], R3 ;  /* 0x0001680301007387 */ /* 0x0003e20000100800 */
[----:B0-----:R-:W-:-:S03]  /*7b30*/  SEL R7, R6, R24, !P0 ;  /* 0x0000001806077207 */ /* 0x001fc60004000000 */
[----:B------:R0:W-:Y:S01]  /*7b40*/  STL [R1+0x164], R2 ;  /* 0x0001640201007387 */ /* 0x0001e20000100800 */
[C---:B-1----:R-:W-:Y:S02]  /*7b50*/  SEL R3, R6.reuse, R23, !P0 ;  /* 0x0000001706037207 */ /* 0x042fe40004000000 */
[----:B0-----:R-:W-:-:S03]  /*7b60*/  SEL R2, R6, R29, !P0 ;  /* 0x0000001d06027207 */ /* 0x001fc60004000000 */
[----:B------:R0:W-:Y:S04]  /*7b70*/  STL [R1+0x160], R3 ;  /* 0x0001600301007387 */ /* 0x0001e80000100800 */
[----:B------:R1:W-:Y:S01]  /*7b80*/  STL [R1+0x15c], R2 ;  /* 0x00015c0201007387 */ /* 0x0003e20000100800 */
[----:B0-----:R-:W-:-:S03]  /*7b90*/  SEL R3, R6, R27, !P0 ;  /* 0x0000001b06037207 */ /* 0x001fc60004000000 */
[----:B------:R0:W-:Y:S01]  /*7ba0*/  STL [R1+0x158], R7 ;  /* 0x0001580701007387 */ /* 0x0001e20000100800 */
[----:B-1----:R-:W-:-:S03]  /*7bb0*/  SEL R2, R6, R22, !P0 ;  /* 0x0000001606027207 */ /* 0x002fc60004000000 */
[----:B------:R1:W-:Y:S01]  /*7bc0*/  STL [R1+0x154], R3 ;  /* 0x0001540301007387 */ /* 0x0003e20000100800 */
        /* <DEDUP_REMOVED lines=9> */
[----:B------:R-:W-:Y:S04]  /*7c60*/  STL [R1+0x134], R7 ;  /* 0x0001340701007387 */ /* 0x000fe80000100800 */
[----:B------:R-:W2:Y:S01]  /*7c70*/  LDL.LU R16, [R1+0xfc] ;  /* 0x0000fc0001107983 */ /* 0x000ea20000300800 */
[----:B0-----:R-:W-:-:S03]  /*7c80*/  SEL R2, R6, R14, !P0 ;  /* 0x0000000e06027207 */ /* 0x001fc60004000000 */
[----:B------:R0:W-:Y:S04]  /*7c90*/  STL [R1+0x130], R3 ;  /* 0x0001300301007387 */ /* 0x0001e80000100800 */
[----:B------:R3:W-:Y:S04]  /*7ca0*/  STL [R1+0x12c], R2 ;  /* 0x00012c0201007387 */ /* 0x0007e80000100800 */
[----:B------:R-:W2:Y:S01]  /*7cb0*/  LDL.LU R15, [R1+0xf8] ;  /* 0x0000f800010f7983 */ /* 0x000ea20000300800 */
[C---:B0-----:R-:W-:Y:S02]  /*7cc0*/  SEL R3, R6.reuse, R13, !P0 ;  /* 0x0000000d06037207 */ /* 0x041fe40004000000 */
[----:B---3--:R-:W-:-:S03]  /*7cd0*/  SEL R2, R6, R12, !P0 ;  /* 0x0000000c06027207 */ /* 0x008fc60004000000 */
[----:B------:R0:W-:Y:S04]  /*7ce0*/  STL [R1+0x128], R3 ;  /* 0x0001280301007387 */ /* 0x0001e80000100800 */
[----:B------:R-:W3:Y:S01]  /*7cf0*/  LDL.LU R14, [R1+0xdc] ;  /* 0x0000dc00010e7983 */ /* 0x000ee20000300800 */
[----:B0-----:R-:W-:-:S03]  /*7d00*/  SEL R3, R6, R11, !P0 ;  /* 0x0000000b06037207 */ /* 0x001fc60004000000 */
[----:B------:R-:W-:Y:S04]  /*7d10*/  STL [R1+0x124], R2 ;  /* 0x0001240201007387 */ /* 0x000fe80000100800 */
[----:B------:R-:W3:Y:S04]  /*7d20*/  LDL.LU R13, [R1+0xe8] ;  /* 0x0000e800010d7983 */ /* 0x000ee80000300800 */
[----:B------:R4:W-:Y:S04]  /*7d30*/  STL [R1+0x120], R3 ;  /* 0x0001200301007387 */ /* 0x0009e80000100800 */
[----:B------:R-:W3:Y:S01]  /*7d40*/  LDL.LU R12, [R1+0xec] ;  /* 0x0000ec00010c7983 */ /* 0x000ee20000300800 */
[----:B----4-:R-:W-:-:S02]  /*7d50*/  SEL R3, R6, R9, !P0 ;  /* 0x0000000906037207 */ /* 0x010fc40004000000 */
[----:B------:R-:W-:-:S05]  /*7d60*/  SEL R2, R6, R8, !P0 ;  /* 0x0000000806027207 */ /* 0x000fca0004000000 */
[----:B------:R0:W-:Y:S04]  /*7d70*/  STL [R1+0x11c], R2 ;  /* 0x00011c0201007387 */ /* 0x0001e80000100800 */
[----:B------:R-:W4:Y:S04]  /*7d80*/  LDL.LU R11, [R1+0xf4] ;  /* 0x0000f400010b7983 */ /* 0x000f280000300800 */
[----:B------:R1:W-:Y:S01]  /*7d90*/  STL [R1+0x118], R3 ;  /* 0x0001180301007387 */ /* 0x0003e20000100800 */
[----:B0-----:R-:W-:-:S03]  /*7da0*/  SEL R2, R6, R10, !P0 ;  /* 0x0000000a06027207 */ /* 0x001fc60004000000 */
[----:B------:R-:W4:Y:S04]  /*7db0*/  LDL.LU R9, [R1+0xe4] ;  /* 0x0000e40001097983 */ /* 0x000f280000300800 */
[----:B------:R-:W4:Y:S04]  /*7dc0*/  LDL.LU R8, [R1+0xcc] ;  /* 0x0000cc0001087983 */ /* 0x000f280000300800 */
[----:B------:R0:W-:Y:S04]  /*7dd0*/  STL [R1+0x114], R2 ;  /* 0x0001140201007387 */ /* 0x0001e80000100800 */
[----:B------:R-:W4:Y:S04]  /*7de0*/  LDL.LU R7, [R1+0xd0] ;  /* 0x0000d00001077983 */ /* 0x000f280000300800 */
[----:B------:R-:W4:Y:S04]  /*7df0*/  LDL.LU R18, [R1+0xd4] ;  /* 0x0000d40001127983 */ /* 0x000f280000300800 */
[----:B------:R-:W4:Y:S04]  /*7e00*/  LDL.LU R19, [R1+0xc8] ;  /* 0x0000c80001137983 */ /* 0x000f280000300800 */
[----:B-1----:R-:W4:Y:S04]  /*7e10*/  LDL.LU R3, [R1+0xc4] ;  /* 0x0000c40001037983 */ /* 0x002f280000300800 */
[----:B------:R-:W4:Y:S04]  /*7e20*/  LDL.LU R10, [R1+0xc0] ;  /* 0x0000c000010a7983 */ /* 0x000f280000300800 */
[----:B0-----:R-:W4:Y:S04]  /*7e30*/  LDL.LU R2, [R1+0xbc] ;  /* 0x0000bc0001027983 */ /* 0x001f280000300800 */
[----:B------:R-:W4:Y:S01]  /*7e40*/  LDL.LU R17, [R1+0xb4] ;  /* 0x0000b40001117983 */ /* 0x000f220000300800 */
[----:B------:R-:W-:-:S05]  /*7e50*/  SEL R20, R6, R25, !P0 ;  /* 0x0000001906147207 */ /* 0x000fca0004000000 */
[----:B------:R0:W-:Y:S04]  /*7e60*/  STL [R1+0x110], R20 ;  /* 0x0001101401007387 */ /* 0x0001e80000100800 */
[----:B------:R-:W4:Y:S04]  /*7e70*/  LDL.LU R23, [R1+0xac] ;  /* 0x0000ac0001177983 */ /* 0x000f280000300800 */
[----:B------:R-:W4:Y:S04]  /*7e80*/  LDL.LU R29, [R1+0xa0] ;  /* 0x0000a000011d7983 */ /* 0x000f280000300800 */
[----:B------:R-:W4:Y:S04]  /*7e90*/  LDL.LU R24, [R1+0xa4] ;  /* 0x0000a40001187983 */ /* 0x000f280000300800 */
[----:B------:R-:W4:Y:S04]  /*7ea0*/  LDL.LU R27, [R1+0x54] ;  /* 0x00005400011b7983 */ /* 0x000f280000300800 */
[----:B------:R-:W4:Y:S04]  /*7eb0*/  LDL.LU R22, [R1+0x68] ;  /* 0x0000680001167983 */ /* 0x000f280000300800 */
[----:B------:R-:W4:Y:S04]  /*7ec0*/  LDL.LU R21, [R1+0x8c] ;  /* 0x00008c0001157983 */ /* 0x000f280000300800 */
[----:B0-----:R-:W4:Y:S04]  /*7ed0*/  LDL.LU R20, [R1+0x70] ;  /* 0x0000700001147983 */ /* 0x001f280000300800 */
[----:B------:R-:W4:Y:S04]  /*7ee0*/  LDL.LU R26, [R1+0x74] ;  /* 0x00007400011a7983 */ /* 0x000f280000300800 */
[----:B------:R-:W4:Y:S01]  /*7ef0*/  LDL.LU R25, [R1+0x7c] ;  /* 0x00007c0001197983 */ /* 0x000f220000300800 */
[----:B--2---:R-:W-:-:S05]  /*7f00*/  SEL R16, R6, R16, !P0 ;  /* 0x0000001006107207 */ /* 0x004fca0004000000 */
[----:B------:R0:W-:Y:S01]  /*7f10*/  STL [R1+0x10c], R16 ;  /* 0x00010c1001007387 */ /* 0x0001e20000100800 */
[----:B------:R-:W-:-:S03]  /*7f20*/  SEL R15, R6, R15, !P0 ;  /* 0x0000000f060f7207 */ /* 0x000fc60004000000 */
[----:B0-----:R-:W2:Y:S04]  /*7f30*/  LDL.LU R16, [R1+0x84] ;  /* 0x0000840001107983 */ /* 0x001ea80000300800 */
[----:B------:R0:W-:Y:S01]  /*7f40*/  STL [R1+0x108], R15 ;  /* 0x0001080f01007387 */ /* 0x0001e20000100800 */
[----:B---3--:R-:W-:-:S03]  /*7f50*/  SEL R14, R6, R14, !P0 ;  /* 0x0000000e060e7207 */ /* 0x008fc60004000000 */
[----:B0-----:R-:W3:Y:S04]  /*7f60*/  LDL.LU R15, [R1+0x88] ;  /* 0x00008800010f7983 */ /* 0x001ee80000300800 */
[----:B------:R0:W-:Y:S01]  /*7f70*/  STL [R1+0x104], R14 ;  /* 0x0001040e01007387 */ /* 0x0001e20000100800 */
[C---:B------:R-:W-:Y:S02]  /*7f80*/  SEL R13, R6.reuse, R13, !P0 ;  /* 0x0000000d060d7207 */ /* 0x040fe40004000000 */
[C---:B------:R-:W-:Y:S01]  /*7f90*/  SEL R12, R6.reuse, R12, !P0 ;  /* 0x0000000c060c7207 */ /* 0x040fe20004000000 */
[----:B0-----:R-:W3:Y:S04]  /*7fa0*/  LDL.LU R14, [R1+0x20c] ;  /* 0x00020c00010e7983 */ /* 0x001ee80000300800 */
[----:B------:R0:W-:Y:S04]  /*7fb0*/  STL [R1+0x100], R13 ;  /* 0x0001000d01007387 */ /* 0x0001e80000100800 */
[----:B0-----:R-:W3:Y:S04]  /*7fc0*/  LDL.LU R13, [R1+0x204] ;  /* 0x00020400010d7983 */ /* 0x001ee80000300800 */
[----:B------:R0:W-:Y:S04]  /*7fd0*/  STL [R1+0xfc], R12 ;  /* 0x0000fc0c01007387 */ /* 0x0001e80000100800 */
[----:B0-----:R-:W3:Y:S01]  /*7fe0*/  LDL.LU R12, [R1+0x208] ;  /* 0x00020800010c7983 */ /* 0x001ee20000300800 */
[----:B----4-:R-:W-:-:S05]  /*7ff0*/  SEL R11, R6, R11, !P0 ;  /* 0x0000000b060b7207 */ /* 0x010fca0004000000 */
[----:B------:R0:W-:Y:S01]  /*8000*/  STL [R1+0xf8], R11 ;  /* 0x0000f80b01007387 */ /* 0x0001e20000100800 */
[C---:B------:R-:W-:Y:S02]  /*8010*/  SEL R9, R6.reuse, R9, !P0 ;  /* 0x0000000906097207 */ /* 0x040fe40004000000 */
[C---:B------:R-:W-:Y:S01]  /*8020*/  SEL R8, R6.reuse, R8, !P0 ;  /* 0x0000000806087207 */ /* 0x040fe20004000000 */
[----:B0-----:R-:W4:Y:S04]  /*8030*/  LDL.LU R11, [R1+0x6c] ;  /* 0x00006c00010b7983 */ /* 0x001f280000300800 */
[----:B------:R0:W-:Y:S01]  /*8040*/  STL [R1+0xf4], R9 ;  /* 0x0000f40901007387 */ /* 0x0001e20000100800 */
[----:B------:R-:W-:-:S03]  /*8050*/  SEL R7, R6, R7, !P0 ;  /* 0x0000000706077207 */ /* 0x000fc60004000000 */
[----:B------:R1:W-:Y:S01]  /*8060*/  STL [R1+0xec], R8 ;  /* 0x0000ec0801007387 */ /* 0x0003e20000100800 */
[----:B0-----:R-:W-:-:S03]  /*8070*/  SEL R9, R6, R18, !P0 ;  /* 0x0000001206097207 */ /* 0x001fc60004000000 */
[----:B------:R0:W-:Y:S01]  /*8080*/  STL [R1+0xe8], R7 ;  /* 0x0000e80701007387 */ /* 0x0001e20000100800 */
[----:B-1----:R-:W-:-:S03]  /*8090*/  SEL R8, R6, R19, !P0 ;  /* 0x0000001306087207 */ /* 0x002fc60004000000 */
[----:B------:R-:W-:Y:S04]  /*80a0*/  STL [R1+0xe4], R9 ;  /* 0x0000e40901007387 */ /* 0x000fe80000100800 */
[----:B------:R-:W-:Y:S01]  /*80b0*/  STL [R1+0xdc], R8 ;  /* 0x0000dc0801007387 */ /* 0x000fe20000100800 */
[C---:B0-----:R-:W-:Y:S02]  /*80c0*/  SEL R7, R6.reuse, R3, !P0 ;  /* 0x0000000306077207 */ /* 0x041fe40004000000 */
[C---:B------:R-:W-:Y:S02]  /*80d0*/  SEL R3, R6.reuse, R10, !P0 ;  /* 0x0000000a06037207 */ /* 0x040fe40004000000 */
[----:B------:R-:W4:Y:S01]  /*80e0*/  LDL.LU R10, [R1+0x64] ;  /* 0x00006400010a7983 */ /* 0x000f220000300800 */
[----:B------:R-:W-:-:S03]  /*80f0*/  SEL R2, R6, R2, !P0 ;  /* 0x0000000206027207 */ /* 0x000fc60004000000 */
[----:B------:R0:W-:Y:S04]  /*8100*/  STL [R1+0xd4], R7 ;  /* 0x0000d40701007387 */ /* 0x0001e80000100800 */
[----:B------:R1:W-:Y:S04]  /*8110*/  STL [R1+0xd0], R3 ;  /* 0x0000d00301007387 */ /* 0x0003e80000100800 */
[----:B------:R1:W-:Y:S01]  /*8120*/  STL [R1+0xcc], R2 ;  /* 0x0000cc0201007387 */ /* 0x0003e20000100800 */
[C---:B0-----:R-:W-:Y:S02]  /*8130*/  SEL R7, R6.reuse, R23, !P0 ;  /* 0x0000001706077207 */ /* 0x041fe40004000000 */
[----:B-1----:R-:W-:-:S02]  /*8140*/  SEL R3, R6, R17, !P0 ;  /* 0x0000001106037207 */ /* 0x002fc40004000000 */
[----:B------:R-:W-:-:S03]  /*8150*/  SEL R2, R6, R29, !P0 ;  /* 0x0000001d06027207 */ /* 0x000fc60004000000 */
[----:B------:R0:W-:Y:S04]  /*8160*/  STL [R1+0xc8], R3 ;  /* 0x0000c80301007387 */ /* 0x0001e80000100800 */
[----:B------:R1:W-:Y:S04]  /*8170*/  STL [R1+0xc4], R7 ;  /* 0x0000c40701007387 */ /* 0x0003e80000100800 */
[----:B------:R1:W-:Y:S01]  /*8180*/  STL [R1+0xc0], R2 ;  /* 0x0000c00201007387 */ /* 0x0003e20000100800 */
[C---:B0-----:R-:W-:Y:S02]  /*8190*/  SEL R3, R6.reuse, R24, !P0 ;  /* 0x0000001806037207 */ /* 0x041fe40004000000 */
[----:B-1----:R-:W-:-:S03]  /*81a0*/  SEL R7, R6, R27, !P0 ;  /* 0x0000001b06077207 */ /* 0x002fc60004000000 */
[----:B------:R0:W-:Y:S01]  /*81b0*/  STL [R1+0xbc], R3 ;  /* 0x0000bc0301007387 */ /* 0x0001e20000100800 */
[----:B------:R-:W-:-:S03]  /*81c0*/  SEL R2, R6, R22, !P0 ;  /* 0x0000001606027207 */ /* 0x000fc60004000000 */
[----:B------:R1:W-:Y:S04]  /*81d0*/  STL [R1+0xb8], R7 ;  /* 0x0000b80701007387 */ /* 0x0003e80000100800 */
[----:B------:R1:W-:Y:S01]  /*81e0*/  STL [R1+0xb4], R2 ;  /* 0x0000b40201007387 */ /* 0x0003e20000100800 */
[C---:B0-----:R-:W-:Y:S02]  /*81f0*/  SEL R3, R6.reuse, R21, !P0 ;  /* 0x0000001506037207 */ /* 0x041fe40004000000 */
[----:B-1----:R-:W-:-:S03]  /*8200*/  SEL R7, R6, R20, !P0 ;  /* 0x0000001406077207 */ /* 0x002fc60004000000 */
[----:B------:R0:W-:Y:S01]  /*8210*/  STL [R1+0xac], R3 ;  /* 0x0000ac0301007387 */ /* 0x0001e20000100800 */
[----:B------:R-:W-:-:S03]  /*8220*/  SEL R2, R6, R26, !P0 ;  /* 0x0000001a06027207 */ /* 0x000fc60004000000 */
[----:B------:R-:W-:Y:S04]  /*8230*/  STL [R1+0xa4], R7 ;  /* 0x0000a40701007387 */ /* 0x000fe80000100800 */
[----:B------:R-:W4:Y:S01]  /*8240*/  LDL.LU R29, [R1+0x60] ;  /* 0x00006000011d7983 */ /* 0x000f220000300800 */
[----:B0-----:R-:W-:-:S03]  /*8250*/  SEL R3, R6, R25, !P0 ;  /* 0x0000001906037207 */ /* 0x001fc60004000000 */
[----:B------:R2:W-:Y:S04]  /*8260*/  STL [R1+0xa0], R2 ;  /* 0x0000a00201007387 */ /* 0x0005e80000100800 */
[----:B------:R3:W-:Y:S04]  /*8270*/  STL [R1+0x9c], R3 ;  /* 0x00009c0301007387 */ /* 0x0007e80000100800 */
[----:B------:R-:W4:Y:S01]  /*8280*/  LDL.LU R27, [R1+0x5c] ;  /* 0x00005c00011b7983 */ /* 0x000f220000300800 */
[----:B--2---:R-:W-:-:S05]  /*8290*/  SEL R2, R6, R16, !P0 ;  /* 0x0000001006027207 */ /* 0x004fca0004000000 */
[----:B------:R0:W-:Y:S04]  /*82a0*/  STL [R1+0x8c], R2 ;  /* 0x00008c0201007387 */ /* 0x0001e80000100800 */
[----:B------:R-:W2:Y:S01]  /*82b0*/  LDL.LU R24, [R1+0x3c] ;  /* 0x00003c0001187983 */ /* 0x000ea20000300800 */
[----:B---3--:R-:W-:-:S05]  /*82c0*/  SEL R3, R6, R15, !P0 ;  /* 0x0000000f06037207 */ /* 0x008fca0004000000 */
[----:B------:R1:W-:Y:S04]  /*82d0*/  STL [R1+0x88], R3 ;  /* 0x0000880301007387 */ /* 0x0003e80000100800 */
[----:B------:R-:W3:Y:S01]  /*82e0*/  LDL.LU R23, [R1+0x40] ;  /* 0x0000400001177983 */ /* 0x000ee20000300800 */
[----:B0-----:R-:W-:-:S05]  /*82f0*/  SEL R2, R6, R14, !P0 ;  /* 0x0000000e06027207 */ /* 0x001fca0004000000 */
[----:B------:R0:W-:Y:S04]  /*8300*/  STL [R1+0x84], R2 ;  /* 0x0000840201007387 */ /* 0x0001e80000100800 */
[----:B------:R-:W3:Y:S01]  /*8310*/  LDL.LU R7, [R1+0x50] ;  /* 0x0000500001077983 */ /* 0x000ee20000300800 */
[----:B-1----:R-:W-:-:S05]  /*8320*/  SEL R3, R6, R13, !P0 ;  /* 0x0000000d06037207 */ /* 0x002fca0004000000 */
[----:B------:R1:W-:Y:S04]  /*8330*/  STL [R1+0x7c], R3 ;  /* 0x00007c0301007387 */ /* 0x0003e80000100800 */
[----:B------:R-:W3:Y:S01]  /*8340*/  LDL.LU R8, [R1+0x44] ;  /* 0x0000440001087983 */ /* 0x000ee20000300800 */
[----:B0-----:R-:W-:-:S05]  /*8350*/  SEL R2, R6, R12, !P0 ;  /* 0x0000000c06027207 */ /* 0x001fca0004000000 */
[----:B------:R0:W-:Y:S04]  /*8360*/  STL [R1+0x74], R2 ;  /* 0x0000740201007387 */ /* 0x0001e80000100800 */
[----:B-1----:R-:W3:Y:S04]  /*8370*/  LDL.LU R3, [R1+0x4c] ;  /* 0x00004c0001037983 */ /* 0x002ee80000300800 */
[----:B0-----:R-:W3:Y:S01]  /*8380*/  LDL.LU R2, [R1+0x48] ;  /* 0x0000480001027983 */ /* 0x001ee20000300800 */
[----:B----4-:R-:W-:-:S05]  /*8390*/  SEL R9, R6, R11, !P0 ;  /* 0x0000000b06097207 */ /* 0x010fca0004000000 */
[----:B------:R0:W-:Y:S04]  /*83a0*/  STL [R1+0x70], R9 ;  /* 0x0000700901007387 */ /* 0x0001e80000100800 */
[----:B------:R-:W4:Y:S04]  /*83b0*/  LDL.LU R17, [R1+0x1f4] ;  /* 0x0001f40001117983 */ /* 0x000f280000300800 */
[----:B------:R-:W4:Y:S04]  /*83c0*/  LDL.LU R22, [R1+0x1e4] ;  /* 0x0001e40001167983 */ /* 0x000f280000300800 */
[----:B------:R-:W4:Y:S04]  /*83d0*/  LDL.LU R21, [R1+0x1dc] ;  /* 0x0001dc0001157983 */ /* 0x000f280000300800 */
[----:B------:R-:W4:Y:S04]  /*83e0*/  LDL.LU R20, [R1+0x38] ;  /* 0x0000380001147983 */ /* 0x000f280000300800 */
[----:B0-----:R-:W4:Y:S01]  /*83f0*/  LDL.LU R9, [R1+0x1a8] ;  /* 0x0001a80001097983 */ /* 0x001f220000300800 */
[----:B------:R-:W-:-:S03]  /*8400*/  SEL R10, R6, R10, !P0 ;  /* 0x0000000a060a7207 */ /* 0x000fc60004000000 */
        /* <DEDUP_REMOVED lines=12> */
[----:B------:R-:W-:-:S05]  /*84d0*/  SEL R29, R6, R29, !P0 ;  /* 0x0000001d061d7207 */ /* 0x000fca0004000000 */
[----:B------:R0:W-:Y:S01]  /*84e0*/  STL [R1+0x68], R29 ;  /* 0x0000681d01007387 */ /* 0x0001e20000100800 */
[----:B------:R-:W-:-:S03]  /*84f0*/  SEL R27, R6, R27, !P0 ;  /* 0x0000001b061b7207 */ /* 0x000fc60004000000 */
[----:B0-----:R-:W4:Y:S04]  /*8500*/  LDL.LU R29, [R1+0xd8] ;  /* 0x0000d800011d7983 */ /* 0x001f280000300800 */
[----:B------:R0:W-:Y:S01]  /*8510*/  STL [R1+0x64], R27 ;  /* 0x0000641b01007387 */ /* 0x0001e20000100800 */
[----:B--2---:R-:W-:-:S03]  /*8520*/  SEL R24, R6, R24, !P0 ;  /* 0x0000001806187207 */ /* 0x004fc60004000000 */
[----:B0-----:R-:W2:Y:S04]  /*8530*/  LDL.LU R27, [R1+0xe0] ;  /* 0x0000e000011b7983 */ /* 0x001ea80000300800 */
[----:B------:R0:W-:Y:S01]  /*8540*/  STL [R1+0x60], R24 ;  /* 0x0000601801007387 */ /* 0x0001e20000100800 */
[----:B---3--:R-:W-:-:S03]  /*8550*/  SEL R23, R6, R23, !P0 ;  /* 0x0000001706177207 */ /* 0x008fc60004000000 */
[----:B0-----:R-:W3:Y:S04]  /*8560*/  LDL.LU R24, [R1+0xa8] ;  /* 0x0000a80001187983 */ /* 0x001ee80000300800 */
[----:B------:R0:W-:Y:S01]  /*8570*/  STL [R1+0x5c], R23 ;  /* 0x00005c1701007387 */ /* 0x0001e20000100800 */
[----:B------:R-:W-:-:S03]  /*8580*/  SEL R7, R6, R7, !P0 ;  /* 0x0000000706077207 */ /* 0x000fc60004000000 */
[----:B0-----:R-:W2:Y:S04]  /*8590*/  LDL.LU R23, [R1+0xb0] ;  /* 0x0000b00001177983 */ /* 0x001ea80000300800 */
[----:B------:R0:W-:Y:S01]  /*85a0*/  STL [R1+0x54], R7 ;  /* 0x0000540701007387 */ /* 0x0001e20000100800 */
[----:B------:R-:W-:-:S03]  /*85b0*/  SEL R8, R6, R8, !P0 ;  /* 0x0000000806087207 */ /* 0x000fc60004000000 */
[----:B0-----:R-:W2:Y:S04]  /*85c0*/  LDL.LU R7, [R1+0x94] ;  /* 0x0000940001077983 */ /* 0x001ea80000300800 */
[----:B------:R0:W-:Y:S01]  /*85d0*/  STL [R1+0x50], R8 ;  /* 0x0000500801007387 */ /* 0x0001e20000100800 */
[----:B------:R-:W-:-:S03]  /*85e0*/  SEL R3, R6, R3, !P0 ;  /* 0x0000000306037207 */ /* 0x000fc60004000000 */
[----:B0-----:R-:W2:Y:S01]  /*85f0*/  LDL.LU R8, [R1+0x58] ;  /* 0x0000580001087983 */ /* 0x001ea20000300800 */
[----:B------:R-:W-:-:S03]  /*8600*/  SEL R2, R6, R2, !P0 ;  /* 0x0000000206027207 */ /* 0x000fc60004000000 */
[----:B------:R0:W-:Y:S04]  /*8610*/  STL [R1+0x4c], R3 ;  /* 0x00004c0301007387 */ /* 0x0001e80000100800 */
[----:B0-----:R-:W2:Y:S04]  /*8620*/  LDL.LU R3, [R1+0xa98] ;  /* 0x000a980001037983 */ /* 0x001ea80000300800 */
[----:B------:R0:W-:Y:S04]  /*8630*/  STL [R1+0x48], R2 ;  /* 0x0000480201007387 */ /* 0x0001e80000100800 */
[----:B0-----:R-:W2:Y:S01]  /*8640*/  LDL.LU R2, [R1+0xa94] ;  /* 0x000a940001027983 */ /* 0x001ea20000300800 */
[----:B----4-:R-:W-:-:S02]  /*8650*/  SEL R17, R6, R17, !P0 ;  /* 0x0000001106117207 */ /* 0x010fc40004000000 */
[----:B------:R-:W-:-:S03]  /*8660*/  SEL R22, R6, R22, !P0 ;  /* 0x0000001606167207 */ /* 0x000fc60004000000 */
[----:B------:R0:W-:Y:S01]  /*8670*/  STL [R1+0x44], R17 ;  /* 0x0000441101007387 */ /* 0x0001e20000100800 */
[C---:B------:R-:W-:Y:S02]  /*8680*/  SEL R21, R6.reuse, R21, !P0 ;  /* 0x0000001506157207 */ /* 0x040fe40004000000 */
[C---:B------:R-:W-:Y:S01]  /*8690*/  SEL R20, R6.reuse, R20, !P0 ;  /* 0x0000001406147207 */ /* 0x040fe20004000000 */
[----:B0-----:R-:W4:Y:S01]  /*86a0*/  LDL.LU R17, [R1+0xa90] ;  /* 0x000a900001117983 */ /* 0x001f220000300800 */
[----:B------:R-:W-:-:S03]  /*86b0*/  SEL R9, R6, R9, !P0 ;  /* 0x0000000906097207 */ /* 0x000fc60004000000 */
[----:B------:R0:W-:Y:S01]  /*86c0*/  STL [R1+0x40], R22 ;  /* 0x0000401601007387 */ /* 0x0001e20000100800 */
[C---:B------:R-:W-:Y:S02]  /*86d0*/  SEL R26, R6.reuse, R26, !P0 ;  /* 0x0000001a061a7207 */ /* 0x040fe40004000000 */
[C---:B------:R-:W-:Y:S01]  /*86e0*/  SEL R25, R6.reuse, R25, !P0 ;  /* 0x0000001906197207 */ /* 0x040fe20004000000 */
[----:B0-----:R-:W4:Y:S04]  /*86f0*/  LDL.LU R22, [R1+0xa8c] ;  /* 0x000a8c0001167983 */ /* 0x001f280000300800 */
[----:B------:R0:W-:Y:S01]  /*8700*/  STL [R1+0x3c], R21 ;  /* 0x00003c1501007387 */ /* 0x0001e20000100800 */
[C---:B------:R-:W-:Y:S02]  /*8710*/  SEL R16, R6.reuse, R16, !P0 ;  /* 0x0000001006107207 */ /* 0x040fe40004000000 */
[C---:B------:R-:W-:Y:S01]  /*8720*/  SEL R15, R6.reuse, R15, !P0 ;  /* 0x0000000f060f7207 */ /* 0x040fe20004000000 */
[----:B0-----:R-:W4:Y:S04]  /*8730*/  LDL.LU R21, [R1+0xa88] ;  /* 0x000a880001157983 */ /* 0x001f280000300800 */
[----:B------:R0:W-:Y:S01]  /*8740*/  STL [R1+0x38], R20 ;  /* 0x0000381401007387 */ /* 0x0001e20000100800 */
[----:B------:R-:W-:-:S03]  /*8750*/  SEL R14, R6, R14, !P0 ;  /* 0x0000000e060e7207 */ /* 0x000fc60004000000 */
        /* <DEDUP_REMOVED lines=13> */
[----:B------:R0:W-:Y:S04]  /*8830*/  STL [R1+0x20], R15 ;  /* 0x0000200f01007387 */ /* 0x0001e80000100800 */
        /* <DEDUP_REMOVED lines=10> */
[----:B0-----:R-:W4:Y:S01]  /*88e0*/  LDL.LU R10, [R1+0xa60] ;  /* 0x000a6000010a7983 */ /* 0x001f220000300800 */
[----:B------:R-:W-:-:S02]  /*88f0*/  SEL R19, R6, R19, !P0 ;  /* 0x0000001306137207 */ /* 0x000fc40004000000 */
[C---:B------:R-:W-:Y:S02]  /*8900*/  SEL R18, R6.reuse, R18, !P0 ;  /* 0x0000001206127207 */ /* 0x040fe40004000000 */
[C---:B------:R-:W-:Y:S02]  /*8910*/  SEL R29, R6.reuse, R29, !P0 ;  /* 0x0000001d061d7207 */ /* 0x040fe40004000000 */
[C---:B--2---:R-:W-:Y:S01]  /*8920*/  SEL R27, R6.reuse, R27, !P0 ;  /* 0x0000001b061b7207 */ /* 0x044fe20004000000 */
[----:B------:R-:W-:Y:S01]  /*8930*/  STL [R1+0x4], R19 ;  /* 0x0000041301007387 */ /* 0x000fe20000100800 */
[C---:B---3--:R-:W-:Y:S02]  /*8940*/  SEL R24, R6.reuse, R24, !P0 ;  /* 0x0000001806187207 */ /* 0x048fe40004000000 */
[C---:B------:R-:W-:Y:S01]  /*8950*/  SEL R23, R6.reuse, R23, !P0 ;  /* 0x0000001706177207 */ /* 0x040fe20004000000 */
[----:B------:R-:W-:Y:S01]  /*8960*/  STL [R1+0x9d4], R18 ;  /* 0x0009d41201007387 */ /* 0x000fe20000100800 */
[----:B------:R-:W-:-:S02]  /*8970*/  SEL R7, R6, R7, !P0 ;  /* 0x0000000706077207 */ /* 0x000fc40004000000 */
[C---:B------:R-:W-:Y:S01]  /*8980*/  SEL R8, R6.reuse, R8, !P0 ;  /* 0x0000000806087207 */ /* 0x040fe20004000000 */
[----:B------:R-:W-:Y:S04]  /*8990*/  STL [R1+0x9d8], R29 ;  /* 0x0009d81d01007387 */ /* 0x000fe80000100800 */
[----:B------:R-:W-:Y:S04]  /*89a0*/  STL [R1+0x9dc], R27 ;  /* 0x0009dc1b01007387 */ /* 0x000fe80000100800 */
[----:B------:R-:W-:Y:S04]  /*89b0*/  STL [R1+0x9e0], R24 ;  /* 0x0009e01801007387 */ /* 0x000fe80000100800 */
[----:B------:R-:W-:Y:S04]  /*89c0*/  STL [R1+0x9e4], R23 ;  /* 0x0009e41701007387 */ /* 0x000fe80000100800 */
[----:B------:R-:W-:Y:S04]  /*89d0*/  STL [R1+0x9e8], R7 ;  /* 0x0009e80701007387 */ /* 0x000fe80000100800 */
[----:B------:R-:W-:Y:S01]  /*89e0*/  STL [R1+0x9ec], R8 ;  /* 0x0009ec0801007387 */ /* 0x000fe20000100800 */
[----:B----4-:R-:W-:-:S02]  /*89f0*/  SEL R9, R6, R9, !P0 ;  /* 0x0000000906097207 */ /* 0x010fc40004000000 */
[C---:B------:R-:W-:Y:S02]  /*8a00*/  SEL R12, R6.reuse, R12, !P0 ;  /* 0x0000000c060c7207 */ /* 0x040fe40004000000 */
[C---:B------:R-:W-:Y:S02]  /*8a10*/  SEL R11, R6.reuse, R11, !P0 ;  /* 0x0000000b060b7207 */ /* 0x040fe40004000000 */
[----:B------:R-:W-:-:S05]  /*8a20*/  SEL R10, R6, R10, !P0 ;  /* 0x0000000a060a7207 */ /* 0x000fca0004000000 */
[----:B------:R-:W-:Y:S04]  /*8a30*/  STL [R1+0x9f0], R10 ;  /* 0x0009f00a01007387 */ /* 0x000fe80000100800 */
[----:B------:R0:W-:Y:S04]  /*8a40*/  STL [R1+0x9f4], R11 ;  /* 0x0009f40b01007387 */ /* 0x0001e80000100800 */
[----:B------:R-:W-:Y:S04]  /*8a50*/  STL [R1+0x9f8], R12 ;  /* 0x0009f80c01007387 */ /* 0x000fe80000100800 */
[----:B0-----:R-:W2:Y:S04]  /*8a60*/  LDL.LU R11, [R1+0x1fc] ;  /* 0x0001fc00010b7983 */ /* 0x001ea80000300800 */
[----:B------:R-:W3:Y:S04]  /*8a70*/  LDL.LU R10, [R1+0x200] ;  /* 0x00020000010a7983 */ /* 0x000ee80000300800 */
[----:B------:R-:W4:Y:S04]  /*8a80*/  LDL.LU R8, [R1+0x1f8] ;  /* 0x0001f80001087983 */ /* 0x000f280000300800 */
[----:B------:R-:W4:Y:S04]  /*8a90*/  LDL.LU R7, [R1+0x1f0] ;  /* 0x0001f00001077983 */ /* 0x000f280000300800 */
[----:B------:R-:W4:Y:S04]  /*8aa0*/  LDL.LU R23, [R1+0x1ec] ;  /* 0x0001ec0001177983 */ /* 0x000f280000300800 */
[----:B------:R-:W4:Y:S04]  /*8ab0*/  LDL.LU R24, [R1+0x1e0] ;  /* 0x0001e00001187983 */ /* 0x000f280000300800 */
[----:B------:R-:W4:Y:S04]  /*8ac0*/  LDL.LU R27, [R1+0x1d8] ;  /* 0x0001d800011b7983 */ /* 0x000f280000300800 */
[----:B------:R-:W4:Y:S04]  /*8ad0*/  LDL.LU R29, [R1+0x1d4] ;  /* 0x0001d400011d7983 */ /* 0x000f280000300800 */
[----:B------:R-:W4:Y:S04]  /*8ae0*/  LDL.LU R18, [R1+0x1d0] ;  /* 0x0001d00001127983 */ /* 0x000f280000300800 */
[----:B------:R0:W-:Y:S04]  /*8af0*/  STL [R1+0x9fc], R9 ;  /* 0x0009fc0901007387 */ /* 0x0001e80000100800 */
[----:B0-----:R-:W4:Y:S04]  /*8b00*/  LDL R9, [R1+0x29c] ;  /* 0x00029c0001097983 */ /* 0x001f280000100800 */
[----:B------:R-:W0:Y:S01]  /*8b10*/  S2R R19, SR_TID.X ;  /* 0x0000000000137919 */ /* 0x000e220000002100 */
[----:B------:R-:W-:-:S02]  /*8b20*/  SEL R13, R6, R13, !P0 ;  /* 0x0000000d060d7207 */ /* 0x000fc40004000000 */
[C---:B------:R-:W-:Y:S02]  /*8b30*/  SEL R14, R6.reuse, R14, !P0 ;  /* 0x0000000e060e7207 */ /* 0x040fe40004000000 */
[C---:B------:R-:W-:Y:S02]  /*8b40*/  SEL R15, R6.reuse, R15, !P0 ;  /* 0x0000000f060f7207 */ /* 0x040fe40004000000 */
[----:B------:R-:W-:Y:S02]  /*8b50*/  ISETP.NE.AND P3, PT, RZ, c[0x0][0x178], PT ;  /* 0x00005e00ff007a0c */ /* 0x000fe40003f65270 */
[C---:B------:R-:W-:Y:S01]  /*8b60*/  SEL R16, R6.reuse, R16, !P0 ;  /* 0x0000001006107207 */ /* 0x040fe20004000000 */
[----:B------:R-:W-:Y:S01]  /*8b70*/  STL [R1+0xa00], R13 ;  /* 0x000a000d01007387 */ /* 0x000fe20000100800 */
[C---:B------:R-:W-:Y:S02]  /*8b80*/  SEL R25, R6.reuse, R25, !P0 ;  /* 0x0000001906197207 */ /* 0x040fe40004000000 */
[C---:B------:R-:W-:Y:S01]  /*8b90*/  SEL R26, R6.reuse, R26, !P0 ;  /* 0x0000001a061a7207 */ /* 0x040fe20004000000 */
[----:B------:R-:W-:Y:S01]  /*8ba0*/  STL [R1+0xa04], R14 ;  /* 0x000a040e01007387 */ /* 0x000fe20000100800 */
[----:B------:R-:W-:-:S02]  /*8bb0*/  SEL R20, R6, R20, !P0 ;  /* 0x0000001406147207 */ /* 0x000fc40004000000 */
[C---:B------:R-:W-:Y:S01]  /*8bc0*/  SEL R21, R6.reuse, R21, !P0 ;  /* 0x0000001506157207 */ /* 0x040fe20004000000 */
[----:B------:R-:W-:Y:S01]  /*8bd0*/  STL [R1+0xa08], R15 ;  /* 0x000a080f01007387 */ /* 0x000fe20000100800 */
[C---:B------:R-:W-:Y:S01]  /*8be0*/  SEL R22, R6.reuse, R22, !P0 ;  /* 0x0000001606167207 */ /* 0x040fe20004000000 */
[----:B------:R-:W-:Y:S01]  /*8bf0*/  @!P1 IMAD.MOV R28, RZ, RZ, -R28 ;  /* 0x000000ffff1c9224 */ /* 0x000fe200078e0a1c */
[----:B0-----:R-:W-:Y:S01]  /*8c00*/  LOP3.LUT R19, R19, 0x7f, RZ, 0xc0, !PT ;  /* 0x0000007f13137812 */ /* 0x001fe200078ec0ff */
[----:B------:R-:W-:Y:S01]  /*8c10*/  STL [R1+0xa0c], R16 ;  /* 0x000a0c1001007387 */ /* 0x000fe20000100800 */
[C---:B------:R-:W-:Y:S02]  /*8c20*/  SEL R17, R6.reuse, R17, !P0 ;  /* 0x0000001106117207 */ /* 0x040fe40004000000 */
[C---:B------:R-:W-:Y:S01]  /*8c30*/  SEL R2, R6.reuse, R2, !P0 ;  /* 0x0000000206027207 */ /* 0x040fe20004000000 */
[----:B------:R-:W-:Y:S01]  /*8c40*/  STL [R1+0xa10], R25 ;  /* 0x000a101901007387 */ /* 0x000fe20000100800 */
[----:B------:R-:W-:Y:S01]  /*8c50*/  IMAD R19, R19, c[0x0][0x18c], RZ ;  /* 0x0000630013137a24 */ /* 0x000fe200078e02ff */
[----:B------:R-:W-:-:S02]  /*8c60*/  SEL R3, R6, R3, !P0 ;  /* 0x0000000306037207 */ /* 0x000fc40004000000 */
[----:B------:R-:W-:Y:S01]  /*8c70*/  STL [R1+0xa14], R26 ;  /* 0x000a141a01007387 */ /* 0x000fe20000100800 */
[----:B------:R-:W-:-:S03]  /*8c80*/  SEL R4, R6, R4, !P0 ;  /* 0x0000000406047207 */ /* 0x000fc60004000000 */
[----:B------:R-:W-:Y:S01]  /*8c90*/  STL [R1+0xa18], R20 ;  /* 0x000a181401007387 */ /* 0x000fe20000100800 */
[----:B------:R-:W-:-:S03]  /*8ca0*/  SEL R5, R6, R5, !P0 ;  /* 0x0000000506057207 */ /* 0x000fc60004000000 */
[----:B------:R-:W-:Y:S01]  /*8cb0*/  STL [R1+0xa1c], R21 ;  /* 0x000a1c1501007387 */ /* 0x000fe20000100800 */
[----:B------:R-:W-:Y:S01]  /*8cc0*/  SEL R6, R6, R28, !P0 ;  /* 0x0000001c06067207 */ /* 0x000fe20004000000 */
[----:B------:R-:W-:Y:S02]  /*8cd0*/  @!P2 IMAD.MOV R0, RZ, RZ, -R0 ;  /* 0x000000ffff00a224 */ /* 0x000fe400078e0a00 */
[----:B------:R-:W-:Y:S01]  /*8ce0*/  STL [R1+0xa20], R22 ;  /* 0x000a201601007387 */ /* 0x000fe20000100800 */
[----:B------:R-:W-:-:S03]  /*8cf0*/  LEA.HI.X.SX32 R19, R19, c[0x0][0x16c], 0x1, P6 ;  /* 0x00005b0013137a11 */ /* 0x000fc600030f0eff */
[----:B------:R-:W-:Y:S01]  /*8d00*/  STL [R1+0xa24], R17 ;  /* 0x000a241101007387 */ /* 0x000fe20000100800 */
[----:B------:R-:W-:-:S03]  /*8d10*/  @!P3 LOP3.LUT R0, RZ, c[0x0][0x178], RZ, 0x33, !PT ;  /* 0x00005e00ff00ba12 */ /* 0x000fc600078e33ff */
[----:B------:R3:W-:Y:S01]  /*8d20*/  STL [R1+0xa28], R2 ;  /* 0x000a280201007387 */ /* 0x0007e20000100800 */
[----:B------:R-:W-:-:S03]  /*8d30*/  IMAD.MOV R12, RZ, RZ, -c[0x0][0x188] ;  /* 0x80006200ff0c7624 */ /* 0x000fc600078e02ff */
[----:B------:R4:W-:Y:S04]  /*8d40*/  STL [R1+0xa2c], R3 ;  /* 0x000a2c0301007387 */ /* 0x0009e80000100800 */
[----:B------:R-:W-:Y:S04]  /*8d50*/  STL [R1+0xa30], R4 ;  /* 0x000a300401007387 */ /* 0x000fe80000100800 */
[----:B------:R-:W-:Y:S04]  /*8d60*/  STL [R1+0xa34], R5 ;  /* 0x000a340501007387 */ /* 0x000fe80000100800 */
[----:B------:R-:W-:Y:S04]  /*8d70*/  STL [R1+0xa38], R6 ;  /* 0x000a380601007387 */ /* 0x000fe80000100800 */
[----:B------:R-:W-:Y:S04]  /*8d80*/  STL [R1+0xa3c], R19 ;  /* 0x000a3c1301007387 */ /* 0x000fe80000100800 */
[----:B------:R0:W-:Y:S01]  /*8d90*/  STL [R1+0xa40], R0 ;  /* 0x000a400001007387 */ /* 0x0001e20000100800 */
[----:B--2---:R-:W-:-:S02]  /*8da0*/  IMAD R28, R11, c[0x0][0x190], RZ ;  /* 0x000064000b1c7a24 */ /* 0x004fc400078e02ff */
[----:B---3--:R-:W-:-:S03]  /*8db0*/  IMAD R2, R10, c[0x0][0x190], RZ ;  /* 0x000064000a027a24 */ /* 0x008fc600078e02ff */
[----:B------:R-:W-:Y:S01]  /*8dc0*/  STL [R1+0xa44], R28 ;  /* 0x000a441c01007387 */ /* 0x000fe20000100800 */
[----:B----4-:R-:W-:Y:S02]  /*8dd0*/  IMAD R3, R7, c[0x0][0x190], RZ ;  /* 0x0000640007037a24 */ /* 0x010fe400078e02ff */
[----:B0-----:R-:W-:-:S05]  /*8de0*/  IMAD R0, R12, 0x2, R9 ;  /* 0x000000020c007824 */ /* 0x001fca00078e0209 */
[----:B------:R0:W-:Y:S04]  /*8df0*/  STL [R1+0x198], R0 ;  /* 0x0001980001007387 */ /* 0x0001e80000100800 */
[----:B------:R1:W-:Y:S01]  /*8e00*/  STL [R1+0x1c], R2 ;  /* 0x00001c0201007387 */ /* 0x0003e20000100800 */
[----:B0-----:R-:W-:Y:S02]  /*8e10*/  IMAD R0, R8, c[0x0][0x190], RZ ;  /* 0x0000640008007a24 */ /* 0x001fe400078e02ff */
[----:B-1----:R-:W-:-:S03]  /*8e20*/  IMAD R2, R23, c[0x0][0x190], RZ ;  /* 0x0000640017027a24 */ /* 0x002fc600078e02ff */
[----:B------:R0:W-:Y:S04]  /*8e30*/  STL [R1+0x28], R0 ;  /* 0x0000280001007387 */ /* 0x0001e80000100800 */
[----:B------:R1:W-:Y:S01]  /*8e40*/  STL [R1+0x58], R3 ;  /* 0x0000580301007387 */ /* 0x0003e20000100800 */
[----:B0-----:R-:W-:-:S03]  /*8e50*/  IMAD R0, R24, c[0x0][0x190], RZ ;  /* 0x0000640018007a24 */ /* 0x001fc600078e02ff */
[----:B------:R0:W-:Y:S01]  /*8e60*/  STL [R1+0x78], R2 ;  /* 0x0000780201007387 */ /* 0x0001e20000100800 */
[----:B-1----:R-:W-:-:S03]  /*8e70*/  IMAD R3, R27, c[0x0][0x190], RZ ;  /* 0x000064001b037a24 */ /* 0x002fc600078e02ff */
[----:B------:R1:W-:Y:S04]  /*8e80*/  STL [R1+0x80], R0 ;  /* 0x0000800001007387 */ /* 0x0003e80000100800 */
[----:B------:R-:W-:Y:S04]  /*8e90*/  STL [R1+0x90], R3 ;  /* 0x0000900301007387 */ /* 0x000fe80000100800 */
[----:B------:R-:W2:Y:S01]  /*8ea0*/  LDL.LU R28, [R1+0x1b8] ;  /* 0x0001b800011c7983 */ /* 0x000ea20000300800 */
[----:B0-----:R-:W-:Y:S02]  /*8eb0*/  IMAD R2, R29, c[0x0][0x190], RZ ;  /* 0x000064001d027a24 */ /* 0x001fe400078e02ff */
[----:B-1----:R-:W-:-:S03]  /*8ec0*/  IMAD R0, R18, c[0x0][0x190], RZ ;  /* 0x0000640012007a24 */ /* 0x002fc600078e02ff */
[----:B------:R-:W-:Y:S04]  /*8ed0*/  STL [R1+0x94], R2 ;  /* 0x0000940201007387 */ /* 0x000fe80000100800 */
[----:B--2---:R0:W-:Y:S04]  /*8ee0*/  STL [R1+0xa58], R28 ;  /* 0x000a581c01007387 */ /* 0x0041e80000100800 */
[----:B------:R-:W-:Y:S04]  /*8ef0*/  STL [R1+0x98], R0 ;  /* 0x0000980001007387 */ /* 0x000fe80000100800 */
[----:B0-----:R-:W2:Y:S04]  /*8f00*/  LDL.LU R28, [R1+0x1bc] ;  /* 0x0001bc00011c7983 */ /* 0x001ea80000300800 */
[----:B--2---:R0:W-:Y:S04]  /*8f10*/  STL [R1+0xa5c], R28 ;  /* 0x000a5c1c01007387 */ /* 0x0041e80000100800 */
[----:B0-----:R-:W2:Y:S04]  /*8f20*/  LDL.LU R28, [R1+0x1c4] ;  /* 0x0001c400011c7983 */ /* 0x001ea80000300800 */
[----:B------:R-:W3:Y:S04]  /*8f30*/  LDL.LU R0, [R1+0x1b4] ;  /* 0x0001b40001007983 */ /* 0x000ee80000300800 */
[----:B------:R-:W4:Y:S04]  /*8f40*/  LDL.LU R19, [R1+0x1b0] ;  /* 0x0001b00001137983 */ /* 0x000f280000300800 */
[----:B------:R-:W3:Y:S04]  /*8f50*/  LDL.LU R6, [R1+0x1ac] ;  /* 0x0001ac0001067983 */ /* 0x000ee80000300800 */
        /* <DEDUP_REMOVED lines=24> */
[----:B------:R-:W3:Y:S01]  /*90e0*/  LDL.LU R18, [R1+0x130] ;  /* 0x0001300001127983 */ /* 0x000ee20000300800 */
[----:B--2---:R-:W-:-:S05]  /*90f0*/  IMAD R28, R28, c[0x0][0x190], RZ ;  /* 0x000064001c1c7a24 */ /* 0x004fca00078e02ff */
[----:B------:R0:W-:Y:S04]  /*9100*/  STL [R1+0xa8], R28 ;  /* 0x0000a81c01007387 */ /* 0x0001e80000100800 */
[----:B0-----:R-:W2:Y:S02]  /*9110*/  LDL.LU R28, [R1+0xa5c] ;  /* 0x000a5c00011c7983 */ /* 0x001ea40000300800 */
[----:B--2---:R-:W-:-:S05]  /*9120*/  IMAD R28, R28, c[0x0][0x190], RZ ;  /* 0x000064001c1c7a24 */ /* 0x004fca00078e02ff */
[----:B------:R0:W-:Y:S04]  /*9130*/  STL [R1+0xb0], R28 ;  /* 0x0000b01c01007387 */ /* 0x0001e80000100800 */
[----:B0-----:R-:W2:Y:S01]  /*9140*/  LDL.LU R28, [R1+0xa58] ;  /* 0x000a5800011c7983 */ /* 0x001ea20000300800 */
[----:B---3--:R-:W-:Y:S02]  /*9150*/  IMAD R0, R0, c[0x0][0x190], RZ ;  /* 0x0000640000007a24 */ /* 0x008fe400078e02ff */
[----:B----4-:R-:W-:Y:S02]  /*9160*/  IMAD R19, R19, c[0x0][0x190], RZ ;  /* 0x0000640013137a24 */ /* 0x010fe400078e02ff */
[----:B------:R-:W-:Y:S02]  /*9170*/  IMAD R6, R6, c[0x0][0x190], RZ ;  /* 0x0000640006067a24 */ /* 0x000fe400078e02ff */
[----:B--2---:R-:W-:-:S05]  /*9180*/  IMAD R28, R28, c[0x0][0x190], RZ ;  /* 0x000064001c1c7a24 */ /* 0x004fca00078e02ff */
[----:B------:R-:W-:Y:S04]  /*9190*/  STL [R1+0xd8], R28 ;  /* 0x0000d81c01007387 */ /* 0x000fe80000100800 */
[----:B------:R0:W-:Y:S04]  /*91a0*/  STL [R1+0xe0], R0 ;  /* 0x0000e00001007387 */ /* 0x0001e80000100800 */
[----:B------:R-:W-:Y:S01]  /*91b0*/  STL [R1+0xf0], R19 ;  /* 0x0000f01301007387 */ /* 0x000fe20000100800 */
[----:B0-----:R-:W-:-:S03]  /*91c0*/  IMAD R0, R5, c[0x0][0x190], RZ ;  /* 0x0000640005007a24 */ /* 0x001fc600078e02ff */
[----:B------:R-:W-:Y:S01]  /*91d0*/  STL [R1+0x138], R6 ;  /* 0x0001380601007387 */ /* 0x000fe20000100800 */
[----:B------:R-:W-:Y:S02]  /*91e0*/  IMAD R5, R4, c[0x0][0x190], RZ ;  /* 0x0000640004057a24 */ /* 0x000fe400078e02ff */
[----:B------:R-:W-:Y:S01]  /*91f0*/  IMAD R4, R3, c[0x0][0x190], RZ ;  /* 0x0000640003047a24 */ /* 0x000fe200078e02ff */
[----:B------:R0:W-:Y:S01]  /*9200*/  STL [R1+0x14c], R0 ;  /* 0x00014c0001007387 */ /* 0x0001e20000100800 */
[----:B------:R-:W-:-:S03]  /*9210*/  IMAD R3, R17, c[0x0][0x190], RZ ;  /* 0x0000640011037a24 */ /* 0x000fc600078e02ff */
[----:B------:R-:W-:Y:S01]  /*9220*/  STL [R1+0x150], R5 ;  /* 0x0001500501007387 */ /* 0x000fe20000100800 */
[----:B0-----:R-:W-:-:S03]  /*9230*/  IMAD R0, R2, c[0x0][0x190], RZ ;  /* 0x0000640002007a24 */ /* 0x001fc600078e02ff */
[----:B------:R-:W-:Y:S01]  /*9240*/  STL [R1+0x194], R4 ;  /* 0x0001940401007387 */ /* 0x000fe20000100800 */
[----:B------:R-:W-:-:S03]  /*9250*/  IMAD R2, R22, c[0x0][0x190], RZ ;  /* 0x0000640016027a24 */ /* 0x000fc600078e02ff */
[----:B------:R0:W-:Y:S04]  /*9260*/  STL [R1+0x190], R0 ;  /* 0x0001900001007387 */ /* 0x0001e80000100800 */
[----:B------:R1:W-:Y:S01]  /*9270*/  STL [R1+0x18c], R3 ;  /* 0x00018c0301007387 */ /* 0x0003e20000100800 */
[----:B0-----:R-:W-:-:S03]  /*9280*/  IMAD R0, R21, c[0x0][0x190], RZ ;  /* 0x0000640015007a24 */ /* 0x001fc600078e02ff */
[----:B------:R0:W-:Y:S01]  /*9290*/  STL [R1+0x188], R2 ;  /* 0x0001880201007387 */ /* 0x0001e20000100800 */
[----:B-1----:R-:W-:-:S03]  /*92a0*/  IMAD R3, R20, c[0x0][0x190], RZ ;  /* 0x0000640014037a24 */ /* 0x002fc600078e02ff */
[----:B------:R1:W-:Y:S04]  /*92b0*/  STL [R1+0x184], R0 ;  /* 0x0001840001007387 */ /* 0x0003e80000100800 */
[----:B------:R2:W-:Y:S01]  /*92c0*/  STL [R1+0x180], R3 ;  /* 0x0001800301007387 */ /* 0x0005e20000100800 */
[----:B0-----:R-:W-:Y:S02]  /*92d0*/  IMAD R2, R26, c[0x0][0x190], RZ ;  /* 0x000064001a027a24 */ /* 0x001fe400078e02ff */
[----:B-1----:R-:W-:-:S03]  /*92e0*/  IMAD R0, R25, c[0x0][0x190], RZ ;  /* 0x0000640019007a24 */ /* 0x002fc600078e02ff */
[----:B------:R0:W-:Y:S01]  /*92f0*/  STL [R1+0x17c], R2 ;  /* 0x00017c0201007387 */ /* 0x0001e20000100800 */
[----:B--2---:R-:W-:-:S03]  /*9300*/  IMAD R3, R16, c[0x0][0x190], RZ ;  /* 0x0000640010037a24 */ /* 0x004fc600078e02ff */
        /* <DEDUP_REMOVED lines=169> */
[----:B------:R-:W-:-:S02]  /*9da0*/  IMAD R5, R5, c[0x0][0x190], RZ ;  /* 0x0000640005057a24 */ /* 0x000fc400078e02ff */
[----:B------:R-:W-:Y:S02]  /*9db0*/  IMAD R4, R4, c[0x0][0x190], RZ ;  /* 0x0000640004047a24 */ /* 0x000fe400078e02ff */
[----:B------:R-:W-:Y:S02]  /*9dc0*/  IMAD R3, R3, c[0x0][0x190], RZ ;  /* 0x0000640003037a24 */ /* 0x000fe400078e02ff */
[----:B------:R-:W-:Y:S02]  /*9dd0*/  IMAD R2, R2, c[0x0][0x190], RZ ;  /* 0x0000640002027a24 */ /* 0x000fe400078e02ff */
[----:B------:R-:W-:Y:S02]  /*9de0*/  IMAD R17, R17, c[0x0][0x190], RZ ;  /* 0x0000640011117a24 */ /* 0x000fe400078e02ff */
        /* <DEDUP_REMOVED lines=20> */
[----:B--2---:R-:W-:-:S05]  /*9f30*/  IMAD R28, R28, c[0x0][0x190], RZ ;  /* 0x000064001c1c7a24 */ /* 0x004fca00078e02ff */
[----:B------:R0:W-:Y:S04]  /*9f40*/  STL [R1+0x88], R28 ;  /* 0x0000881c01007387 */ /* 0x0001e80000100800 */
[----:B0-----:R-:W2:Y:S04]  /*9f50*/  LDL.LU R28, [R1+0xa44] ;  /* 0x000a4400011c7983 */ /* 0x001ea80000300800 */
[----:B------:R0:W-:Y:S04]  /*9f60*/  STL [R1+0x84], R0 ;  /* 0x0000840001007387 */ /* 0x0001e80000100800 */
[----:B0-----:R-:W3:Y:S04]  /*9f70*/  LDL.LU R0, [R1+0xa40] ;  /* 0x000a400001007983 */ /* 0x001ee80000300800 */
[----:B------:R0:W-:Y:S04]  /*9f80*/  STL [R1+0x7c], R19 ;  /* 0x00007c1301007387 */ /* 0x0001e80000100800 */
[----:B0-----:R-:W4:Y:S04]  /*9f90*/  LDL.LU R19, [R1+0xa3c] ;  /* 0x000a3c0001137983 */ /* 0x001f280000300800 */
[----:B------:R0:W-:Y:S04]  /*9fa0*/  STL [R1+0x74], R6 ;  /* 0x0000740601007387 */ /* 0x0001e80000100800 */
[----:B0-----:R-:W2:Y:S04]  /*9fb0*/  LDL.LU R6, [R1+0xa38] ;  /* 0x000a380001067983 */ /* 0x001ea80000300800 */
        /* <DEDUP_REMOVED lines=31> */
[----:B0-----:R-:W3:Y:S04]  /*a1b0*/  LDL.LU R12, [R1+0x9f8] ;  /* 0x0009f800010c7983 */ /* 0x001ee80000300800 */
[----:B------:R0:W-:Y:S04]  /*a1c0*/  STL [R1+0x2c], R11 ;  /* 0x00002c0b01007387 */ /* 0x0001e80000100800 */
[----:B0-----:R-:W3:Y:S04]  /*a1d0*/  LDL.LU R11, [R1+0x9f4] ;  /* 0x0009f400010b7983 */ /* 0x001ee80000300800 */
        /* <DEDUP_REMOVED lines=16> */
[----:B--2---:R-:W-:-:S02]  /*a2e0*/  IMAD R9, R9, c[0x0][0x190], RZ ;  /* 0x0000640009097a24 */ /* 0x004fc400078e02ff */
[----:B---3--:R-:W-:Y:S02]  /*a2f0*/  IMAD R11, R11, c[0x0][0x190], RZ ;  /* 0x000064000b0b7a24 */ /* 0x008fe400078e02ff */
[----:B----4-:R-:W-:Y:S02]  /*a300*/  IMAD R10, R10, c[0x0][0x190], RZ ;  /* 0x000064000a0a7a24 */ /* 0x010fe400078e02ff */
[----:B------:R-:W-:Y:S02]  /*a310*/  IMAD R8, R8, c[0x0][0x190], RZ ;  /* 0x0000640008087a24 */ /* 0x000fe400078e02ff */
[----:B------:R-:W-:Y:S02]  /*a320*/  IMAD R7, R7, c[0x0][0x190], RZ ;  /* 0x0000640007077a24 */ /* 0x000fe400078e02ff */
[----:B------:R-:W-:Y:S02]  /*a330*/  IMAD R23, R23, c[0x0][0x190], RZ ;  /* 0x0000640017177a24 */ /* 0x000fe400078e02ff */
[----:B------:R-:W-:-:S02]  /*a340*/  IMAD R24, R24, c[0x0][0x190], RZ ;  /* 0x0000640018187a24 */ /* 0x000fc400078e02ff */
[----:B------:R-:W-:Y:S02]  /*a350*/  IMAD R27, R27, c[0x0][0x190], RZ ;  /* 0x000064001b1b7a24 */ /* 0x000fe400078e02ff */
[----:B------:R-:W-:Y:S02]  /*a360*/  IMAD R29, R29, c[0x0][0x190], RZ ;  /* 0x000064001d1d7a24 */ /* 0x000fe400078e02ff */
[----:B------:R-:W-:-:S05]  /*a370*/  IMAD R18, R18, c[0x0][0x190], RZ ;  /* 0x0000640012127a24 */ /* 0x000fca00078e02ff */
[----:B------:R0:W-:Y:S04]  /*a380*/  STL [R1], R18 ;  /* 0x0000001201007387 */ /* 0x0001e80000100800 */
[----:B0-----:R-:W2:Y:S04]  /*a390*/  LDL.LU R18, [R1+0x9d0] ;  /* 0x0009d00001127983 */ /* 0x001ea80000300800 */
[----:B------:R0:W-:Y:S04]  /*a3a0*/  STL [R1+0x990], R29 ;  /* 0x0009901d01007387 */ /* 0x0001e80000100800 */
[----:B0-----:R-:W3:Y:S04]  /*a3b0*/  LDL.LU R29, [R1+0x90] ;  /* 0x00009000011d7983 */ /* 0x001ee80000300800 */
[----:B------:R0:W-:Y:S04]  /*a3c0*/  STL [R1+0x98c], R27 ;  /* 0x00098c1b01007387 */ /* 0x0001e80000100800 */
[----:B0-----:R-:W4:Y:S04]  /*a3d0*/  LDL.LU R27, [R1+0x94] ;  /* 0x00009400011b7983 */ /* 0x001f280000300800 */
[----:B------:R0:W-:Y:S04]  /*a3e0*/  STL [R1+0x988], R24 ;  /* 0x0009881801007387 */ /* 0x0001e80000100800 */
[----:B0-----:R-:W3:Y:S04]  /*a3f0*/  LDL.LU R24, [R1+0x80] ;  /* 0x0000800001187983 */ /* 0x001ee80000300800 */
[----:B------:R-:W-:Y:S04]  /*a400*/  STL [R1+0x984], R23 ;  /* 0x0009841701007387 */ /* 0x000fe80000100800 */
[----:B------:R0:W-:Y:S04]  /*a410*/  STL [R1+0x994], R7 ;  /* 0x0009940701007387 */ /* 0x0001e80000100800 */
[----:B0-----:R-:W3:Y:S04]  /*a420*/  LDL.LU R7, [R1+0x78] ;  /* 0x0000780001077983 */ /* 0x001ee80000300800 */
[----:B------:R0:W-:Y:S04]  /*a430*/  STL [R1+0x980], R8 ;  /* 0x0009800801007387 */ /* 0x0001e80000100800 */
[----:B0-----:R-:W3:Y:S04]  /*a440*/  LDL.LU R8, [R1+0x58] ;  /* 0x0000580001087983 */ /* 0x001ee80000300800 */
[----:B------:R0:W-:Y:S04]  /*a450*/  STL [R1+0x97c], R10 ;  /* 0x00097c0a01007387 */ /* 0x0001e80000100800 */
[----:B0-----:R-:W3:Y:S04]  /*a460*/  LDL.LU R10, [R1+0x28] ;  /* 0x00002800010a7983 */ /* 0x001ee80000300800 */
[----:B------:R0:W-:Y:S04]  /*a470*/  STL [R1+0x998], R11 ;  /* 0x0009980b01007387 */ /* 0x0001e80000100800 */
[----:B0-----:R-:W4:Y:S01]  /*a480*/  LDL.LU R11, [R1+0x1c] ;  /* 0x00001c00010b7983 */ /* 0x001f220000300800 */
[----:B------:R-:W-:-:S05]  /*a490*/  IMAD R12, R12, c[0x0][0x190], RZ ;  /* 0x000064000c0c7a24 */ /* 0x000fca00078e02ff */
[----:B------:R-:W-:Y:S04]  /*a4a0*/  STL [R1+0x99c], R12 ;  /* 0x00099c0c01007387 */ /* 0x000fe80000100800 */
[----:B------:R0:W-:Y:S04]  /*a4b0*/  STL [R1+0x9a0], R9 ;  /* 0x0009a00901007387 */ /* 0x0001e80000100800 */
[----:B0-----:R-:W4:Y:S01]  /*a4c0*/  LDL R9, [R1+0x198] ;  /* 0x0001980001097983 */ /* 0x001f220000100800 */
[----:B------:R-:W-:Y:S02]  /*a4d0*/  IMAD R13, R13, c[0x0][0x190], RZ ;  /* 0x000064000d0d7a24 */ /* 0x000fe400078e02ff */
[----:B------:R-:W-:-:S02]  /*a4e0*/  IMAD R14, R14, c[0x0][0x190], RZ ;  /* 0x000064000e0e7a24 */ /* 0x000fc400078e02ff */
[----:B------:R-:W-:Y:S02]  /*a4f0*/  IMAD R15, R15, c[0x0][0x190], RZ ;  /* 0x000064000f0f7a24 */ /* 0x000fe400078e02ff */
[----:B------:R-:W-:Y:S01]  /*a500*/  IMAD R16, R16, c[0x0][0x190], RZ ;  /* 0x0000640010107a24 */ /* 0x000fe200078e02ff */
[----:B------:R0:W-:Y:S01]  /*a510*/  STL [R1+0x9a4], R13 ;  /* 0x0009a40d01007387 */ /* 0x0001e20000100800 */
[----:B------:R-:W-:Y:S02]  /*a520*/  IMAD R25, R25, c[0x0][0x190], RZ ;  /* 0x0000640019197a24 */ /* 0x000fe400078e02ff */
[----:B------:R-:W-:Y:S01]  /*a530*/  IMAD R26, R26, c[0x0][0x190], RZ ;  /* 0x000064001a1a7a24 */ /* 0x000fe200078e02ff */
[----:B------:R-:W-:Y:S01]  /*a540*/  STL [R1+0x9a8], R14 ;  /* 0x0009a80e01007387 */ /* 0x000fe20000100800 */
[----:B------:R-:W-:Y:S02]  /*a550*/  IMAD R20, R20, c[0x0][0x190], RZ ;  /* 0x0000640014147a24 */ /* 0x000fe400078e02ff */
[----:B------:R-:W-:Y:S01]  /*a560*/  IMAD R21, R21, c[0x0][0x190], RZ ;  /* 0x0000640015157a24 */ /* 0x000fe200078e02ff */
[----:B------:R-:W-:Y:S04]  /*a570*/  STL [R1+0x9ac], R15 ;  /* 0x0009ac0f01007387 */ /* 0x000fe80000100800 */
[----:B------:R-:W-:Y:S04]  /*a580*/  STL [R1+0x9b0], R16 ;  /* 0x0009b01001007387 */ /* 0x000fe80000100800 */
[----:B------:R-:W-:Y:S04]  /*a590*/  STL [R1+0x9b4], R25 ;  /* 0x0009b41901007387 */ /* 0x000fe80000100800 */
[----:B------:R-:W-:Y:S04]  /*a5a0*/  STL [R1+0x9b8], R26 ;  /* 0x0009b81a01007387 */ /* 0x000fe80000100800 */
[----:B------:R1:W-:Y:S04]  /*a5b0*/  STL [R1+0x9bc], R20 ;  /* 0x0009bc1401007387 */ /* 0x0003e80000100800 */
[----:B------:R-:W-:Y:S01]  /*a5c0*/  STL [R1+0x9c0], R21 ;  /* 0x0009c01501007387 */ /* 0x000fe20000100800 */
[----:B0-----:R-:W-:-:S03]  /*a5d0*/  IMAD R13, R22, c[0x0][0x190], RZ ;  /* 0x00006400160d7a24 */ /* 0x001fc600078e02ff */
[----:B-1----:R-:W4:Y:S01]  /*a5e0*/  LDL.LU R20, [R1+0x98] ;  /* 0x0000980001147983 */ /* 0x002f220000300800 */
[----:B------:R-:W-:-:S03]  /*a5f0*/  IMAD R12, R17, c[0x0][0x190], RZ ;  /* 0x00006400110c7a24 */ /* 0x000fc600078e02ff */
[----:B------:R-:W-:Y:S04]  /*a600*/  STL [R1+0x1a0], R13 ;  /* 0x0001a00d01007387 */ /* 0x000fe80000100800 */
[----:B------:R-:W4:Y:S04]  /*a610*/  LDL.LU R23, [R1+0xa8] ;  /* 0x0000a80001177983 */ /* 0x000f280000300800 */
[----:B------:R0:W-:Y:S04]  /*a620*/  STL [R1+0x19c], R12 ;  /* 0x00019c0c01007387 */ /* 0x0001e80000100800 */
[----:B------:R-:W4:Y:S04]  /*a630*/  LDL.LU R26, [R1+0xb0] ;  /* 0x0000b000011a7983 */ /* 0x000f280000300800 */
[----:B------:R-:W4:Y:S04]  /*a640*/  LDL.LU R25, [R1+0xd8] ;  /* 0x0000d80001197983 */ /* 0x000f280000300800 */
[----:B------:R-:W4:Y:S01]  /*a650*/  LDL.LU R16, [R1+0xe0] ;  /* 0x0000e00001107983 */ /* 0x000f220000300800 */
[----:B------:R-:W-:-:S02]  /*a660*/  IMAD R22, R2, c[0x0][0x190], RZ ;  /* 0x0000640002167a24 */ /* 0x000fc400078e02ff */
[----:B------:R-:W-:Y:S02]  /*a670*/  IMAD R17, R3, c[0x0][0x190], RZ ;  /* 0x0000640003117a24 */ /* 0x000fe400078e02ff */
[----:B------:R-:W-:Y:S01]  /*a680*/  IMAD R2, R4, c[0x0][0x190], RZ ;  /* 0x0000640004027a24 */ /* 0x000fe200078e02ff */
[----:B------:R-:W-:Y:S04]  /*a690*/  STL [R1+0x9c4], R22 ;  /* 0x0009c41601007387 */ /* 0x000fe80000100800 */
[----:B------:R-:W-:Y:S04]  /*a6a0*/  STL [R1+0x9c8], R17 ;  /* 0x0009c81101007387 */ /* 0x000fe80000100800 */
[----:B------:R2:W-:Y:S04]  /*a6b0*/  STL [R1+0x9cc], R2 ;  /* 0x0009cc0201007387 */ /* 0x0005e80000100800 */
[----:B------:R-:W4:Y:S04]  /*a6c0*/  LDL.LU R15, [R1+0xf0] ;  /* 0x0000f000010f7983 */ /* 0x000f280000300800 */
[----:B------:R-:W4:Y:S01]  /*a6d0*/  LDL.LU R14, [R1+0x138] ;  /* 0x00013800010e7983 */ /* 0x000f220000300800 */
[----:B0-----:R-:W-:Y:S01]  /*a6e0*/  IMAD.MOV R12, RZ, RZ, -c[0x0][0x188] ;  /* 0x80006200ff0c7624 */ /* 0x001fe200078e02ff */
[----:B--2---:R-:W-:-:S05]  /*a6f0*/  LEA R2, P2, R28, R18, 0x1 ;  /* 0x000000121c027211 */ /* 0x004fca00078408ff */
[----:B------:R3:W-:Y:S02]  /*a700*/  STL [R1+0x838], R2 ;  /* 0x0008380201007387 */ /* 0x0007e40000100800 */
[-C--:B---3--:R-:W-:Y:S02]  /*a710*/  LEA R2, P4, R10, R18.reuse, 0x1 ;  /* 0x000000120a027211 */ /* 0x088fe400078808ff */
[----:B----4-:R-:W-:-:S05]  /*a720*/  LEA R3, P3, R11, R18, 0x1 ;  /* 0x000000120b037211 */ /* 0x010fca00078608ff */
[----:B------:R0:W-:Y:S04]  /*a730*/  STL [R1+0x460], R3 ;  /* 0x0004600301007387 */ /* 0x0001e80000100800 */
[----:B------:R-:W2:Y:S01]  /*a740*/  LDL.LU R13, [R1+0x14c] ;  /* 0x00014c00010d7983 */ /* 0x000ea20000300800 */
[----:B0-----:R-:W-:-:S03]  /*a750*/  LEA R3, P5, R8, R18, 0x1 ;  /* 0x0000001208037211 */ /* 0x001fc600078a08ff */
[----:B------:R0:W-:Y:S01]  /*a760*/  STL [R1+0x468], R2 ;  /* 0x0004680201007387 */ /* 0x0001e20000100800 */
[----:B------:R-:W-:-:S03]  /*a770*/  IMAD R4, R12, 0x2, R9 ;  /* 0x000000020c047824 */ /* 0x000fc600078e0209 */
[----:B------:R1:W-:Y:S04]  /*a780*/  STL [R1+0x470], R3 ;  /* 0x0004700301007387 */ /* 0x0003e80000100800 */
[----:B------:R-:W3:Y:S01]  /*a790*/  LDL.LU R9, [R1+0x150] ;  /* 0x0001500001097983 */ /* 0x000ee20000300800 */
[-C--:B0-----:R-:W-:Y:S02]  /*a7a0*/  LEA R2, P6, R7, R18.reuse, 0x1 ;  /* 0x0000001207027211 */ /* 0x081fe400078c08ff */
[----:B-1----:R-:W-:-:S03]  /*a7b0*/  LEA R3, P0, R24, R18, 0x1 ;  /* 0x0000001218037211 */ /* 0x002fc600078008ff */
[----:B------:R0:W-:Y:S04]  /*a7c0*/  STL [R1+0x478], R2 ;  /* 0x0004780201007387 */ /* 0x0001e80000100800 */
[----:B------:R1:W-:Y:S04]  /*a7d0*/  STL [R1+0x480], R3 ;  /* 0x0004800301007387 */ /* 0x0003e80000100800 */
[----:B------:R-:W4:Y:S01]  /*a7e0*/  LDL.LU R12, [R1+0x194] ;  /* 0x00019400010c7983 */ /* 0x000f220000300800 */
[----:B0-----:R-:W-:Y:S02]  /*a7f0*/  LEA R2, P1, R29, R18, 0x1 ;  /* 0x000000121d027211 */ /* 0x001fe400078208ff */
[----:B-1----:R-:W-:-:S03]  /*a800*/  LEA.HI.X.SX32 R3, R28, R19, 0x1, P2 ;  /* 0x000000131c037211 */ /* 0x002fc600010f0eff */
[----:B------:R0:W-:Y:S04]  /*a810*/  STL [R1+0x488], R2 ;  /* 0x0004880201007387 */ /* 0x0001e80000100800 */
[----:B------:R1:W-:Y:S01]  /*a820*/  STL [R1+0x834], R3 ;  /* 0x0008340301007387 */ /* 0x0003e20000100800 */
[----:B0-----:R-:W-:Y:S02]  /*a830*/  LEA R2, P2, R27, R18, 0x1 ;  /* 0x000000121b027211 */ /* 0x001fe400078408ff */
[-C--:B-1----:R-:W-:Y:S02]  /*a840*/  LEA.HI.X.SX32 R3, R11, R19.reuse, 0x1, P3 ;  /* 0x000000130b037211 */ /* 0x082fe400018f0eff */
[----:B------:R-:W4:Y:S04]  /*a850*/  LDL.LU R11, [R1+0x190] ;  /* 0x00019000010b7983 */ /* 0x000f280000300800 */
[----:B------:R-:W-:Y:S04]  /*a860*/  STL [R1+0x490], R2 ;  /* 0x0004900201007387 */ /* 0x000fe80000100800 */
[----:B------:R0:W-:Y:S02]  /*a870*/  STL [R1+0x45c], R3 ;  /* 0x00045c0301007387 */ /* 0x0001e40000100800 */
[----:B0-----:R-:W-:-:S02]  /*a880*/  LEA.HI.X.SX32 R3, R10, R19, 0x1, P4 ;  /* 0x000000130a037211 */ /* 0x001fc400020f0eff */
[----:B------:R-:W4:Y:S01]  /*a890*/  LDL.LU R10, [R1+0x18c] ;  /* 0x00018c00010a7983 */ /* 0x000f220000300800 */
[----:B------:R-:W-:-:S05]  /*a8a0*/  LEA R2, P3, R20, R18, 0x1 ;  /* 0x0000001214027211 */ /* 0x000fca00078608ff */
[----:B------:R0:W-:Y:S04]  /*a8b0*/  STL [R1+0x498], R2 ;  /* 0x0004980201007387 */ /* 0x0001e80000100800 */
[----:B------:R1:W-:Y:S01]  /*a8c0*/  STL [R1+0x464], R3 ;  /* 0x0004640301007387 */ /* 0x0003e20000100800 */
[-C--:B0-----:R-:W-:Y:S02]  /*a8d0*/  LEA R2, P4, R23, R18.reuse, 0x1 ;  /* 0x0000001217027211 */ /* 0x081fe400078808ff */
[----:B-1----:R-:W-:Y:S02]  /*a8e0*/  LEA.HI.X.SX32 R3, R8, R19, 0x1, P5 ;  /* 0x0000001308037211 */ /* 0x002fe400028f0eff */
[----:B------:R-:W4:Y:S04]  /*a8f0*/  LDL.LU R8, [R1+0x188] ;  /* 0x0001880001087983 */ /* 0x000f280000300800 */
[----:B------:R0:W-:Y:S04]  /*a900*/  STL [R1+0x4a0], R2 ;  /* 0x0004a00201007387 */ /* 0x0001e80000100800 */
[----:B------:R1:W-:Y:S01]  /*a910*/  STL [R1+0x46c], R3 ;  /* 0x00046c0301007387 */ /* 0x0003e20000100800 */
[----:B0-----:R-:W-:-:S02]  /*a920*/  LEA R2, P5, R26, R18, 0x1 ;  /* 0x000000121a027211 */ /* 0x001fc400078a08ff */
[-C--:B-1----:R-:W-:Y:S02]  /*a930*/  LEA.HI.X.SX32 R3, R7, R19.reuse, 0x1, P6 ;  /* 0x0000001307037211 */ /* 0x082fe400030f0eff */
[----:B------:R-:W4:Y:S04]  /*a940*/  LDL.LU R7, [R1+0x184] ;  /* 0x0001840001077983 */ /* 0x000f280000300800 */
[----:B------:R-:W-:Y:S04]  /*a950*/  STL [R1+0x4a8], R2 ;  /* 0x0004a80201007387 */ /* 0x000fe80000100800 */
[----:B------:R0:W-:Y:S02]  /*a960*/  STL [R1+0x474], R3 ;  /* 0x0004740301007387 */ /* 0x0001e40000100800 */
[----:B0-----:R-:W-:-:S02]  /*a970*/  LEA.HI.X.SX32 R3, R24, R19, 0x1, P0 ;  /* 0x0000001318037211 */ /* 0x001fc400000f0eff */
[----:B------:R-:W4:Y:S01]  /*a980*/  LDL.LU R24, [R1+0x180] ;  /* 0x0001800001187983 */ /* 0x000f220000300800 */
[----:B------:R-:W-:-:S05]  /*a990*/  LEA R2, P6, R25, R18, 0x1 ;  /* 0x0000001219027211 */ /* 0x000fca00078c08ff */
[----:B------:R-:W-:Y:S04]  /*a9a0*/  STL [R1+0x4b0], R2 ;  /* 0x0004b00201007387 */ /* 0x000fe80000100800 */
[----:B------:R0:W-:Y:S02]  /*a9b0*/  STL [R1+0x47c], R3 ;  /* 0x00047c0301007387 */ /* 0x0001e40000100800 */
[----:B0-----:R-:W-:Y:S02]  /*a9c0*/  LEA.HI.X.SX32 R3, R29, R19, 0x1, P1 ;  /* 0x000000131d037211 */ /* 0x001fe400008f0eff */
        /* <DEDUP_REMOVED lines=16> */
[----:B--2---:R-:W-:-:S05]  /*aad0*/  LEA R2, P3, R13, R18, 0x1 ;  /* 0x000000120d027211 */ /* 0x004fca00078608ff */
[----:B------:R-:W-:Y:S04]  /*aae0*/  STL [R1+0x4d0], R2 ;  /* 0x0004d00201007387 */ /* 0x000fe80000100800 */
[----:B------:R0:W-:Y:S02]  /*aaf0*/  STL [R1+0x49c], R3 ;  /* 0x00049c0301007387 */ /* 0x0001e40000100800 */
[----:B0-----:R-:W-:Y:S02]  /*ab00*/  LEA.HI.X.SX32 R3, R26, R19, 0x1, P5 ;  /* 0x000000131a037211 */ /* 0x001fe400028f0eff */
[----:B------:R-:W2:Y:S01]  /*ab10*/  LDL.LU R26, [R1+0x16c] ;  /* 0x00016c00011a7983 */ /* 0x000ea20000300800 */
[----:B---3--:R-:W-:-:S05]  /*ab20*/  LEA R2, P4, R9, R18, 0x1 ;  /* 0x0000001209027211 */ /* 0x008fca00078808ff */
[----:B------:R-:W-:Y:S04]  /*ab30*/  STL [R1+0x4d8], R2 ;  /* 0x0004d80201007387 */ /* 0x000fe80000100800 */
[----:B------:R0:W-:Y:S02]  /*ab40*/  STL [R1+0x4a4], R3 ;  /* 0x0004a40301007387 */ /* 0x0001e40000100800 */
[----:B0-----:R-:W-:Y:S02]  /*ab50*/  LEA.HI.X.SX32 R3, R25, R19, 0x1, P6 ;  /* 0x0000001319037211 */ /* 0x001fe400030f0eff */
[----:B------:R-:W3:Y:S01]  /*ab60*/  LDL.LU R25, [R1+0x168] ;  /* 0x0001680001197983 */ /* 0x000ee20000300800 */
[----:B----4-:R-:W-:-:S05]  /*ab70*/  LEA R2, P5, R12, R18, 0x1 ;  /* 0x000000120c027211 */ /* 0x010fca00078a08ff */
        /* <DEDUP_REMOVED lines=60> */
[----:B------:R-:W-:Y:S04]  /*af40*/  STL [R1+0x540], R2 ;  /* 0x0005400201007387 */ /* 0x000fe80000100800 */
[----:B------:R0:W-:Y:S02]  /*af50*/  STL [R1+0x50c], R3 ;  /* 0x00050c0301007387 */ /* 0x0001e40000100800 */
[----:B0-----:R-:W-:Y:S02]  /*af60*/  LEA.HI.X.SX32 R3, R27, R19, 0x1, P5 ;  /* 0x000000131b037211 */ /* 0x001fe400028f0eff */
[-C--:B------:R-:W-:Y:S01]  /*af70*/  LEA R2, P4, R15, R18.reuse, 0x1 ;  /* 0x000000120f027211 */ /* 0x080fe200078808ff */
[----:B------:R-:W4:Y:S04]  /*af80*/  LDL.LU R27, [R1+0x128] ;  /* 0x00012800011b7983 */ /* 0x000f280000300800 */
[----:B------:R0:W-:Y:S04]  /*af90*/  STL [R1+0x548], R2 ;  /* 0x0005480201007387 */ /* 0x0001e80000100800 */
[----:B------:R1:W-:Y:S04]  /*afa0*/  STL [R1+0x514], R3 ;  /* 0x0005140301007387 */ /* 0x0003e80000100800 */
[----:B------:R-:W4:Y:S01]  /*afb0*/  LDL.LU R21, [R1+0x124] ;  /* 0x0001240001157983 */ /* 0x000f220000300800 */
[----:B0-----:R-:W-:-:S02]  /*afc0*/  LEA R2, P5, R14, R18, 0x1 ;  /* 0x000000120e027211 */ /* 0x001fc400078a08ff */
[----:B-1----:R-:W-:-:S03]  /*afd0*/  LEA.HI.X.SX32 R3, R20, R19, 0x1, P6 ;  /* 0x0000001314037211 */ /* 0x002fc600030f0eff */
[----:B------:R-:W-:Y:S04]  /*afe0*/  STL [R1+0x550], R2 ;  /* 0x0005500201007387 */ /* 0x000fe80000100800 */
[----:B------:R0:W-:Y:S02]  /*aff0*/  STL [R1+0x51c], R3 ;  /* 0x00051c0301007387 */ /* 0x0001e40000100800 */
[----:B0-----:R-:W-:Y:S02]  /*b000*/  LEA.HI.X.SX32 R3, R23, R19, 0x1, P0 ;  /* 0x0000001317037211 */ /* 0x001fe400000f0eff */
[----:B------:R-:W4:Y:S01]  /*b010*/  LDL.LU R23, [R1+0x120] ;  /* 0x0001200001177983 */ /* 0x000f220000300800 */
[----:B------:R-:W-:-:S05]  /*b020*/  LEA R2, P6, R13, R18, 0x1 ;  /* 0x000000120d027211 */ /* 0x000fca00078c08ff */
[----:B------:R-:W-:Y:S04]  /*b030*/  STL [R1+0x558], R2 ;  /* 0x0005580201007387 */ /* 0x000fe80000100800 */
[----:B------:R0:W-:Y:S04]  /*b040*/  STL [R1+0x524], R3 ;  /* 0x0005240301007387 */ /* 0x0001e80000100800 */
[----:B------:R-:W4:Y:S01]  /*b050*/  LDL.LU R20, [R1+0x11c] ;  /* 0x00011c0001147983 */ /* 0x000f220000300800 */
[----:B0-----:R-:W-:Y:S02]  /*b060*/  LEA.HI.X.SX32 R3, R26, R19, 0x1, P1 ;  /* 0x000000131a037211 */ /* 0x001fe400008f0eff */
[----:B------:R-:W-:-:S05]  /*b070*/  LEA R2, P0, R9, R18, 0x1 ;  /* 0x0000001209027211 */ /* 0x000fca00078008ff */
[----:B------:R0:W-:Y:S04]  /*b080*/  STL [R1+0x560], R2 ;  /* 0x0005600201007387 */ /* 0x0001e80000100800 */
[----:B------:R1:W-:Y:S04]  /*b090*/  STL [R1+0x52c], R3 ;  /* 0x00052c0301007387 */ /* 0x0003e80000100800 */
[----:B------:R-:W4:Y:S01]  /*b0a0*/  LDL.LU R26, [R1+0x118] ;  /* 0x00011800011a7983 */ /* 0x000f220000300800 */
[----:B0-----:R-:W-:Y:S02]  /*b0b0*/  LEA R2, P1, R12, R18, 0x1 ;  /* 0x000000120c027211 */ /* 0x001fe400078208ff */
[----:B-1----:R-:W-:-:S03]  /*b0c0*/  LEA.HI.X.SX32 R3, R25, R19, 0x1, P2 ;  /* 0x0000001319037211 */ /* 0x002fc600010f0eff */
[----:B------:R-:W-:Y:S04]  /*b0d0*/  STL [R1+0x568], R2 ;  /* 0x0005680201007387 */ /* 0x000fe80000100800 */
[----:B------:R0:W-:Y:S04]  /*b0e0*/  STL [R1+0x534], R3 ;  /* 0x0005340301007387 */ /* 0x0001e80000100800 */
[----:B------:R-:W4:Y:S01]  /*b0f0*/  LDL.LU R25, [R1+0x114] ;  /* 0x0001140001197983 */ /* 0x000f220000300800 */
[----:B0-----:R-:W-:Y:S02]  /*b100*/  LEA.HI.X.SX32 R3, R16, R19, 0x1, P3 ;  /* 0x0000001310037211 */ /* 0x001fe400018f0eff */
[----:B------:R-:W-:-:S05]  /*b110*/  LEA R2, P2, R11, R18, 0x1 ;  /* 0x000000120b027211 */ /* 0x000fca00078408ff */
        /* <DEDUP_REMOVED lines=19> */
[----:B--2---:R-:W-:-:S05]  /*b250*/  LEA R2, P6, R24, R18, 0x1 ;  /* 0x0000001218027211 */ /* 0x004fca00078c08ff */
[----:B------:R-:W-:Y:S04]  /*b260*/  STL [R1+0x590], R2 ;  /* 0x0005900201007387 */ /* 0x000fe80000100800 */
[----:B------:R0:W-:Y:S04]  /*b270*/  STL [R1+0x55c], R3 ;  /* 0x00055c0301007387 */ /* 0x0001e80000100800 */
[----:B------:R-:W2:Y:S01]  /*b280*/  LDL.LU R9, [R1+0x100] ;  /* 0x0001000001097983 */ /* 0x000ea20000300800 */
[----:B0-----:R-:W-:Y:S02]  /*b290*/  LEA.HI.X.SX32 R3, R12, R19, 0x1, P1 ;  /* 0x000000130c037211 */ /* 0x001fe400008f0eff */
[----:B---3--:R-:W-:-:S05]  /*b2a0*/  LEA R2, P0, R29, R18, 0x1 ;  /* 0x000000121d027211 */ /* 0x008fca00078008ff */
[----:B------:R-:W-:Y:S04]  /*b2b0*/  STL [R1+0x598], R2 ;  /* 0x0005980201007387 */ /* 0x000fe80000100800 */
[----:B------:R0:W-:Y:S04]  /*b2c0*/  STL [R1+0x564], R3 ;  /* 0x0005640301007387 */ /* 0x0001e80000100800 */
[----:B------:R-:W3:Y:S01]  /*b2d0*/  LDL.LU R12, [R1+0xfc] ;  /* 0x0000fc00010c7983 */ /* 0x000ee20000300800 */
[----:B0-----:R-:W-:Y:S02]  /*b2e0*/  LEA.HI.X.SX32 R3, R11, R19, 0x1, P2 ;  /* 0x000000130b037211 */ /* 0x001fe400010f0eff */
[----:B----4-:R-:W-:-:S05]  /*b2f0*/  LEA R2, P1, R27, R18, 0x1 ;  /* 0x000000121b027211 */ /* 0x010fca00078208ff */
        /* <DEDUP_REMOVED lines=15> */
[----:B------:R0:W-:Y:S04]  /*b3f0*/  STL [R1+0x5b8], R2 ;  /* 0x0005b80201007387 */ /* 0x0001e80000100800 */
[----:B------:R-:W4:Y:S04]  /*b400*/  LDL.LU R7, [R1+0xe8] ;  /* 0x0000e80001077983 */ /* 0x000f280000300800 */
[----:B------:R1:W-:Y:S01]  /*b410*/  STL [R1+0x584], R3 ;  /* 0x0005840301007387 */ /* 0x0003e20000100800 */
        /* <DEDUP_REMOVED lines=13> */
[----:B------:R-:W4:Y:S01]  /*b4f0*/  LDL.LU R27, [R1+0xd4] ;  /* 0x0000d400011b7983 */ /* 0x000f220000300800 */
[----:B------:R-:W-:-:S03]  /*b500*/  LEA.HI.X.SX32 R17, R21, R19, 0x1, P2 ;  /* 0x0000001315117211 */ /* 0x000fc600010f0eff */
[----:B------:R-:W-:Y:S01]  /*b510*/  STL [R1+0x59c], R3 ;  /* 0x00059c0301007387 */ /* 0x000fe20000100800 */
[----:B0-----:R-:W-:-:S05]  /*b520*/  LEA R2, P1, R15, R18, 0x1 ;  /* 0x000000120f027211 */ /* 0x001fca00078208ff */
[----:B------:R0:W-:Y:S04]  /*b530*/  STL [R1+0x5d8], R2 ;  /* 0x0005d80201007387 */ /* 0x0001e80000100800 */
[----:B------:R-:W-:Y:S01]  /*b540*/  STL [R1+0x5a4], R17 ;  /* 0x0005a41101007387 */ /* 0x000fe20000100800 */
[----:B0-----:R-:W-:-:S03]  /*b550*/  LEA.HI.X.SX32 R2, R23, R19, 0x1, P3 ;  /* 0x0000001317027211 */ /* 0x001fc600018f0eff */
[----:B------:R-:W4:Y:S01]  /*b560*/  LDL.LU R23, [R1+0xd0] ;  /* 0x0000d00001177983 */ /* 0x000f220000300800 */
        /* <DEDUP_REMOVED lines=22> */
[----:B------:R1:W-:Y:S01]  /*b6d0*/  STL [R1+0x5cc], R2 ;  /* 0x0005cc0201007387 */ /* 0x0003e20000100800 */
[----:B------:R-:W-:Y:S02]  /*b6e0*/  LEA R16, P0, R10, R18, 0x1 ;  /* 0x000000120a107211 */ /* 0x000fe400078008ff */
[----:B0-----:R-:W-:-:S03]  /*b6f0*/  LEA.HI.X.SX32 R3, R15, R19, 0x1, P1 ;  /* 0x000000130f037211 */ /* 0x001fc600008f0eff */
[----:B------:R0:W-:Y:S04]  /*b700*/  STL [R1+0x608], R16 ;  /* 0x0006081001007387 */ /* 0x0001e80000100800 */
[----:B------:R-:W4:Y:S04]  /*b710*/  LDL.LU R25, [R1+0xbc] ;  /* 0x0000bc0001197983 */ /* 0x000f280000300800 */
[----:B------:R0:W-:Y:S01]  /*b720*/  STL [R1+0x5d4], R3 ;  /* 0x0005d40301007387 */ /* 0x0001e20000100800 */
[----:B-1----:R-:W-:-:S05]  /*b730*/  LEA R2, P1, R8, R18, 0x1 ;  /* 0x0000001208027211 */ /* 0x002fca00078208ff */
[----:B------:R1:W-:Y:S04]  /*b740*/  STL [R1+0x610], R2 ;  /* 0x0006100201007387 */ /* 0x0003e80000100800 */
[----:B0-----:R-:W4:Y:S01]  /*b750*/  LDL.LU R16, [R1+0xb8] ;  /* 0x0000b80001107983 */ /* 0x001f220000300800 */
[----:B------:R-:W-:Y:S02]  /*b760*/  LEA.HI.X.SX32 R3, R14, R19, 0x1, P2 ;  /* 0x000000130e037211 */ /* 0x000fe400010f0eff */
[----:B-1----:R-:W-:-:S03]  /*b770*/  LEA R2, P2, R7, R18, 0x1 ;  /* 0x0000001207027211 */ /* 0x002fc600078408ff */
[----:B------:R0:W-:Y:S04]  /*b780*/  STL [R1+0x5dc], R3 ;  /* 0x0005dc0301007387 */ /* 0x0001e80000100800 */
[----:B------:R1:W-:Y:S04]  /*b790*/  STL [R1+0x618], R2 ;  /* 0x0006180201007387 */ /* 0x0003e80000100800 */
[----:B------:R-:W4:Y:S01]  /*b7a0*/  LDL.LU R15, [R1+0xb4] ;  /* 0x0000b400010f7983 */ /* 0x000f220000300800 */
[----:B0-----:R-:W-:Y:S02]  /*b7b0*/  LEA.HI.X.SX32 R3, R13, R19, 0x1, P3 ;  /* 0x000000130d037211 */ /* 0x001fe400018f0eff */
        /* <DEDUP_REMOVED lines=9> */
[----:B0-----:R-:W-:-:S05]  /*b850*/  LEA.HI.X.SX32 R3, R12, R19, 0x1, P5 ;  /* 0x000000130c037211 */ /* 0x001fca00028f0eff */
[----:B------:R0:W-:Y:S01]  /*b860*/  STL [R1+0x5f4], R3 ;  /* 0x0005f40301007387 */ /* 0x0001e20000100800 */
[----:B-1----:R-:W-:-:S05]  /*b870*/  LEA R2, P5, R27, R18, 0x1 ;  /* 0x000000121b027211 */ /* 0x002fca00078a08ff */
[----:B------:R-:W-:Y:S04]  /*b880*/  STL [R1+0x630], R2 ;  /* 0x0006300201007387 */ /* 0x000fe80000100800 */
[----:B------:R-:W4:Y:S01]  /*b890*/  LDL.LU R9, [R1+0xa0] ;  /* 0x0000a00001097983 */ /* 0x000f220000300800 */
[----:B0-----:R-:W-:-:S05]  /*b8a0*/  LEA.HI.X.SX32 R3, R11, R19, 0x1, P6 ;  /* 0x000000130b037211 */ /* 0x001fca00030f0eff */
        /* <DEDUP_REMOVED lines=10> */
[----:B------:R1:W-:Y:S04]  /*b950*/  STL [R1+0x60c], R3 ;  /* 0x00060c0301007387 */ /* 0x0003e80000100800 */
[----:B------:R-:W4:Y:S01]  /*b960*/  LDL.LU R10, [R1+0x88] ;  /* 0x00008800010a7983 */ /* 0x000f220000300800 */
[----:B0-----:R-:W-:Y:S02]  /*b970*/  LEA R2, P1, R21, R18, 0x1 ;  /* 0x0000001215027211 */ /* 0x001fe400078208ff */
[----:B-1----:R-:W-:-:S03]  /*b980*/  LEA.HI.X.SX32 R3, R7, R19, 0x1, P2 ;  /* 0x0000001307037211 */ /* 0x002fc600010f0eff */
[----:B------:R-:W-:Y:S04]  /*b990*/  STL [R1+0x648], R2 ;  /* 0x0006480201007387 */ /* 0x000fe80000100800 */
[----:B------:R-:W4:Y:S04]  /*b9a0*/  LDL.LU R7, [R1+0x84] ;  /* 0x0000840001077983 */ /* 0x000f280000300800 */
[----:B------:R0:W-:Y:S02]  /*b9b0*/  STL [R1+0x614], R3 ;  /* 0x0006140301007387 */ /* 0x0001e40000100800 */
[----:B0-----:R-:W-:-:S02]  /*b9c0*/  LEA.HI.X.SX32 R3, R24, R19, 0x1, P3 ;  /* 0x0000001318037211 */ /* 0x001fc400018f0eff */
[----:B--2---:R-:W-:-:S05]  /*b9d0*/  LEA R2, P2, R20, R18, 0x1 ;  /* 0x0000001214027211 */ /* 0x004fca00078408ff */
[----:B------:R3:W-:Y:S04]  /*b9e0*/  STL [R1+0x650], R2 ;  /* 0x0006500201007387 */ /* 0x0007e80000100800 */
[----:B------:R-:W2:Y:S04]  /*b9f0*/  LDL.LU R24, [R1+0x7c] ;  /* 0x00007c0001187983 */ /* 0x000ea80000300800 */
[----:B------:R0:W-:Y:S01]  /*ba00*/  STL [R1+0x61c], R3 ;  /* 0x00061c0301007387 */ /* 0x0001e20000100800 */
[----:B---3--:R-:W-:Y:S02]  /*ba10*/  LEA R2, P3, R26, R18, 0x1 ;  /* 0x000000121a027211 */ /* 0x008fe400078608ff */
[----:B0-----:R-:W-:-:S03]  /*ba20*/  LEA.HI.X.SX32 R3, R29, R19, 0x1, P4 ;  /* 0x000000131d037211 */ /* 0x001fc600020f0eff */
[----:B------:R-:W-:Y:S04]  /*ba30*/  STL [R1+0x658], R2 ;  /* 0x0006580201007387 */ /* 0x000fe80000100800 */
[----:B------:R-:W3:Y:S04]  /*ba40*/  LDL.LU R29, [R1+0x74] ;  /* 0x00007400011d7983 */ /* 0x000ee80000300800 */
[----:B------:R0:W-:Y:S02]  /*ba50*/  STL [R1+0x624], R3 ;  /* 0x0006240301007387 */ /* 0x0001e40000100800 */
[----:B0-----:R-:W-:-:S02]  /*ba60*/  LEA.HI.X.SX32 R3, R27, R19, 0x1, P5 ;  /* 0x000000131b037211 */ /* 0x001fc400028f0eff */
[----:B------:R-:W3:Y:S01]  /*ba70*/  LDL.LU R27, [R1+0x70] ;  /* 0x00007000011b7983 */ /* 0x000ee20000300800 */
[----:B----4-:R-:W-:-:S05]  /*ba80*/  LEA R2, P4, R25, R18, 0x1 ;  /* 0x0000001219027211 */ /* 0x010fca00078808ff */
[----:B------:R-:W-:Y:S04]  /*ba90*/  STL [R1+0x660], R2 ;  /* 0x0006600201007387 */ /* 0x000fe80000100800 */
[----:B------:R0:W-:Y:S02]  /*baa0*/  STL [R1+0x62c], R3 ;  /* 0x00062c0301007387 */ /* 0x0001e40000100800 */
[----:B0-----:R-:W-:Y:S02]  /*bab0*/  LEA.HI.X.SX32 R3, R23, R19, 0x1, P6 ;  /* 0x0000001317037211 */ /* 0x001fe400030f0eff */
[----:B------:R-:W4:Y:S01]  /*bac0*/  LDL.LU R23, [R1+0x6c] ;  /* 0x00006c0001177983 */ /* 0x000f220000300800 */
        /* <DEDUP_REMOVED lines=8> */
[----:B0-----:R-:W4:Y:S01]  /*bb50*/  LDL.LU R3, [R1+0x64] ;  /* 0x0000640001037983 */ /* 0x001f220000300800 */
[----:B------:R-:W-:Y:S02]  /*bb60*/  LEA R17, P0, R14, R18, 0x1 ;  /* 0x000000120e117211 */ /* 0x000fe400078008ff */
[----:B------:R-:W-:-:S03]  /*bb70*/  LEA.HI.X.SX32 R2, R21, R19, 0x1, P1 ;  /* 0x0000001315027211 */ /* 0x000fc600008f0eff */
[----:B------:R0:W-:Y:S04]  /*bb80*/  STL [R1+0x678], R17 ;  /* 0x0006781101007387 */ /* 0x0001e80000100800 */
[----:B------:R-:W-:Y:S01]  /*bb90*/  STL [R1+0x644], R2 ;  /* 0x0006440201007387 */ /* 0x000fe20000100800 */
[----:B0-----:R-:W-:-:S05]  /*bba0*/  LEA R17, P1, R13, R18, 0x1 ;  /* 0x000000120d117211 */ /* 0x001fca00078208ff */
[----:B------:R0:W-:Y:S01]  /*bbb0*/  STL [R1+0x680], R17 ;  /* 0x0006801101007387 */ /* 0x0001e20000100800 */
[----:B------:R-:W-:-:S03]  /*bbc0*/  LEA.HI.X.SX32 R20, R20, R19, 0x1, P2 ;  /* 0x0000001314147211 */ /* 0x000fc600010f0eff */
[----:B0-----:R-:W4:Y:S01]  /*bbd0*/  LDL.LU R17, [R1+0x60] ;  /* 0x0000600001117983 */ /* 0x001f220000300800 */
[----:B------:R-:W-:Y:S02]  /*bbe0*/  LEA.HI.X.SX32 R21, R26, R19, 0x1, P3 ;  /* 0x000000131a157211 */ /* 0x000fe400018f0eff */
[-C--:B------:R-:W-:Y:S01]  /*bbf0*/  LEA R2, P2, R9, R18.reuse, 0x1 ;  /* 0x0000001209027211 */ /* 0x080fe200078408ff */
[----:B------:R0:W-:Y:S04]  /*bc00*/  STL [R1+0x64c], R20 ;  /* 0x00064c1401007387 */ /* 0x0001e80000100800 */
[----:B------:R1:W-:Y:S04]  /*bc10*/  STL [R1+0x688], R2 ;  /* 0x0006880201007387 */ /* 0x0003e80000100800 */
[----:B------:R-:W-:Y:S04]  /*bc20*/  STL [R1+0x654], R21 ;  /* 0x0006541501007387 */ /* 0x000fe80000100800 */
[----:B------:R-:W4:Y:S01]  /*bc30*/  LDL.LU R22, [R1+0x5c] ;  /* 0x00005c0001167983 */ /* 0x000f220000300800 */
[----:B0-----:R-:W-:-:S02]  /*bc40*/  LEA R20, P3, R12, R18, 0x1 ;  /* 0x000000120c147211 */ /* 0x001fc400078608ff */
[----:B-1----:R-:W-:-:S03]  /*bc50*/  LEA.HI.X.SX32 R2, R25, R19, 0x1, P4 ;  /* 0x0000001319027211 */ /* 0x002fc600020f0eff */
[----:B------:R0:W-:Y:S04]  /*bc60*/  STL [R1+0x690], R20 ;  /* 0x0006901401007387 */ /* 0x0001e80000100800 */
[----:B------:R1:W-:Y:S01]  /*bc70*/  STL [R1+0x65c], R2 ;  /* 0x00065c0201007387 */ /* 0x0003e20000100800 */
[----:B------:R-:W-:Y:S02]  /*bc80*/  LEA.HI.X.SX32 R16, R16, R19, 0x1, P5 ;  /* 0x0000001310107211 */ /* 0x000fe400028f0eff */
[----:B0-----:R-:W-:-:S05]  /*bc90*/  LEA R20, P4, R11, R18, 0x1 ;  /* 0x000000120b147211 */ /* 0x001fca00078808ff */
[----:B------:R-:W-:Y:S04]  /*bca0*/  STL [R1+0x698], R20 ;  /* 0x0006981401007387 */ /* 0x000fe80000100800 */
[----:B------:R-:W4:Y:S04]  /*bcb0*/  LDL.LU R21, [R1+0x54] ;  /* 0x0000540001157983 */ /* 0x000f280000300800 */
[----:B------:R0:W-:Y:S01]  /*bcc0*/  STL [R1+0x664], R16 ;  /* 0x0006641001007387 */ /* 0x0001e20000100800 */
[----:B-1----:R-:W-:Y:S02]  /*bcd0*/  LEA R2, P5, R10, R18, 0x1 ;  /* 0x000000120a027211 */ /* 0x002fe400078a08ff */
[----:B0-----:R-:W-:-:S03]  /*bce0*/  LEA.HI.X.SX32 R16, R15, R19, 0x1, P6 ;  /* 0x000000130f107211 */ /* 0x001fc600030f0eff */
[----:B------:R0:W-:Y:S04]  /*bcf0*/  STL [R1+0x6a0], R2 ;  /* 0x0006a00201007387 */ /* 0x0001e80000100800 */
[----:B------:R-:W-:Y:S04]  /*bd00*/  STL [R1+0x66c], R16 ;  /* 0x00066c1001007387 */ /* 0x000fe80000100800 */
[----:B------:R-:W4:Y:S01]  /*bd10*/  LDL.LU R20, [R1+0x50] ;  /* 0x0000500001147983 */ /* 0x000f220000300800 */
[----:B0-----:R-:W-:Y:S02]  /*bd20*/  LEA.HI.X.SX32 R2, R14, R19, 0x1, P0 ;  /* 0x000000130e027211 */ /* 0x001fe400000f0eff */
[----:B------:R-:W-:-:S05]  /*bd30*/  LEA R15, P6, R7, R18, 0x1 ;  /* 0x00000012070f7211 */ /* 0x000fca00078c08ff */
[----:B------:R-:W-:Y:S04]  /*bd40*/  STL [R1+0x6a8], R15 ;  /* 0x0006a80f01007387 */ /* 0x000fe80000100800 */
[----:B------:R3:W-:Y:S01]  /*bd50*/  STL [R1+0x674], R2 ;  /* 0x0006740201007387 */ /* 0x0007e20000100800 */
[----:B------:R-:W-:Y:S02]  /*bd60*/  LEA.HI.X.SX32 R13, R13, R19, 0x1, P1 ;  /* 0x000000130d0d7211 */ /* 0x000fe400008f0eff */
[----:B--2---:R-:W-:-:S05]  /*bd70*/  LEA R14, P0, R24, R18, 0x1 ;  /* 0x00000012180e7211 */ /* 0x004fca00078008ff */
[----:B------:R-:W-:Y:S04]  /*bd80*/  STL [R1+0x6b0], R14 ;  /* 0x0006b00e01007387 */ /* 0x000fe80000100800 */
[----:B------:R-:W2:Y:S04]  /*bd90*/  LDL.LU R26, [R1+0x4c] ;  /* 0x00004c00011a7983 */ /* 0x000ea80000300800 */
[----:B------:R0:W-:Y:S01]  /*bda0*/  STL [R1+0x67c], R13 ;  /* 0x00067c0d01007387 */ /* 0x0001e20000100800 */
[----:B---3--:R-:W-:Y:S02]  /*bdb0*/  LEA R2, P1, R29, R18, 0x1 ;  /* 0x000000121d027211 */ /* 0x008fe400078208ff */
[----:B0-----:R-:W-:-:S03]  /*bdc0*/  LEA.HI.X.SX32 R13, R9, R19, 0x1, P2 ;  /* 0x00000013090d7211 */ /* 0x001fc600010f0eff */
[----:B------:R0:W-:Y:S04]  /*bdd0*/  STL [R1+0x6b8], R2 ;  /* 0x0006b80201007387 */ /* 0x0001e80000100800 */
[----:B------:R-:W-:Y:S04]  /*bde0*/  STL [R1+0x684], R13 ;  /* 0x0006840d01007387 */ /* 0x000fe80000100800 */
[----:B------:R-:W3:Y:S01]  /*bdf0*/  LDL.LU R25, [R1+0x48] ;  /* 0x0000480001197983 */ /* 0x000ee20000300800 */
[----:B0-----:R-:W-:Y:S02]  /*be00*/  LEA.HI.X.SX32 R2, R12, R19, 0x1, P3 ;  /* 0x000000130c027211 */ /* 0x001fe400018f0eff */
[----:B------:R-:W-:-:S05]  /*be10*/  LEA R9, P2, R27, R18, 0x1 ;  /* 0x000000121b097211 */ /* 0x000fca00078408ff */
[----:B------:R0:W-:Y:S04]  /*be20*/  STL [R1+0x6c0], R9 ;  /* 0x0006c00901007387 */ /* 0x0001e80000100800 */
[----:B------:R1:W-:Y:S01]  /*be30*/  STL [R1+0x68c], R2 ;  /* 0x00068c0201007387 */ /* 0x0003e20000100800 */
[----:B0-----:R-:W-:Y:S02]  /*be40*/  LEA.HI.X.SX32 R9, R11, R19, 0x1, P4 ;  /* 0x000000130b097211 */ /* 0x001fe400020f0eff */
[----:B----4-:R-:W-:-:S05]  /*be50*/  LEA R12, P3, R23, R18, 0x1 ;  /* 0x00000012170c7211 */ /* 0x010fca00078608ff */
[----:B------:R-:W-:Y:S04]  /*be60*/  STL [R1+0x6c8], R12 ;  /* 0x0006c80c01007387 */ /* 0x000fe80000100800 */
[----:B------:R-:W4:Y:S01]  /*be70*/  LDL.LU R16, [R1+0x44] ;  /* 0x0000440001107983 */ /* 0x000f220000300800 */
[----:B-1----:R-:W-:-:S03]  /*be80*/  LEA R2, P4, R8, R18, 0x1 ;  /* 0x0000001208027211 */ /* 0x002fc600078808ff */
[----:B------:R0:W-:Y:S04]  /*be90*/  STL [R1+0x694], R9 ;  /* 0x0006940901007387 */ /* 0x0001e80000100800 */
[----:B------:R1:W-:Y:S04]  /*bea0*/  STL [R1+0x6d0], R2 ;  /* 0x0006d00201007387 */ /* 0x0003e80000100800 */
[----:B------:R-:W4:Y:S01]  /*beb0*/  LDL.LU R15, [R1+0x40] ;  /* 0x00004000010f7983 */ /* 0x000f220000300800 */
[----:B0-----:R-:W-:-:S05]  /*bec0*/  LEA.HI.X.SX32 R9, R10, R19, 0x1, P5 ;  /* 0x000000130a097211 */ /* 0x001fca00028f0eff */
[----:B------:R0:W-:Y:S04]  /*bed0*/  STL [R1+0x69c], R9 ;  /* 0x00069c0901007387 */ /* 0x0001e80000100800 */
[----:B------:R-:W4:Y:S01]  /*bee0*/  LDL.LU R14, [R1+0x3c] ;  /* 0x00003c00010e7983 */ /* 0x000f220000300800 */
[----:B-1----:R-:W-:Y:S02]  /*bef0*/  LEA R2, P5, R3, R18, 0x1 ;  /* 0x0000001203027211 */ /* 0x002fe400078a08ff */
[----:B------:R-:W-:-:S03]  /*bf00*/  LEA.HI.X.SX32 R7, R7, R19, 0x1, P6 ;  /* 0x0000001307077211 */ /* 0x000fc600030f0eff */
[----:B------:R-:W-:Y:S04]  /*bf10*/  STL [R1+0x6d8], R2 ;  /* 0x0006d80201007387 */ /* 0x000fe80000100800 */
[----:B------:R-:W4:Y:S04]  /*bf20*/  LDL.LU R13, [R1+0x38] ;  /* 0x00003800010d7983 */ /* 0x000f280000300800 */
[----:B------:R1:W-:Y:S04]  /*bf30*/  STL [R1+0x6a4], R7 ;  /* 0x0006a40701007387 */ /* 0x0003e80000100800 */
[----:B0-----:R-:W4:Y:S01]  /*bf40*/  LDL.LU R9, [R1+0x34] ;  /* 0x0000340001097983 */ /* 0x001f220000300800 */
[----:B-1----:R-:W-:-:S02]  /*bf50*/  LEA.HI.X.SX32 R7, R24, R19, 0x1, P0 ;  /* 0x0000001318077211 */ /* 0x002fc400000f0eff */
[----:B------:R-:W-:-:S05]  /*bf60*/  LEA R2, P6, R17, R18, 0x1 ;  /* 0x0000001211027211 */ /* 0x000fca00078c08ff */
[----:B------:R0:W-:Y:S04]  /*bf70*/  STL [R1+0x6e0], R2 ;  /* 0x0006e00201007387 */ /* 0x0001e80000100800 */
[----:B------:R-:W4:Y:S04]  /*bf80*/  LDL.LU R12, [R1+0x30] ;  /* 0x00003000010c7983 */ /* 0x000f280000300800 */
[----:B------:R1:W-:Y:S04]  /*bf90*/  STL [R1+0x6ac], R7 ;  /* 0x0006ac0701007387 */ /* 0x0003e80000100800 */
[----:B------:R-:W4:Y:S01]  /*bfa0*/  LDL.LU R11, [R1+0x2c] ;  /* 0x00002c00010b7983 */ /* 0x000f220000300800 */
[----:B0-----:R-:W-:-:S02]  /*bfb0*/  LEA R2, P0, R22, R18, 0x1 ;  /* 0x0000001216027211 */ /* 0x001fc400078008ff */
[----:B------:R-:W-:-:S03]  /*bfc0*/  LEA.HI.X.SX32 R10, R29, R19, 0x1, P1 ;  /* 0x000000131d0a7211 */ /* 0x000fc600008f0eff */
[----:B------:R-:W-:Y:S04]  /*bfd0*/  STL [R1+0x6e8], R2 ;  /* 0x0006e80201007387 */ /* 0x000fe80000100800 */
[----:B-1----:R-:W4:Y:S04]  /*bfe0*/  LDL.LU R7, [R1+0x24] ;  /* 0x0000240001077983 */ /* 0x002f280000300800 */
[----:B------:R0:W-:Y:S04]  /*bff0*/  STL [R1+0x6b4], R10 ;  /* 0x0006b40a01007387 */ /* 0x0001e80000100800 */
[----:B------:R-:W4:Y:S01]  /*c000*/  LDL.LU R29, [R1+0x20] ;  /* 0x00002000011d7983 */ /* 0x000f220000300800 */
[----:B0-----:R-:W-:-:S02]  /*c010*/  LEA.HI.X.SX32 R10, R27, R19, 0x1, P2 ;  /* 0x000000131b0a7211 */ /* 0x001fc400010f0eff */
[----:B------:R-:W-:-:S05]  /*c020*/  LEA R2, P1, R21, R18, 0x1 ;  /* 0x0000001215027211 */ /* 0x000fca00078208ff */
[----:B------:R0:W-:Y:S04]  /*c030*/  STL [R1+0x6f0], R2 ;  /* 0x0006f00201007387 */ /* 0x0001e80000100800 */
[----:B------:R-:W4:Y:S04]  /*c040*/  LDL.LU R27, [R1+0x18] ;  /* 0x00001800011b7983 */ /* 0x000f280000300800 */
[----:B------:R1:W-:Y:S04]  /*c050*/  STL [R1+0x6bc], R10 ;  /* 0x0006bc0a01007387 */ /* 0x0003e80000100800 */
[----:B------:R-:W4:Y:S01]  /*c060*/  LDL.LU R24, [R1+0x14] ;  /* 0x0000140001187983 */ /* 0x000f220000300800 */
[----:B0-----:R-:W-:-:S02]  /*c070*/  LEA R2, P2, R20, R18, 0x1 ;  /* 0x0000001214027211 */ /* 0x001fc400078408ff */
[----:B-1----:R-:W-:-:S03]  /*c080*/  LEA.HI.X.SX32 R10, R23, R19, 0x1, P3 ;  /* 0x00000013170a7211 */ /* 0x002fc600018f0eff */
[----:B------:R-:W-:Y:S04]  /*c090*/  STL [R1+0x6f8], R2 ;  /* 0x0006f80201007387 */ /* 0x000fe80000100800 */
[----:B------:R-:W4:Y:S04]  /*c0a0*/  LDL.LU R23, [R1+0x10] ;  /* 0x0000100001177983 */ /* 0x000f280000300800 */
[----:B------:R0:W-:Y:S04]  /*c0b0*/  STL [R1+0x6c4], R10 ;  /* 0x0006c40a01007387 */ /* 0x0001e80000100800 */
[----:B------:R-:W4:Y:S01]  /*c0c0*/  LDL.LU R28, [R1+0xc] ;  /* 0x00000c00011c7983 */ /* 0x000f220000300800 */
[----:B0-----:R-:W-:-:S02]  /*c0d0*/  LEA.HI.X.SX32 R10, R8, R19, 0x1, P4 ;  /* 0x00000013080a7211 */ /* 0x001fc400020f0eff */
[----:B--2---:R-:W-:-:S05]  /*c0e0*/  LEA R2, P3, R26, R18, 0x1 ;  /* 0x000000121a027211 */ /* 0x004fca00078608ff */
[----:B------:R-:W-:Y:S04]  /*c0f0*/  STL [R1+0x700], R2 ;  /* 0x0007000201007387 */ /* 0x000fe80000100800 */
[----:B------:R-:W2:Y:S04]  /*c100*/  LDL.LU R8, [R1+0x8] ;  /* 0x0000080001087983 */ /* 0x000ea80000300800 */
[----:B------:R0:W-:Y:S04]  /*c110*/  STL [R1+0x6cc], R10 ;  /* 0x0006cc0a01007387 */ /* 0x0001e80000100800 */
[----:B0-----:R-:W2:Y:S01]  /*c120*/  LDL.LU R10, [R1+0x4] ;  /* 0x00000400010a7983 */ /* 0x001ea20000300800 */
[----:B---3--:R-:W-:-:S05]  /*c130*/  LEA R2, P4, R25, R18, 0x1 ;  /* 0x0000001219027211 */ /* 0x008fca00078808ff */
[----:B------:R0:W-:Y:S02]  /*c140*/  STL [R1+0x708], R2 ;  /* 0x0007080201007387 */ /* 0x0001e40000100800 */
[-C--:B0-----:R-:W-:Y:S02]  /*c150*/  LEA.HI.X.SX32 R2, R3, R19.reuse, 0x1, P5 ;  /* 0x0000001303027211 */ /* 0x081fe400028f0eff */
[----:B------:R-:W3:Y:S01]  /*c160*/  LDL.LU R3, [R1] ;  /* 0x0000000001037983 */ /* 0x000ee20000300800 */
[----:B------:R-:W-:-:S03]  /*c170*/  LEA.HI.X.SX32 R17, R17, R19, 0x1, P6 ;  /* 0x0000001311117211 */ /* 0x000fc600030f0eff */
[----:B------:R4:W-:Y:S01]  /*c180*/  STL [R1+0x6d4], R2 ;  /* 0x0006d40201007387 */ /* 0x0009e20000100800 */
[-C--:B------:R-:W-:Y:S02]  /*c190*/  LEA.HI.X.SX32 R22, R22, R19.reuse, 0x1, P0 ;  /* 0x0000001316167211 */ /* 0x080fe400000f0eff */
[----:B------:R-:W-:Y:S02]  /*c1a0*/  LEA.HI.X.SX32 R21, R21, R19, 0x1, P1 ;  /* 0x0000001315157211 */ /* 0x000fe400008f0eff */
[----:B----4-:R-:W-:-:S05]  /*c1b0*/  LEA R2, P5, R16, R18, 0x1 ;  /* 0x0000001210027211 */ /* 0x010fca00078a08ff */
[----:B------:R0:W-:Y:S04]  /*c1c0*/  STL [R1+0x710], R2 ;  /* 0x0007100201007387 */ /* 0x0001e80000100800 */
[----:B0-----:R-:W4:Y:S04]  /*c1d0*/  LDL.LU R2, [R1+0x9cc] ;  /* 0x0009cc0001027983 */ /* 0x001f280000300800 */
[----:B------:R0:W-:Y:S02]  /*c1e0*/  STL [R1+0x6dc], R17 ;  /* 0x0006dc1101007387 */ /* 0x0001e40000100800 */
[----:B0-----:R-:W-:-:S05]  /*c1f0*/  LEA R17, P6, R15, R18, 0x1 ;  /* 0x000000120f117211 */ /* 0x001fca00078c08ff */
[----:B------:R0:W-:Y:S04]  /*c200*/  STL [R1+0x718], R17 ;  /* 0x0007181101007387 */ /* 0x0001e80000100800 */
[----:B0-----:R-:W2:Y:S04]  /*c210*/  LDL.LU R17, [R1+0x9c8] ;  /* 0x0009c80001117983 */ /* 0x001ea80000300800 */
[----:B------:R0:W-:Y:S02]  /*c220*/  STL [R1+0x6e4], R22 ;  /* 0x0006e41601007387 */ /* 0x0001e40000100800 */
[----:B0-----:R-:W-:-:S05]  /*c230*/  LEA R22, P0, R14, R18, 0x1 ;  /* 0x000000120e167211 */ /* 0x001fca00078008ff */
[----:B------:R0:W-:Y:S01]  /*c240*/  STL [R1+0x720], R22 ;  /* 0x0007201601007387 */ /* 0x0001e20000100800 */
[----:B------:R-:W-:-:S03]  /*c250*/  LEA.HI.X.SX32 R20, R20, R19, 0x1, P2 ;  /* 0x0000001314147211 */ /* 0x000fc600010f0eff */
[----:B0-----:R-:W2:Y:S04]  /*c260*/  LDL.LU R22, [R1+0x9c4] ;  /* 0x0009c40001167983 */ /* 0x001ea80000300800 */
[----:B------:R0:W-:Y:S02]  /*c270*/  STL [R1+0x6ec], R21 ;  /* 0x0006ec1501007387 */ /* 0x0001e40000100800 */
[----:B0-----:R-:W-:-:S05]  /*c280*/  LEA R21, P1, R13, R18, 0x1 ;  /* 0x000000120d157211 */ /* 0x001fca00078208ff */
[----:B------:R0:W-:Y:S01]  /*c290*/  STL [R1+0x728], R21 ;  /* 0x0007281501007387 */ /* 0x0001e20000100800 */
[----:B------:R-:W-:-:S03]  /*c2a0*/  LEA.HI.X.SX32 R26, R26, R19, 0x1, P3 ;  /* 0x000000131a1a7211 */ /* 0x000fc600018f0eff */
[----:B0-----:R-:W3:Y:S04]  /*c2b0*/  LDL.LU R21, [R1+0x9c0] ;  /* 0x0009c00001157983 */ /* 0x001ee80000300800 */
        /* <DEDUP_REMOVED lines=9> */
[----:B0-----:R-:W4:Y:S04]  /*c350*/  LDL.LU R26, [R1+0x9b8] ;  /* 0x0009b800011a7983 */ /* 0x001f280000300800 */
        /* <DEDUP_REMOVED lines=36> */
[----:B--2---:R-:W-:-:S05]  /*c5a0*/  LEA R11, P4, R8, R18, 0x1 ;  /* 0x00000012080b7211 */ /* 0x004fca00078808ff */
[----:B------:R0:W-:Y:S01]  /*c5b0*/  STL [R1+0x778], R11 ;  /* 0x0007780b01007387 */ /* 0x0001e20000100800 */
[----:B------:R-:W-:-:S03]  /*c5c0*/  LEA.HI.X.SX32 R29, R29, R19, 0x1, P6 ;  /* 0x000000131d1d7211 */ /* 0x000fc600030f0eff */
[----:B0-----:R-:W2:Y:S04]  /*c5d0*/  LDL.LU R11, [R1+0x998] ;  /* 0x00099800010b7983 */ /* 0x001ea80000300800 */
[----:B------:R0:W-:Y:S02]  /*c5e0*/  STL [R1+0x744], R7 ;  /* 0x0007440701007387 */ /* 0x0001e40000100800 */
[----:B0-----:R-:W-:-:S05]  /*c5f0*/  LEA R7, P5, R10, R18, 0x1 ;  /* 0x000000120a077211 */ /* 0x001fca00078a08ff */
[----:B------:R0:W-:Y:S04]  /*c600*/  STL [R1+0x780], R7 ;  /* 0x0007800701007387 */ /* 0x0001e80000100800 */
[----:B0-----:R-:W2:Y:S04]  /*c610*/  LDL.LU R7, [R1+0x994] ;  /* 0x0009940001077983 */ /* 0x001ea80000300800 */
[----:B------:R3:W-:Y:S02]  /*c620*/  STL [R1+0x74c], R29 ;  /* 0x00074c1d01007387 */ /* 0x0007e40000100800 */
[----:B---3--:R-:W-:-:S05]  /*c630*/  LEA R29, P6, R3, R18, 0x1 ;  /* 0x00000012031d7211 */ /* 0x008fca00078c08ff */
[----:B------:R0:W-:Y:S04]  /*c640*/  STL [R1+0x788], R29 ;  /* 0x0007881d01007387 */ /* 0x0001e80000100800 */
[----:B0-----:R-:W3:Y:S01]  /*c650*/  LDL.LU R29, [R1+0x990] ;  /* 0x00099000011d7983 */ /* 0x001ee20000300800 */
[----:B------:R-:W-:-:S05]  /*c660*/  LEA.HI.X.SX32 R27, R27, R19, 0x1, P0 ;  /* 0x000000131b1b7211 */ /* 0x000fca00000f0eff */
        /* <DEDUP_REMOVED lines=14> */
[-C--:B------:R-:W-:Y:S02]  /*c750*/  LEA.HI.X.SX32 R28, R28, R19.reuse, 0x1, P3 ;  /* 0x000000131c1c7211 */ /* 0x080fe400018f0eff */
[----:B------:R-:W-:-:S03]  /*c760*/  LEA.HI.X.SX32 R8, R8, R19, 0x1, P4 ;  /* 0x0000001308087211 */ /* 0x000fc600020f0eff */
[----:B------:R3:W-:Y:S02]  /*c770*/  STL [R1+0x76c], R28 ;  /* 0x00076c1c01007387 */ /* 0x0007e40000100800 */
[----:B---3--:R-:W-:-:S05]  /*c780*/  LEA R28, P3, R23, R18, 0x1 ;  /* 0x00000012171c7211 */ /* 0x008fca00078608ff */
[----:B------:R0:W-:Y:S04]  /*c790*/  STL [R1+0x7a8], R28 ;  /* 0x0007a81c01007387 */ /* 0x0001e80000100800 */
[----:B0-----:R-:W3:Y:S04]  /*c7a0*/  LDL.LU R28, [R1+0x19c] ;  /* 0x00019c00011c7983 */ /* 0x001ee80000300800 */
[----:B------:R2:W-:Y:S02]  /*c7b0*/  STL [R1+0x774], R8 ;  /* 0x0007740801007387 */ /* 0x0005e40000100800 */
[----:B--2---:R-:W-:-:S05]  /*c7c0*/  LEA R8, P4, R7, R18, 0x1 ;  /* 0x0000001207087211 */ /* 0x004fca00078808ff */
[----:B------:R0:W-:Y:S04]  /*c7d0*/  STL [R1+0x7b0], R8 ;  /* 0x0007b00801007387 */ /* 0x0001e80000100800 */
[----:B0-----:R-:W2:Y:S01]  /*c7e0*/  LDL.LU R8, [R1+0x980] ;  /* 0x0009800001087983 */ /* 0x001ea20000300800 */
[----:B------:R-:W-:-:S05]  /*c7f0*/  LEA.HI.X.SX32 R10, R10, R19, 0x1, P5 ;  /* 0x000000130a0a7211 */ /* 0x000fca00028f0eff */
[----:B------:R2:W-:Y:S02]  /*c800*/  STL [R1+0x77c], R10 ;  /* 0x00077c0a01007387 */ /* 0x0005e40000100800 */
[----:B--2---:R-:W-:-:S05]  /*c810*/  LEA R10, P5, R8, R18, 0x1 ;  /* 0x00000012080a7211 */ /* 0x004fca00078a08ff */
[----:B------:R0:W-:Y:S04]  /*c820*/  STL [R1+0x7b8], R10 ;  /* 0x0007b80a01007387 */ /* 0x0001e80000100800 */
[----:B0-----:R-:W2:Y:S01]  /*c830*/  LDL.LU R10, [R1+0x97c] ;  /* 0x00097c00010a7983 */ /* 0x001ea20000300800 */
[----:B------:R-:W-:-:S05]  /*c840*/  LEA.HI.X.SX32 R3, R3, R19, 0x1, P6 ;  /* 0x0000001303037211 */ /* 0x000fca00030f0eff */
[----:B------:R2:W-:Y:S01]  /*c850*/  STL [R1+0x784], R3 ;  /* 0x0007840301007387 */ /* 0x0005e20000100800 */
[-C--:B------:R-:W-:Y:S02]  /*c860*/  LEA.HI.X.SX32 R24, R24, R19.reuse, 0x1, P2 ;  /* 0x0000001318187211 */ /* 0x080fe400010f0eff */
[----:B------:R-:W-:Y:S02]  /*c870*/  LEA.HI.X.SX32 R23, R23, R19, 0x1, P3 ;  /* 0x0000001317177211 */ /* 0x000fe400018f0eff */
[----:B--2---:R-:W-:-:S05]  /*c880*/  LEA R3, P6, R10, R18, 0x1 ;  /* 0x000000120a037211 */ /* 0x004fca00078c08ff */
[----:B------:R0:W-:Y:S02]  /*c890*/  STL [R1+0x7c0], R3 ;  /* 0x0007c00301007387 */ /* 0x0001e40000100800 */
[----:B0-----:R-:W-:-:S05]  /*c8a0*/  LEA.HI.X.SX32 R3, R29, R19, 0x1, P0 ;  /* 0x000000131d037211 */ /* 0x001fca00000f0eff */
[----:B------:R0:W-:Y:S02]  /*c8b0*/  STL [R1+0x78c], R3 ;  /* 0x00078c0301007387 */ /* 0x0001e40000100800 */
[----:B0-----:R-:W-:Y:S02]  /*c8c0*/  LEA.HI.X.SX32 R3, R27, R19, 0x1, P1 ;  /* 0x000000131b037211 */ /* 0x001fe400008f0eff */
[----:B------:R-:W2:Y:S01]  /*c8d0*/  LDL.LU R27, [R1+0x1a0] ;  /* 0x0001a000011b7983 */ /* 0x000ea20000300800 */
[----:B------:R-:W-:-:S05]  /*c8e0*/  LEA R29, P0, R11, R18, 0x1 ;  /* 0x000000120b1d7211 */ /* 0x000fca00078008ff */
[----:B------:R4:W-:Y:S04]  /*c8f0*/  STL [R1+0x7c8], R29 ;  /* 0x0007c81d01007387 */ /* 0x0009e80000100800 */
[----:B------:R0:W-:Y:S01]  /*c900*/  STL [R1+0x794], R3 ;  /* 0x0007940301007387 */ /* 0x0001e20000100800 */
[-C--:B----4-:R-:W-:Y:S02]  /*c910*/  LEA R29, P1, R12, R18.reuse, 0x1 ;  /* 0x000000120c1d7211 */ /* 0x090fe400078208ff */
[----:B0-----:R-:W-:-:S03]  /*c920*/  LEA R3, P2, R9, R18, 0x1 ;  /* 0x0000001209037211 */ /* 0x001fc600078408ff */
[----:B------:R-:W-:Y:S04]  /*c930*/  STL [R1+0x7d0], R29 ;  /* 0x0007d01d01007387 */ /* 0x000fe80000100800 */
[----:B------:R0:W-:Y:S04]  /*c940*/  STL [R1+0x79c], R24 ;  /* 0x00079c1801007387 */ /* 0x0001e80000100800 */
[----:B------:R1:W-:Y:S01]  /*c950*/  STL [R1+0x7d8], R3 ;  /* 0x0007d80301007387 */ /* 0x0003e20000100800 */
[----:B0-----:R-:W-:-:S03]  /*c960*/  LEA R24, P3, R13, R18, 0x1 ;  /* 0x000000120d187211 */ /* 0x001fc600078608ff */
[----:B------:R0:W-:Y:S01]  /*c970*/  STL [R1+0x7a4], R23 ;  /* 0x0007a41701007387 */ /* 0x0001e20000100800 */
[----:B-1----:R-:W-:-:S03]  /*c980*/  LEA.HI.X.SX32 R3, R7, R19, 0x1, P4 ;  /* 0x0000001307037211 */ /* 0x002fc600020f0eff */
[----:B------:R-:W-:Y:S01]  /*c990*/  STL [R1+0x7e0], R24 ;  /* 0x0007e01801007387 */ /* 0x000fe20000100800 */
[----:B------:R-:W-:-:S03]  /*c9a0*/  LEA.HI.X.SX32 R7, R8, R19, 0x1, P5 ;  /* 0x0000001308077211 */ /* 0x000fc600028f0eff */
[----:B------:R1:W-:Y:S01]  /*c9b0*/  STL [R1+0x7ac], R3 ;  /* 0x0007ac0301007387 */ /* 0x0003e20000100800 */
[----:B0-----:R-:W-:Y:S02]  /*c9c0*/  LEA R23, P4, R14, R18, 0x1 ;  /* 0x000000120e177211 */ /* 0x001fe400078808ff */
[----:B------:R-:W-:-:S03]  /*c9d0*/  LEA.HI.X.SX32 R8, R10, R19, 0x1, P6 ;  /* 0x000000130a087211 */ /* 0x000fc600030f0eff */
[----:B------:R-:W-:Y:S01]  /*c9e0*/  STL [R1+0x7e8], R23 ;  /* 0x0007e81701007387 */ /* 0x000fe20000100800 */
[----:B-1----:R-:W-:-:S03]  /*c9f0*/  LEA R3, P5, R15, R18, 0x1 ;  /* 0x000000120f037211 */ /* 0x002fc600078a08ff */
[----:B------:R0:W-:Y:S04]  /*ca00*/  STL [R1+0x7b4], R7 ;  /* 0x0007b40701007387 */ /* 0x0001e80000100800 */
[----:B------:R1:W-:Y:S01]  /*ca10*/  STL [R1+0x7f0], R3 ;  /* 0x0007f00301007387 */ /* 0x0003e20000100800 */
[----:B0-----:R-:W-:-:S03]  /*ca20*/  LEA R7, P6, R16, R18, 0x1 ;  /* 0x0000001210077211 */ /* 0x001fc600078c08ff */
[----:B------:R0:W-:Y:S01]  /*ca30*/  STL [R1+0x7bc], R8 ;  /* 0x0007bc0801007387 */ /* 0x0001e20000100800 */
[----:B-1----:R-:W-:-:S03]  /*ca40*/  LEA.HI.X.SX32 R3, R11, R19, 0x1, P0 ;  /* 0x000000130b037211 */ /* 0x002fc600000f0eff */
[----:B------:R1:W-:Y:S04]  /*ca50*/  STL [R1+0x7f8], R7 ;  /* 0x0007f80701007387 */ /* 0x0003e80000100800 */
[----:B------:R4:W-:Y:S01]  /*ca60*/  STL [R1+0x7c4], R3 ;  /* 0x0007c40301007387 */ /* 0x0009e20000100800 */
[----:B0-----:R-:W-:Y:S02]  /*ca70*/  LEA R8, P0, R25, R18, 0x1 ;  /* 0x0000001219087211 */ /* 0x001fe400078008ff */
[----:B-1----:R-:W-:-:S03]  /*ca80*/  LEA.HI.X.SX32 R7, R12, R19, 0x1, P1 ;  /* 0x000000130c077211 */ /* 0x002fc600008f0eff */
[----:B------:R0:W-:Y:S01]  /*ca90*/  STL [R1+0x800], R8 ;  /* 0x0008000801007387 */ /* 0x0001e20000100800 */
[----:B----4-:R-:W-:-:S03]  /*caa0*/  LEA R3, P1, R26, R18, 0x1 ;  /* 0x000000121a037211 */ /* 0x010fc600078208ff */
[----:B------:R1:W-:Y:S04]  /*cab0*/  STL [R1+0x7cc], R7 ;  /* 0x0007cc0701007387 */ /* 0x0003e80000100800 */
[----:B------:R4:W-:Y:S01]  /*cac0*/  STL [R1+0x808], R3 ;  /* 0x0008080301007387 */ /* 0x0009e20000100800 */
[----:B0-----:R-:W-:Y:S02]  /*cad0*/  LEA.HI.X.SX32 R8, R9, R19, 0x1, P2 ;  /* 0x0000001309087211 */ /* 0x001fe400010f0eff */
[----:B-1----:R-:W-:-:S03]  /*cae0*/  LEA R7, P2, R20, R18, 0x1 ;  /* 0x0000001214077211 */ /* 0x002fc600078408ff */
[----:B------:R0:W-:Y:S01]  /*caf0*/  STL [R1+0x7d4], R8 ;  /* 0x0007d40801007387 */ /* 0x0001e20000100800 */
[----:B----4-:R-:W-:-:S03]  /*cb00*/  LEA.HI.X.SX32 R3, R13, R19, 0x1, P3 ;  /* 0x000000130d037211 */ /* 0x010fc600018f0eff */
[----:B------:R1:W-:Y:S04]  /*cb10*/  STL [R1+0x810], R7 ;  /* 0x0008100701007387 */ /* 0x0003e80000100800 */
[----:B------:R-:W-:Y:S01]  /*cb20*/  STL [R1+0x7dc], R3 ;  /* 0x0007dc0301007387 */ /* 0x000fe20000100800 */
[----:B0-----:R-:W-:Y:S02]  /*cb30*/  LEA R8, P3, R21, R18, 0x1 ;  /* 0x0000001215087211 */ /* 0x001fe400078608ff */
[----:B-1----:R-:W-:-:S03]  /*cb40*/  LEA.HI.X.SX32 R7, R14, R19, 0x1, P4 ;  /* 0x000000130e077211 */ /* 0x002fc600020f0eff */
[----:B------:R0:W-:Y:S04]  /*cb50*/  STL [R1+0x818], R8 ;  /* 0x0008180801007387 */ /* 0x0001e80000100800 */
[----:B------:R3:W-:Y:S01]  /*cb60*/  STL [R1+0x7e4], R7 ;  /* 0x0007e40701007387 */ /* 0x0007e20000100800 */
[----:B0-----:R-:W-:Y:S02]  /*cb70*/  LEA.HI.X.SX32 R8, R15, R19, 0x1, P5 ;  /* 0x000000130f087211 */ /* 0x001fe400028f0eff */
[----:B---3--:R-:W-:Y:S01]  /*cb80*/  LEA R7, P5, R28, R18, 0x1 ;  /* 0x000000121c077211 */ /* 0x008fe200078a08ff */
[----:B------:R-:W-:Y:S02]  /*cb90*/  IMAD R5, R5, c[0x0][0x190], RZ ;  /* 0x0000640005057a24 */ /* 0x000fe400078e02ff */
[----:B------:R-:W-:-:S02]  /*cba0*/  IMAD R6, R6, c[0x0][0x190], RZ ;  /* 0x0000640006067a24 */ /* 0x000fc400078e02ff */
[----:B------:R-:W-:Y:S01]  /*cbb0*/  IMAD.MOV R29, RZ, RZ, -c[0x0][0x188] ;  /* 0x80006200ff1d7624 */ /* 0x000fe200078e02ff */
[----:B--2---:R-:W-:-:S05]  /*cbc0*/  LEA R3, P4, R27, R18, 0x1 ;  /* 0x000000121b037211 */ /* 0x004fca00078808ff */
[----:B------:R0:W-:Y:S04]  /*cbd0*/  STL [R1+0x81c], R3 ;  /* 0x00081c0301007387 */ /* 0x0001e80000100800 */
[----:B------:R1:W-:Y:S01]  /*cbe0*/  STL [R1+0x7ec], R8 ;  /* 0x0007ec0801007387 */ /* 0x0003e20000100800 */
[----:B0-----:R-:W-:-:S03]  /*cbf0*/  LEA.HI.X.SX32 R3, R16, R19, 0x1, P6 ;  /* 0x0000001310037211 */ /* 0x001fc600030f0eff */
[----:B------:R0:W-:Y:S01]  /*cc00*/  STL [R1+0x820], R7 ;  /* 0x0008200701007387 */ /* 0x0001e20000100800 */
[----:B-1----:R-:W-:-:S03]  /*cc10*/  LEA R8, P6, R22, R18, 0x1 ;  /* 0x0000001216087211 */ /* 0x002fc600078c08ff */
[----:B------:R1:W-:Y:S01]  /*cc20*/  STL [R1+0x7f4], R3 ;  /* 0x0007f40301007387 */ /* 0x0003e20000100800 */
[----:B0-----:R-:W-:-:S03]  /*cc30*/  LEA.HI.X.SX32 R7, R25, R19, 0x1, P0 ;  /* 0x0000001319077211 */ /* 0x001fc600000f0eff */
[----:B------:R0:W-:Y:S01]  /*cc40*/  STL [R1+0x824], R8 ;  /* 0x0008240801007387 */ /* 0x0001e20000100800 */
[----:B-1----:R-:W-:-:S03]  /*cc50*/  LEA R3, P0, R17, R18, 0x1 ;  /* 0x0000001211037211 */ /* 0x002fc600078008ff */
[----:B------:R1:W-:Y:S04]  /*cc60*/  STL [R1+0x7fc], R7 ;  /* 0x0007fc0701007387 */ /* 0x0003e80000100800 */
[----:B------:R2:W-:Y:S01]  /*cc70*/  STL [R1+0x828], R3 ;  /* 0x0008280301007387 */ /* 0x0005e20000100800 */
[----:B0-----:R-:W-:Y:S02]  /*cc80*/  LEA.HI.X.SX32 R8, R26, R19, 0x1, P1 ;  /* 0x000000131a087211 */ /* 0x001fe400008f0eff */
[----:B-1----:R-:W-:-:S03]  /*cc90*/  LEA R7, P1, R2, R18, 0x1 ;  /* 0x0000001202077211 */ /* 0x002fc600078208ff */
[----:B------:R0:W-:Y:S01]  /*cca0*/  STL [R1+0x804], R8 ;  /* 0x0008040801007387 */ /* 0x0001e20000100800 */
[----:B--2---:R-:W-:-:S03]  /*ccb0*/  LEA.HI.X.SX32 R3, R20, R19, 0x1, P2 ;  /* 0x0000001314037211 */ /* 0x004fc600010f0eff */
[----:B------:R-:W-:Y:S04]  /*ccc0*/  STL [R1+0x82c], R7 ;  /* 0x00082c0701007387 */ /* 0x000fe80000100800 */
[----:B------:R1:W-:Y:S01]  /*ccd0*/  STL [R1+0x80c], R3 ;  /* 0x00080c0301007387 */ /* 0x0003e20000100800 */
[----:B0-----:R-:W-:-:S05]  /*cce0*/  LEA R8, P2, R5, R18, 0x1 ;  /* 0x0000001205087211 */ /* 0x001fca00078408ff */
[----:B------:R-:W-:Y:S01]  /*ccf0*/  STL [R1+0x830], R8 ;  /* 0x0008300801007387 */ /* 0x000fe20000100800 */
[----:B-1----:R-:W-:-:S03]  /*cd00*/  LEA.HI.X.SX32 R3, R21, R19, 0x1, P3 ;  /* 0x0000001315037211 */ /* 0x002fc600018f0eff */
[----:B------:R-:W2:Y:S01]  /*cd10*/  LDL.LU R11, [R1+0x260] ;  /* 0x00026000010b7983 */ /* 0x000ea20000300800 */
[----:B------:R-:W-:-:S03]  /*cd20*/  LEA R7, P3, R6, R18, 0x1 ;  /* 0x0000001206077211 */ /* 0x000fc600078608ff */
[----:B------:R0:W-:Y:S04]  /*cd30*/  STL [R1+0x814], R3 ;  /* 0x0008140301007387 */ /* 0x0001e80000100800 */
[----:B------:R1:W-:Y:S04]  /*cd40*/  STL [R1+0x458], R7 ;  /* 0x0004580701007387 */ /* 0x0003e80000100800 */
[----:B------:R3:W-:Y:S01]  /*cd50*/  STL [R1+0x978], R4 ;  /* 0x0009780401007387 */ /* 0x0007e20000100800 */
[----:B0-----:R-:W-:-:S03]  /*cd60*/  IMAD R3, R29, 0x2, R4 ;  /* 0x000000021d037824 */ /* 0x001fc600078e0204 */
[----:B------:R-:W4:Y:S01]  /*cd70*/  LDL.LU R12, [R1+0x214] ;  /* 0x00021400010c7983 */ /* 0x000f220000300800 */
[-C--:B-1----:R-:W-:Y:S02]  /*cd80*/  LEA.HI.X.SX32 R7, R27, R19.reuse, 0x1, P4 ;  /* 0x000000131b077211 */ /* 0x082fe400020f0eff */
[----:B---3--:R-:W-:-:S03]  /*cd90*/  LEA.HI.X.SX32 R4, R28, R19, 0x1, P5 ;  /* 0x000000131c047211 */ /* 0x008fc600028f0eff */
[----:B------:R0:W-:Y:S01]  /*cda0*/  STL [R1+0x440], R7 ;  /* 0x0004400701007387 */ /* 0x0001e20000100800 */
[----:B------:R-:W-:-:S03]  /*cdb0*/  LEA.HI.X.SX32 R2, R2, R19, 0x1, P1 ;  /* 0x0000001302027211 */ /* 0x000fc600008f0eff */
[----:B------:R1:W-:Y:S01]  /*cdc0*/  STL [R1+0x444], R4 ;  /* 0x0004440401007387 */ /* 0x0003e20000100800 */
[-C--:B0-----:R-:W-:Y:S02]  /*cdd0*/  LEA.HI.X.SX32 R7, R22, R19.reuse, 0x1, P6 ;  /* 0x0000001316077211 */ /* 0x081fe400030f0eff */
[----:B-1----:R-:W-:-:S03]  /*cde0*/  LEA.HI.X.SX32 R4, R17, R19, 0x1, P0 ;  /* 0x0000001311047211 */ /* 0x002fc600000f0eff */
[----:B------:R-:W-:Y:S04]  /*cdf0*/  STL [R1+0x448], R7 ;  /* 0x0004480701007387 */ /* 0x000fe80000100800 */
[----:B------:R-:W3:Y:S04]  /*ce00*/  LDL.LU R17, [R1+0x218] ;  /* 0x0002180001117983 */ /* 0x000ee80000300800 */
[----:B------:R0:W-:Y:S04]  /*ce10*/  STL [R1+0x44c], R4 ;  /* 0x00044c0401007387 */ /* 0x0001e80000100800 */
[----:B------:R1:W-:Y:S01]  /*ce20*/  STL [R1+0x450], R2 ;  /* 0x0004500201007387 */ /* 0x0003e20000100800 */
[----:B0-----:R-:W-:-:S02]  /*ce30*/  LEA.HI.X.SX32 R4, R5, R19, 0x1, P2 ;  /* 0x0000001305047211 */ /* 0x001fc400010f0eff */
[----:B-1----:R-:W-:Y:S02]  /*ce40*/  LEA.HI.X.SX32 R2, R6, R19, 0x1, P3 ;  /* 0x0000001306027211 */ /* 0x002fe400018f0eff */
[----:B------:R-:W3:Y:S04]  /*ce50*/  LDL.LU R19, [R1+0x258] ;  /* 0x0002580001137983 */ /* 0x000ee80000300800 */
[----:B------:R-:W-:Y:S04]  /*ce60*/  STL [R1+0x454], R4 ;  /* 0x0004540401007387 */ /* 0x000fe80000100800 */
[----:B------:R0:W-:Y:S04]  /*ce70*/  STL [R1+0x23c], R2 ;  /* 0x00023c0201007387 */ /* 0x0001e80000100800 */
[----:B------:R-:W4:Y:S04]  /*ce80*/  LDL.LU R13, [R1+0x21c] ;  /* 0x00021c00010d7983 */ /* 0x000f280000300800 */
[----:B------:R-:W1:Y:S04]  /*ce90*/  S2R R28, SR_TID.X ;  /* 0x00000000001c7919 */ /* 0x000e680000002100 */
[----:B------:R-:W4:Y:S04]  /*cea0*/  LDL.LU R14, [R1+0x220] ;  /* 0x00022000010e7983 */ /* 0x000f280000300800 */
[----:B------:R-:W4:Y:S01]  /*ceb0*/  LDL.LU R22, [R1+0x224] ;  /* 0x0002240001167983 */ /* 0x000f220000300800 */
[----:B------:R-:W-:-:S02]  /*cec0*/  IMAD R0, R0, c[0x0][0x184], RZ ;  /* 0x0000610000007a24 */ /* 0x000fc400078e02ff */
[----:B------:R-:W-:Y:S01]  /*ced0*/  IMAD.MOV R23, RZ, RZ, -c[0x0][0x188] ;  /* 0x80006200ff177624 */ /* 0x000fe200078e02ff */
[----:B------:R-:W4:Y:S01]  /*cee0*/  LDL.LU R15, [R1+0x22c] ;  /* 0x00022c00010f7983 */ /* 0x000f220000300800 */
[----:B-1----:R-:W-:-:S03]  /*cef0*/  SHF.R.U32.HI R27, RZ, 0x6, R28 ;  /* 0x00000006ff1b7819 */ /* 0x002fc6000001161c */
[----:B------:R-:W4:Y:S01]  /*cf00*/  LDL.LU R16, [R1+0x238] ;  /* 0x0002380001107983 */ /* 0x000f220000300800 */
[----:B------:R-:W-:-:S03]  /*cf10*/  SGXT.U32 R24, R27, 0x1 ;  /* 0x000000011b18781a */ /* 0x000fc60000000000 */
[----:B------:R-:W4:Y:S01]  /*cf20*/  LDL.LU R18, [R1+0x228] ;  /* 0x0002280001127983 */ /* 0x000f220000300800 */
[----:B------:R-:W-:Y:S02]  /*cf30*/  SGXT.U32 R28, R27, 0x1 ;  /* 0x000000011b1c781a */ /* 0x000fe40000000000 */
[C---:B------:R-:W-:Y:S02]  /*cf40*/  LOP3.LUT R10, R24.reuse, 0x7e, RZ, 0xfc, !PT ;  /* 0x0000007e180a7812 */ /* 0x040fe400078efcff */
[C---:B------:R-:W-:Y:S02]  /*cf50*/  LOP3.LUT R27, R24.reuse, 0x7e, RZ, 0xfc, !PT ;  /* 0x0000007e181b7812 */ /* 0x040fe400078efcff */
[----:B------:R-:W-:Y:S01]  /*cf60*/  LOP3.LUT R24, R24, 0x7e, RZ, 0xfc, !PT ;  /* 0x0000007e18187812 */ /* 0x000fe200078efcff */
[----:B------:R-:W-:Y:S01]  /*cf70*/  IMAD R10, R10, c[0x0][0x188], RZ ;  /* 0x000062000a0a7a24 */ /* 0x000fe200078e02ff */
[----:B0-----:R-:W-:Y:S01]  /*cf80*/  LEA R2, P0, R0, c[0x0][0x160], 0x1 ;  /* 0x0000580000027a11 */ /* 0x001fe200078008ff */
[----:B------:R-:W-:-:S02]  /*cf90*/  IMAD R27, R27, c[0x0][0x188], RZ ;  /* 0x000062001b1b7a24 */ /* 0x000fc400078e02ff */
[----:B------:R-:W-:Y:S02]  /*cfa0*/  IMAD R24, R24, c[0x0][0x188], RZ ;  /* 0x0000620018187a24 */ /* 0x000fe400078e02ff */
[C---:B------:R-:W-:Y:S02]  /*cfb0*/  IMAD R10, R23.reuse, 0x2, R10 ;  /* 0x00000002170a7824 */ /* 0x040fe400078e020a */
[C---:B------:R-:W-:Y:S01]  /*cfc0*/  IMAD R27, R23.reuse, 0x2, R27 ;  /* 0x00000002171b7824 */ /* 0x040fe200078e021b */
[----:B------:R-:W-:Y:S01]  /*cfd0*/  LEA R4, P3, R24, R2, 0x1 ;  /* 0x0000000218047211 */ /* 0x000fe200078608ff */
[----:B------:R-:W-:-:S03]  /*cfe0*/  IMAD R10, R23, 0x2, R10 ;  /* 0x00000002170a7824 */ /* 0x000fc600078e020a */
[----:B------:R-:W-:Y:S01]  /*cff0*/  LEA R7, P5, R27, R2, 0x1 ;  /* 0x000000021b077211 */ /* 0x000fe200078a08ff */
[----:B------:R0:W-:Y:S01]  /*d000*/  STL [R1+0x244], R4 ;  /* 0x0002440401007387 */ /* 0x0001e20000100800 */
[----:B------:R-:W-:-:S03]  /*d010*/  LEA.HI.X.SX32 R0, R0, c[0x0][0x164], 0x1, P0 ;  /* 0x0000590000007a11 */ /* 0x000fc600000f0eff */
[----:B------:R-:W4:Y:S01]  /*d020*/  LDL.LU R21, [R1+0x230] ;  /* 0x0002300001157983 */ /* 0x000f220000300800 */
[----:B0-----:R-:W-:-:S03]  /*d030*/  LEA R4, P4, R10, R2, 0x1 ;  /* 0x000000020a047211 */ /* 0x001fc600078808ff */
[----:B------:R-:W-:Y:S04]  /*d040*/  STL [R1+0x24c], R7 ;  /* 0x00024c0701007387 */ /* 0x000fe80000100800 */
[----:B------:R-:W4:Y:S04]  /*d050*/  LDL.LU R26, [R1+0x294] ;  /* 0x00029400011a7983 */ /* 0x000f280000300800 */
[----:B------:R3:W-:Y:S04]  /*d060*/  STL [R1+0x254], R4 ;  /* 0x0002540401007387 */ /* 0x0007e80000100800 */
[----:B------:R-:W4:Y:S01]  /*d070*/  LDL.LU R25, [R1+0x2a0] ;  /* 0x0002a00001197983 */ /* 0x000f220000300800 */
[----:B--2---:R-:W-:-:S02]  /*d080*/  LEA R8, P1, R11, R2, 0x1 ;  /* 0x000000020b087211 */ /* 0x004fc400078208ff */
[----:B---3--:R-:W-:-:S05]  /*d090*/  LEA R4, P0, R19, R2, 0x1 ;  /* 0x0000000213047211 */ /* 0x008fca00078008ff */
[----:B------:R4:W-:Y:S04]  /*d0a0*/  STL [R1+0x25c], R4 ;  /* 0x00025c0401007387 */ /* 0x0009e80000100800 */
[----:B------:R-:W-:Y:S04]  /*d0b0*/  STL [R1+0x264], R8 ;  /* 0x0002640801007387 */ /* 0x000fe80000100800 */
[----:B------:R-:W2:Y:S01]  /*d0c0*/  LDL.LU R23, [R1+0x298] ;  /* 0x0002980001177983 */ /* 0x000ea20000300800 */
[----:B----4-:R-:W-:-:S05]  /*d0d0*/  LEA R4, P2, R12, R2, 0x1 ;  /* 0x000000020c047211 */ /* 0x010fca00078408ff */
[----:B------:R0:W-:Y:S02]  /*d0e0*/  STL [R1+0x26c], R4 ;  /* 0x00026c0401007387 */ /* 0x0001e40000100800 */
[----:B0-----:R-:W-:Y:S02]  /*d0f0*/  LEA.HI.X.SX32 R4, R24, R0, 0x1, P3 ;  /* 0x0000000018047211 */ /* 0x001fe400018f0eff */
[----:B------:R-:W3:Y:S01]  /*d100*/  LDL.LU R24, [R1+0x29c] ;  /* 0x00029c0001187983 */ /* 0x000ee20000300800 */
[----:B------:R-:W-:-:S03]  /*d110*/  LEA R9, P3, R17, R2, 0x1 ;  /* 0x0000000211097211 */ /* 0x000fc600078608ff */
[----:B------:R0:W-:Y:S02]  /*d120*/  STL [R1+0x240], R4 ;  /* 0x0002400401007387 */ /* 0x0001e40000100800 */
[----:B0-----:R-:W-:Y:S02]  /*d130*/  LEA.HI.X.SX32 R4, R27, R0, 0x1, P5 ;  /* 0x000000001b047211 */ /* 0x001fe400028f0eff */
[----:B------:R-:W4:Y:S04]  /*d140*/  LDL.LU R27, [R1+0x198] ;  /* 0x00019800011b7983 */ /* 0x000f280000300800 */
[----:B------:R-:W-:Y:S04]  /*d150*/  STL [R1+0x274], R9 ;  /* 0x0002740901007387 */ /* 0x000fe80000100800 */
[----:B------:R0:W-:Y:S02]  /*d160*/  STL [R1+0x248], R4 ;  /* 0x0002480401007387 */ /* 0x0001e40000100800 */
[----:B0-----:R-:W-:-:S05]  /*d170*/  LEA R4, P5, R13, R2, 0x1 ;  /* 0x000000020d047211 */ /* 0x001fca00078a08ff */
[----:B------:R0:W-:Y:S04]  /*d180*/  STL [R1+0x27c], R4 ;  /* 0x00027c0401007387 */ /* 0x0001e80000100800 */
[----:B0-----:R-:W4:Y:S01]  /*d190*/  LDL.LU R4, [R1+0x978] ;  /* 0x0009780001047983 */ /* 0x001f220000300800 */
[-C--:B------:R-:W-:Y:S02]  /*d1a0*/  LEA.HI.X.SX32 R10, R10, R0.reuse, 0x1, P4 ;  /* 0x000000000a0a7211 */ /* 0x080fe400020f0eff */
[----:B------:R-:W-:-:S03]  /*d1b0*/  LEA.HI.X.SX32 R19, R19, R0, 0x1, P0 ;  /* 0x0000000013137211 */ /* 0x000fc600000f0eff */
[----:B------:R0:W-:Y:S02]  /*d1c0*/  STL [R1+0x250], R10 ;  /* 0x0002500a01007387 */ /* 0x0001e40000100800 */
[----:B0-----:R-:W-:-:S05]  /*d1d0*/  LEA R10, P4, R14, R2, 0x1 ;  /* 0x000000020e0a7211 */ /* 0x001fca00078808ff */
[----:B------:R-:W-:Y:S04]  /*d1e0*/  STL [R1+0x284], R10 ;  /* 0x0002840a01007387 */ /* 0x000fe80000100800 */
[----:B------:R0:W-:Y:S02]  /*d1f0*/  STL [R1+0x258], R19 ;  /* 0x0002581301007387 */ /* 0x0001e40000100800 */
[----:B0-----:R-:W-:-:S05]  /*d200*/  LEA R19, P0, R22, R2, 0x1 ;  /* 0x0000000216137211 */ /* 0x001fca00078008ff */
[----:B------:R0:W-:Y:S02]  /*d210*/  STL [R1+0x28c], R19 ;  /* 0x00028c1301007387 */ /* 0x0001e40000100800 */
[----:B0-----:R-:W-:-:S05]  /*d220*/  LEA.HI.X.SX32 R19, R11, R0, 0x1, P1 ;  /* 0x000000000b137211 */ /* 0x001fca00008f0eff */
[----:B------:R0:W-:Y:S01]  /*d230*/  STL [R1+0x260], R19 ;  /* 0x0002601301007387 */ /* 0x0001e20000100800 */
[----:B------:R-:W-:Y:S02]  /*d240*/  LEA.HI.X.SX32 R12, R12, R0, 0x1, P2 ;  /* 0x000000000c0c7211 */ /* 0x000fe400010f0eff */
[----:B0-----:R-:W-:-:S05]  /*d250*/  LEA R19, P1, R15, R2, 0x1 ;  /* 0x000000020f137211 */ /* 0x001fca00078208ff */
[----:B------:R0:W-:Y:S04]  /*d260*/  STL [R1+0x2a8], R19 ;  /* 0x0002a81301007387 */ /* 0x0001e80000100800 */
[----:B------:R-:W-:Y:S01]  /*d270*/  STL [R1+0x268], R12 ;  /* 0x0002680c01007387 */ /* 0x000fe20000100800 */
[----:B0-----:R-:W-:-:S05]  /*d280*/  LEA R19, P2, R16, R2, 0x1 ;  /* 0x0000000210137211 */ /* 0x001fca00078408ff */
[----:B------:R0:W-:Y:S02]  /*d290*/  STL [R1+0x2b0], R19 ;  /* 0x0002b01301007387 */ /* 0x0001e40000100800 */
[----:B0-----:R-:W-:Y:S02]  /*d2a0*/  LEA.HI.X.SX32 R19, R17, R0, 0x1, P3 ;  /* 0x0000000011137211 */ /* 0x001fe400018f0eff */
[----:B------:R-:W-:-:S03]  /*d2b0*/  LEA R17, P3, R18, R2, 0x1 ;  /* 0x0000000212117211 */ /* 0x000fc600078608ff */
[----:B------:R0:W-:Y:S04]  /*d2c0*/  STL [R1+0x270], R19 ;  /* 0x0002701301007387 */ /* 0x0001e80000100800 */
[----:B------:R1:W-:Y:S01]  /*d2d0*/  STL [R1+0x2b8], R17 ;  /* 0x0002b81101007387 */ /* 0x0003e20000100800 */
[----:B0-----:R-:W-:Y:S02]  /*d2e0*/  LEA.HI.X.SX32 R19, R13, R0, 0x1, P5 ;  /* 0x000000000d137211 */ /* 0x001fe400028f0eff */
[----:B-1----:R-:W-:-:S03]  /*d2f0*/  LEA R17, P5, R21, R2, 0x1 ;  /* 0x0000000215117211 */ /* 0x002fc600078a08ff */
[----:B------:R0:W-:Y:S04]  /*d300*/  STL [R1+0x278], R19 ;  /* 0x0002781301007387 */ /* 0x0001e80000100800 */
[----:B------:R1:W-:Y:S01]  /*d310*/  STL [R1+0x2c0], R17 ;  /* 0x0002c01101007387 */ /* 0x0003e20000100800 */
[-C--:B------:R-:W-:Y:S02]  /*d320*/  LEA.HI.X.SX32 R22, R22, R0.reuse, 0x1, P0 ;  /* 0x0000000016167211 */ /* 0x080fe400000f0eff */
[----:B0-----:R-:W-:Y:S02]  /*d330*/  LEA.HI.X.SX32 R19, R14, R0, 0x1, P4 ;  /* 0x000000000e137211 */ /* 0x001fe400020f0eff */
[----:B-1----:R-:W-:-:S03]  /*d340*/  LEA R17, P4, R26, R2, 0x1 ;  /* 0x000000021a117211 */ /* 0x002fc600078808ff */
[----:B------:R0:W-:Y:S04]  /*d350*/  STL [R1+0x280], R19 ;  /* 0x0002801301007387 */ /* 0x0001e80000100800 */
[----:B------:R1:W-:Y:S01]  /*d360*/  STL [R1+0x2c8], R17 ;  /* 0x0002c81101007387 */ /* 0x0003e20000100800 */
[----:B0-----:R-:W-:-:S03]  /*d370*/  LEA R19, P0, R25, R2, 0x1 ;  /* 0x0000000219137211 */ /* 0x001fc600078008ff */
[----:B------:R-:W-:Y:S01]  /*d380*/  STL [R1+0x288], R22 ;  /* 0x0002881601007387 */ /* 0x000fe20000100800 */
[----:B-1----:R-:W-:-:S03]  /*d390*/  LEA.HI.X.SX32 R17, R15, R0, 0x1, P1 ;  /* 0x000000000f117211 */ /* 0x002fc600008f0eff */
[----:B------:R-:W-:Y:S04]  /*d3a0*/  STL [R1+0x2d0], R19 ;  /* 0x0002d01301007387 */ /* 0x000fe80000100800 */
[----:B------:R0:W-:Y:S02]  /*d3b0*/  STL [R1+0x290], R17 ;  /* 0x0002901101007387 */ /* 0x0001e40000100800 */
[----:B0-----:R-:W-:Y:S01]  /*d3c0*/  LEA.HI.X.SX32 R17, R16, R0, 0x1, P2 ;  /* 0x0000000010117211 */ /* 0x001fe200010f0eff */
[----:B------:R-:W-:Y:S02]  /*d3d0*/  IMAD R20, R28, c[0x0][0x188], RZ ;  /* 0x000062001c147a24 */ /* 0x000fe400078e02ff */
[----:B------:R-:W-:-:S04]  /*d3e0*/  IMAD R5, R29, 0x2, R3 ;  /* 0x000000021d057824 */ /* 0x000fc800078e0203 */
[----:B------:R-:W-:-:S04]  /*d3f0*/  IMAD R6, R29, 0x2, R5 ;  /* 0x000000021d067824 */ /* 0x000fc800078e0205 */
[----:B------:R-:W-:-:S04]  /*d400*/  IMAD R7, R29, 0x2, R6 ;  /* 0x000000021d077824 */ /* 0x000fc800078e0206 */
[----:B------:R-:W-:-:S04]  /*d410*/  IMAD R8, R29, 0x2, R7 ;  /* 0x000000021d087824 */ /* 0x000fc800078e0207 */
[----:B------:R-:W-:Y:S01]  /*d420*/  IMAD R9, R29, 0x2, R8 ;  /* 0x000000021d097824 */ /* 0x000fe200078e0208 */
[----:B--2---:R-:W-:-:S05]  /*d430*/  LEA R22, P1, R23, R2, 0x1 ;  /* 0x0000000217167211 */ /* 0x004fca00078208ff */
[----:B------:R-:W-:Y:S04]  /*d440*/  STL [R1+0x2d8], R22 ;  /* 0x0002d81601007387 */ /* 0x000fe80000100800 */
[----:B------:R0:W-:Y:S01]  /*d450*/  STL [R1+0x2ac], R17 ;  /* 0x0002ac1101007387 */ /* 0x0001e20000100800 */
[----:B---3--:R-:W-:Y:S02]  /*d460*/  LEA R19, P2, R24, R2, 0x1 ;  /* 0x0000000218137211 */ /* 0x008fe400078408ff */
[----:B0-----:R-:W-:-:S03]  /*d470*/  LEA.HI.X.SX32 R17, R18, R0, 0x1, P3 ;  /* 0x0000000012117211 */ /* 0x001fc600018f0eff */
[----:B------:R0:W-:Y:S04]  /*d480*/  STL [R1+0x2e0], R19 ;  /* 0x0002e01301007387 */ /* 0x0001e80000100800 */
[----:B------:R-:W-:Y:S01]  /*d490*/  STL [R1+0x2b4], R17 ;  /* 0x0002b41101007387 */ /* 0x000fe20000100800 */
[----:B0-----:R-:W-:Y:S02]  /*d4a0*/  LEA.HI.X.SX32 R19, R21, R0, 0x1, P5 ;  /* 0x0000000015137211 */ /* 0x001fe400028f0eff */
[----:B----4-:R-:W-:-:S05]  /*d4b0*/  LEA R18, P3, R27, R2, 0x1 ;  /* 0x000000021b127211 */ /* 0x010fca00078608ff */
[----:B------:R-:W-:Y:S04]  /*d4c0*/  STL [R1+0x2e8], R18 ;  /* 0x0002e81201007387 */ /* 0x000fe80000100800 */
[----:B------:R0:W-:Y:S02]  /*d4d0*/  STL [R1+0x2bc], R19 ;  /* 0x0002bc1301007387 */ /* 0x0001e40000100800 */
[----:B0-----:R-:W-:Y:S02]  /*d4e0*/  LEA.HI.X.SX32 R19, R26, R0, 0x1, P4 ;  /* 0x000000001a137211 */ /* 0x001fe400020f0eff */
[-C--:B------:R-:W-:Y:S02]  /*d4f0*/  LEA R21, P4, R3, R2.reuse, 0x1 ;  /* 0x0000000203157211 */ /* 0x080fe400078808ff */
[----:B------:R-:W-:-:S05]  /*d500*/  LEA R18, P5, R4, R2, 0x1 ;  /* 0x0000000204127211 */ /* 0x000fca00078a08ff */
[----:B------:R-:W-:Y:S04]  /*d510*/  STL [R1+0x2f0], R18 ;  /* 0x0002f01201007387 */ /* 0x000fe80000100800 */
[----:B------:R0:W-:Y:S04]  /*d520*/  STL [R1+0x2c4], R19 ;  /* 0x0002c41301007387 */ /* 0x0001e80000100800 */
[----:B------:R1:W-:Y:S01]  /*d530*/  STL [R1+0x2f8], R21 ;  /* 0x0002f81501007387 */ /* 0x0003e20000100800 */
[----:B0-----:R-:W-:Y:S02]  /*d540*/  LEA.HI.X.SX32 R19, R25, R0, 0x1, P0 ;  /* 0x0000000019137211 */ /* 0x001fe400000f0eff */
[----:B------:R-:W-:-:S02]  /*d550*/  LEA R22, P0, R20, R2, 0x1 ;  /* 0x0000000214167211 */ /* 0x000fc400078008ff */
[-C--:B-1----:R-:W-:Y:S01]  /*d560*/  LEA.HI.X.SX32 R21, R23, R0.reuse, 0x1, P1 ;  /* 0x0000000017157211 */ /* 0x082fe200008f0eff */
[----:B------:R-:W-:Y:S01]  /*d570*/  STL [R1+0x2cc], R19 ;  /* 0x0002cc1301007387 */ /* 0x000fe20000100800 */
[----:B------:R-:W-:-:S03]  /*d580*/  LEA.HI.X.SX32 R23, R24, R0, 0x1, P2 ;  /* 0x0000000018177211 */ /* 0x000fc600010f0eff */
[----:B------:R0:W-:Y:S04]  /*d590*/  STL [R1+0x43c], R22 ;  /* 0x00043c1601007387 */ /* 0x0001e80000100800 */
[----:B------:R1:W-:Y:S01]  /*d5a0*/  STL [R1+0x2d4], R21 ;  /* 0x0002d41501007387 */ /* 0x0003e20000100800 */
[----:B0-----:R-:W-:-:S03]  /*d5b0*/  LEA.HI.X.SX32 R22, R27, R0, 0x1, P3 ;  /* 0x000000001b167211 */ /* 0x001fc600018f0eff */
[----:B------:R-:W-:Y:S01]  /*d5c0*/  STL [R1+0x2dc], R23 ;  /* 0x0002dc1701007387 */ /* 0x000fe20000100800 */
[----:B-1----:R-:W-:-:S03]  /*d5d0*/  LEA.HI.X.SX32 R21, R4, R0, 0x1, P5 ;  /* 0x0000000004157211 */ /* 0x002fc600028f0eff */
[----:B------:R0:W-:Y:S01]  /*d5e0*/  STL [R1+0x2e4], R22 ;  /* 0x0002e41601007387 */ /* 0x0001e20000100800 */
[----:B------:R-:W-:-:S03]  /*d5f0*/  LEA.HI.X.SX32 R3, R3, R0, 0x1, P4 ;  /* 0x0000000003037211 */ /* 0x000fc600020f0eff */
[----:B------:R1:W-:Y:S04]  /*d600*/  STL [R1+0x2ec], R21 ;  /* 0x0002ec1501007387 */ /* 0x0003e80000100800 */
[----:B------:R-:W-:Y:S01]  /*d610*/  STL [R1+0x2f4], R3 ;  /* 0x0002f40301007387 */ /* 0x000fe20000100800 */
[-C--:B0-----:R-:W-:Y:S02]  /*d620*/  LEA R22, P2, R6, R2.reuse, 0x1 ;  /* 0x0000000206167211 */ /* 0x081fe400078408ff */
[----:B-1----:R-:W-:-:S05]  /*d630*/  LEA R21, P1, R5, R2, 0x1 ;  /* 0x0000000205157211 */ /* 0x002fca00078208ff */
[----:B------:R0:W-:Y:S04]  /*d640*/  STL [R1+0x300], R21 ;  /* 0x0003001501007387 */ /* 0x0001e80000100800 */
[----:B------:R-:W-:Y:S01]  /*d650*/  STL [R1+0x308], R22 ;  /* 0x0003081601007387 */ /* 0x000fe20000100800 */
[-C--:B0-----:R-:W-:Y:S02]  /*d660*/  LEA.HI.X.SX32 R21, R20, R0.reuse, 0x1, P0 ;  /* 0x0000000014157211 */ /* 0x081fe400000f0eff */
[-C--:B------:R-:W-:Y:S02]  /*d670*/  LEA.HI.X.SX32 R20, R5, R0.reuse, 0x1, P1 ;  /* 0x0000000005147211 */ /* 0x080fe400008f0eff */
[----:B------:R-:W-:Y:S01]  /*d680*/  LEA.HI.X.SX32 R5, R6, R0, 0x1, P2 ;  /* 0x0000000006057211 */ /* 0x000fe200010f0eff */
[----:B------:R-:W-:Y:S04]  /*d690*/  STL [R1+0x438], R21 ;  /* 0x0004381501007387 */ /* 0x000fe80000100800 */
[----:B------:R0:W-:Y:S04]  /*d6a0*/  STL [R1+0x2fc], R20 ;  /* 0x0002fc1401007387 */ /* 0x0001e80000100800 */
[----:B------:R1:W-:Y:S01]  /*d6b0*/  STL [R1+0x304], R5 ;  /* 0x0003040501007387 */ /* 0x0003e20000100800 */
[----:B0-----:R-:W-:-:S02]  /*d6c0*/  LEA R20, P0, R7, R2, 0x1 ;  /* 0x0000000207147211 */ /* 0x001fc400078008ff */
[----:B-1----:R-:W-:-:S03]  /*d6d0*/  LEA R5, P1, R8, R2, 0x1 ;  /* 0x0000000208057211 */ /* 0x002fc600078208ff */
[----:B------:R-:W-:Y:S01]  /*d6e0*/  STL [R1+0x310], R20 ;  /* 0x0003101401007387 */ /* 0x000fe20000100800 */
[----:B------:R-:W-:Y:S01]  /*d6f0*/  LEA R21, P2, R9, R2, 0x1 ;  /* 0x0000000209157211 */ /* 0x000fe200078408ff */
[C---:B------:R-:W-:Y:S02]  /*d700*/  IMAD R10, R29.reuse, 0x2, R9 ;  /* 0x000000021d0a7824 */ /* 0x040fe400078e0209 */
[----:B------:R0:W-:Y:S01]  /*d710*/  STL [R1+0x318], R5 ;  /* 0x0003180501007387 */ /* 0x0001e20000100800 */
[-C--:B------:R-:W-:Y:S01]  /*d720*/  LEA.HI.X.SX32 R8, R8, R0.reuse, 0x1, P1 ;  /* 0x0000000008087211 */ /* 0x080fe200008f0eff */
[----:B------:R-:W-:Y:S02]  /*d730*/  IMAD R11, R29, 0x2, R10 ;  /* 0x000000021d0b7824 */ /* 0x000fe400078e020a */
[----:B------:R-:W-:Y:S01]  /*d740*/  STL [R1+0x320], R21 ;  /* 0x0003201501007387 */ /* 0x000fe20000100800 */
[-C--:B0-----:R-:W-:Y:S02]  /*d750*/  LEA.HI.X.SX32 R5, R7, R0.reuse, 0x1, P0 ;  /* 0x0000000007057211 */ /* 0x081fe400000f0eff */
[----:B------:R-:W-:Y:S01]  /*d760*/  LEA.HI.X.SX32 R7, R9, R0, 0x1, P2 ;  /* 0x0000000009077211 */ /* 0x000fe200010f0eff */
[----:B------:R-:W-:-:S02]  /*d770*/  IMAD R12, R29, 0x2, R11 ;  /* 0x000000021d0c7824 */ /* 0x000fc400078e020b */
[----:B------:R-:W-:Y:S01]  /*d780*/  STL [R1+0x30c], R5 ;  /* 0x00030c0501007387 */ /* 0x000fe20000100800 */
[----:B------:R-:W-:-:S03]  /*d790*/  LEA R9, P0, R10, R2, 0x1 ;  /* 0x000000020a097211 */ /* 0x000fc600078008ff */
[----:B------:R0:W-:Y:S04]  /*d7a0*/  STL [R1+0x314], R8 ;  /* 0x0003140801007387 */ /* 0x0001e80000100800 */
[----:B------:R1:W-:Y:S01]  /*d7b0*/  STL [R1+0x31c], R7 ;  /* 0x00031c0701007387 */ /* 0x0003e20000100800 */
[----:B------:R-:W-:-:S03]  /*d7c0*/  IMAD R13, R29, 0x2, R12 ;  /* 0x000000021d0d7824 */ /* 0x000fc600078e020c */
[----:B------:R2:W-:Y:S01]  /*d7d0*/  STL [R1+0x328], R9 ;  /* 0x0003280901007387 */ /* 0x0005e20000100800 */
[-C--:B0-----:R-:W-:Y:S02]  /*d7e0*/  LEA R8, P2, R12, R2.reuse, 0x1 ;  /* 0x000000020c087211 */ /* 0x081fe400078408ff */
[----:B-1----:R-:W-:Y:S01]  /*d7f0*/  LEA R7, P1, R11, R2, 0x1 ;  /* 0x000000020b077211 */ /* 0x002fe200078208ff */
[----:B------:R-:W-:-:S04]  /*d800*/  IMAD R14, R29, 0x2, R13 ;  /* 0x000000021d0e7824 */ /* 0x000fc800078e020d */
[----:B------:R0:W-:Y:S01]  /*d810*/  STL [R1+0x330], R7 ;  /* 0x0003300701007387 */ /* 0x0001e20000100800 */
[-C--:B--2---:R-:W-:Y:S01]  /*d820*/  LEA.HI.X.SX32 R9, R11, R0.reuse, 0x1, P1 ;  /* 0x000000000b097211 */ /* 0x084fe200008f0eff */
[----:B------:R-:W-:Y:S02]  /*d830*/  IMAD R15, R29, 0x2, R14 ;  /* 0x000000021d0f7824 */ /* 0x000fe400078e020e */
[----:B------:R1:W-:Y:S01]  /*d840*/  STL [R1+0x338], R8 ;  /* 0x0003380801007387 */ /* 0x0003e20000100800 */
[-C--:B0-----:R-:W-:Y:S02]  /*d850*/  LEA.HI.X.SX32 R7, R10, R0.reuse, 0x1, P0 ;  /* 0x000000000a077211 */ /* 0x081fe400000f0eff */
[----:B-1----:R-:W-:-:S03]  /*d860*/  LEA.HI.X.SX32 R8, R12, R0, 0x1, P2 ;  /* 0x000000000c087211 */ /* 0x002fc600010f0eff */
[----:B------:R-:W-:Y:S01]  /*d870*/  STL [R1+0x324], R7 ;  /* 0x0003240701007387 */ /* 0x000fe20000100800 */
[----:B------:R-:W-:-:S03]  /*d880*/  LEA R10, P1, R14, R2, 0x1 ;  /* 0x000000020e0a7211 */ /* 0x000fc600078208ff */
[----:B------:R0:W-:Y:S01]  /*d890*/  STL [R1+0x32c], R9 ;  /* 0x00032c0901007387 */ /* 0x0001e20000100800 */
[----:B------:R-:W-:-:S03]  /*d8a0*/  IMAD R16, R29, 0x2, R15 ;  /* 0x000000021d107824 */ /* 0x000fc600078e020f */
[----:B------:R1:W-:Y:S01]  /*d8b0*/  STL [R1+0x334], R8 ;  /* 0x0003340801007387 */ /* 0x0003e20000100800 */
[-C--:B0-----:R-:W-:Y:S02]  /*d8c0*/  LEA R9, P0, R13, R2.reuse, 0x1 ;  /* 0x000000020d097211 */ /* 0x081fe400078008ff */
[----:B-1----:R-:W-:-:S03]  /*d8d0*/  LEA R8, P2, R15, R2, 0x1 ;  /* 0x000000020f087211 */ /* 0x002fc600078408ff */
[----:B------:R-:W-:Y:S01]  /*d8e0*/  STL [R1+0x340], R9 ;  /* 0x0003400901007387 */ /* 0x000fe20000100800 */
[----:B------:R-:W-:-:S03]  /*d8f0*/  LEA.HI.X.SX32 R11, R14, R0, 0x1, P1 ;  /* 0x000000000e0b7211 */ /* 0x000fc600008f0eff */
[----:B------:R0:W-:Y:S01]  /*d900*/  STL [R1+0x348], R10 ;  /* 0x0003480a01007387 */ /* 0x0001e20000100800 */
[----:B------:R-:W-:-:S03]  /*d910*/  IMAD R17, R29, 0x2, R16 ;  /* 0x000000021d117824 */ /* 0x000fc600078e0210 */
[----:B------:R1:W-:Y:S01]  /*d920*/  STL [R1+0x350], R8 ;  /* 0x0003500801007387 */ /* 0x0003e20000100800 */
[-C--:B0-----:R-:W-:Y:S02]  /*d930*/  LEA.HI.X.SX32 R10, R13, R0.reuse, 0x1, P0 ;  /* 0x000000000d0a7211 */ /* 0x081fe400000f0eff */
[----:B-1----:R-:W-:-:S03]  /*d940*/  LEA.HI.X.SX32 R8, R15, R0, 0x1, P2 ;  /* 0x000000000f087211 */ /* 0x002fc600010f0eff */
[----:B------:R-:W-:Y:S01]  /*d950*/  STL [R1+0x33c], R10 ;  /* 0x00033c0a01007387 */ /* 0x000fe20000100800 */
[----:B------:R-:W-:-:S03]  /*d960*/  IMAD R18, R29, 0x2, R17 ;  /* 0x000000021d127824 */ /* 0x000fc600078e0211 */
[----:B------:R0:W-:Y:S01]  /*d970*/  STL [R1+0x344], R11 ;  /* 0x0003440b01007387 */ /* 0x0001e20000100800 */
[----:B------:R-:W-:-:S03]  /*d980*/  IMAD R19, R29, 0x2, R18 ;  /* 0x000000021d137824 */ /* 0x000fc600078e0212 */
[----:B------:R1:W-:Y:S01]  /*d990*/  STL [R1+0x34c], R8 ;  /* 0x00034c0801007387 */ /* 0x0003e20000100800 */
[-C--:B------:R-:W-:Y:S02]  /*d9a0*/  LEA R12, P2, R18, R2.reuse, 0x1 ;  /* 0x00000002120c7211 */ /* 0x080fe400078408ff */
[-C--:B0-----:R-:W-:Y:S02]  /*d9b0*/  LEA R11, P0, R16, R2.reuse, 0x1 ;  /* 0x00000002100b7211 */ /* 0x081fe400078008ff */
[----:B-1----:R-:W-:-:S03]  /*d9c0*/  LEA R8, P1, R17, R2, 0x1 ;  /* 0x0000000211087211 */ /* 0x002fc600078208ff */
[----:B------:R-:W-:Y:S01]  /*d9d0*/  STL [R1+0x358], R11 ;  /* 0x0003580b01007387 */ /* 0x000fe20000100800 */
[----:B------:R-:W-:-:S03]  /*d9e0*/  IMAD R4, R29, 0x2, R19 ;  /* 0x000000021d047824 */ /* 0x000fc600078e0213 */
[----:B------:R0:W-:Y:S01]  /*d9f0*/  STL [R1+0x360], R8 ;  /* 0x0003600801007387 */ /* 0x0001e20000100800 */
[-C--:B------:R-:W-:Y:S01]  /*da00*/  LEA.HI.X.SX32 R13, R17, R0.reuse, 0x1, P1 ;  /* 0x00000000110d7211 */ /* 0x080fe200008f0eff */
[----:B------:R-:W-:Y:S02]  /*da10*/  IMAD R3, R29, 0x2, R4 ;  /* 0x000000021d037824 */ /* 0x000fe400078e0204 */
[----:B------:R1:W-:Y:S01]  /*da20*/  STL [R1+0x368], R12 ;  /* 0x0003680c01007387 */ /* 0x0003e20000100800 */
[-C--:B0-----:R-:W-:Y:S02]  /*da30*/  LEA.HI.X.SX32 R8, R16, R0.reuse, 0x1, P0 ;  /* 0x0000000010087211 */ /* 0x081fe400000f0eff */
[----:B-1----:R-:W-:-:S03]  /*da40*/  LEA.HI.X.SX32 R12, R18, R0, 0x1, P2 ;  /* 0x00000000120c7211 */ /* 0x002fc600010f0eff */
[----:B------:R-:W-:Y:S01]  /*da50*/  STL [R1+0x354], R8 ;  /* 0x0003540801007387 */ /* 0x000fe20000100800 */
[----:B------:R-:W-:-:S03]  /*da60*/  LEA R14, P1, R4, R2, 0x1 ;  /* 0x00000002040e7211 */ /* 0x000fc600078208ff */
[----:B------:R0:W-:Y:S04]  /*da70*/  STL [R1+0x35c], R13 ;  /* 0x00035c0d01007387 */ /* 0x0001e80000100800 */
[----:B------:R1:W-:Y:S01]  /*da80*/  STL [R1+0x364], R12 ;  /* 0x0003640c01007387 */ /* 0x0003e20000100800 */
[-C--:B0-----:R-:W-:Y:S02]  /*da90*/  LEA R13, P0, R19, R2.reuse, 0x1 ;  /* 0x00000002130d7211 */ /* 0x081fe400078008ff */
[----:B-1----:R-:W-:-:S03]  /*daa0*/  LEA R12, P2, R3, R2, 0x1 ;  /* 0x00000002030c7211 */ /* 0x002fc600078408ff */
[----:B------:R-:W-:Y:S01]  /*dab0*/  STL [R1+0x370], R13 ;  /* 0x0003700d01007387 */ /* 0x000fe20000100800 */
[----:B------:R-:W-:-:S03]  /*dac0*/  IMAD R6, R29, 0x2, R3 ;  /* 0x000000021d067824 */ /* 0x000fc600078e0203 */
[----:B------:R0:W-:Y:S01]  /*dad0*/  STL [R1+0x378], R14 ;  /* 0x0003780e01007387 */ /* 0x0001e20000100800 */
[----:B------:R-:W-:-:S03]  /*dae0*/  IMAD R20, R29, 0x2, R6 ;  /* 0x000000021d147824 */ /* 0x000fc600078e0206 */
[----:B------:R1:W-:Y:S01]  /*daf0*/  STL [R1+0x380], R12 ;  /* 0x0003800c01007387 */ /* 0x0003e20000100800 */
[-C--:B0-----:R-:W-:Y:S02]  /*db00*/  LEA.HI.X.SX32 R14, R19, R0.reuse, 0x1, P0 ;  /* 0x00000000130e7211 */ /* 0x081fe400000f0eff */
[-C--:B-1----:R-:W-:Y:S02]  /*db10*/  LEA.HI.X.SX32 R12, R4, R0.reuse, 0x1, P1 ;  /* 0x00000000040c7211 */ /* 0x082fe400008f0eff */
[----:B------:R-:W-:Y:S01]  /*db20*/  LEA.HI.X.SX32 R4, R3, R0, 0x1, P2 ;  /* 0x0000000003047211 */ /* 0x000fe200010f0eff */
[----:B------:R0:W-:Y:S01]  /*db30*/  STL [R1+0x36c], R14 ;  /* 0x00036c0e01007387 */ /* 0x0001e20000100800 */
[----:B------:R-:W-:-:S03]  /*db40*/  IMAD R5, R29, 0x2, R20 ;  /* 0x000000021d057824 */ /* 0x000fc600078e0214 */
[----:B------:R1:W-:Y:S04]  /*db50*/  STL [R1+0x37c], R4 ;  /* 0x00037c0401007387 */ /* 0x0003e80000100800 */
[----:B------:R2:W-:Y:S01]  /*db60*/  STL [R1+0x374], R12 ;  /* 0x0003740c01007387 */ /* 0x0005e20000100800 */
[-C--:B0-----:R-:W-:Y:S01]  /*db70*/  LEA R14, P1, R20, R2.reuse, 0x1 ;  /* 0x00000002140e7211 */ /* 0x081fe200078208ff */
[----:B------:R-:W-:Y:S01]  /*db80*/  IMAD R21, R29, 0x2, R5 ;  /* 0x000000021d157824 */ /* 0x000fe200078e0205 */
[-C--:B-1----:R-:W-:Y:S02]  /*db90*/  LEA R4, P2, R5, R2.reuse, 0x1 ;  /* 0x0000000205047211 */ /* 0x082fe400078408ff */
[----:B--2---:R-:W-:Y:S01]  /*dba0*/  LEA R12, P0, R6, R2, 0x1 ;  /* 0x00000002060c7211 */ /* 0x004fe200078008ff */
[----:B------:R-:W-:-:S04]  /*dbb0*/  IMAD R7, R29, 0x2, R21 ;  /* 0x000000021d077824 */ /* 0x000fc800078e0215 */
[----:B------:R-:W-:Y:S04]  /*dbc0*/  STL [R1+0x388], R12 ;  /* 0x0003880c01007387 */ /* 0x000fe80000100800 */
[----:B------:R0:W-:Y:S04]  /*dbd0*/  STL [R1+0x390], R14 ;  /* 0x0003900e01007387 */ /* 0x0001e80000100800 */
[----:B------:R1:W-:Y:S01]  /*dbe0*/  STL [R1+0x398], R4 ;  /* 0x0003980401007387 */ /* 0x0003e20000100800 */
[----:B------:R-:W-:Y:S01]  /*dbf0*/  IMAD R9, R29, 0x2, R7 ;  /* 0x000000021d097824 */ /* 0x000fe200078e0207 */
[----:B0-----:R-:W-:-:S02]  /*dc00*/  LEA.HI.X.SX32 R14, R6, R0, 0x1, P0 ;  /* 0x00000000060e7211 */ /* 0x001fc400000f0eff */
[-C--:B------:R-:W-:Y:S02]  /*dc10*/  LEA.HI.X.SX32 R6, R20, R0.reuse, 0x1, P1 ;  /* 0x0000000014067211 */ /* 0x080fe400008f0eff */
[----:B-1----:R-:W-:Y:S01]  /*dc20*/  LEA.HI.X.SX32 R4, R5, R0, 0x1, P2 ;  /* 0x0000000005047211 */ /* 0x002fe200010f0eff */
[----:B------:R0:W-:Y:S04]  /*dc30*/  STL [R1+0x384], R14 ;  /* 0x0003840e01007387 */ /* 0x0001e80000100800 */
[----:B------:R1:W-:Y:S01]  /*dc40*/  STL [R1+0x38c], R6 ;  /* 0x00038c0601007387 */ /* 0x0003e20000100800 */
[----:B------:R-:W-:-:S03]  /*dc50*/  IMAD R10, R29, 0x2, R9 ;  /* 0x000000021d0a7824 */ /* 0x000fc600078e0209 */
[----:B------:R2:W-:Y:S01]  /*dc60*/  STL [R1+0x394], R4 ;  /* 0x0003940401007387 */ /* 0x0005e20000100800 */
[-C--:B0-----:R-:W-:Y:S02]  /*dc70*/  LEA R14, P0, R21, R2.reuse, 0x1 ;  /* 0x00000002150e7211 */ /* 0x081fe400078008ff */
[-C--:B-1----:R-:W-:Y:S02]  /*dc80*/  LEA R6, P2, R9, R2.reuse, 0x1 ;  /* 0x0000000209067211 */ /* 0x082fe400078408ff */
[----:B--2---:R-:W-:Y:S01]  /*dc90*/  LEA R4, P1, R7, R2, 0x1 ;  /* 0x0000000207047211 */ /* 0x004fe200078208ff */
[----:B------:R-:W-:Y:S01]  /*dca0*/  STL [R1+0x3a0], R14 ;  /* 0x0003a00e01007387 */ /* 0x000fe20000100800 */
[----:B------:R-:W-:-:S03]  /*dcb0*/  IMAD R11, R29, 0x2, R10 ;  /* 0x000000021d0b7824 */ /* 0x000fc600078e020a */
[----:B------:R0:W-:Y:S01]  /*dcc0*/  STL [R1+0x3a8], R4 ;  /* 0x0003a80401007387 */ /* 0x0001e20000100800 */
[----:B------:R-:W-:-:S03]  /*dcd0*/  LEA.HI.X.SX32 R7, R7, R0, 0x1, P1 ;  /* 0x0000000007077211 */ /* 0x000fc600008f0eff */
[----:B------:R1:W-:Y:S01]  /*dce0*/  STL [R1+0x3b0], R6 ;  /* 0x0003b00601007387 */ /* 0x0003e20000100800 */
[----:B------:R-:W-:Y:S01]  /*dcf0*/  IMAD R8, R29, 0x2, R11 ;  /* 0x000000021d087824 */ /* 0x000fe200078e020b */
[-C--:B0-----:R-:W-:Y:S02]  /*dd00*/  LEA.HI.X.SX32 R4, R21, R0.reuse, 0x1, P0 ;  /* 0x0000000015047211 */ /* 0x081fe400000f0eff */
[----:B-1----:R-:W-:-:S03]  /*dd10*/  LEA.HI.X.SX32 R6, R9, R0, 0x1, P2 ;  /* 0x0000000009067211 */ /* 0x002fc600010f0eff */
[----:B------:R-:W-:Y:S01]  /*dd20*/  STL [R1+0x39c], R4 ;  /* 0x00039c0401007387 */ /* 0x000fe20000100800 */
[----:B------:R-:W-:-:S03]  /*dd30*/  LEA R9, P0, R10, R2, 0x1 ;  /* 0x000000020a097211 */ /* 0x000fc600078008ff */
[----:B------:R0:W-:Y:S01]  /*dd40*/  STL [R1+0x3a4], R7 ;  /* 0x0003a40701007387 */ /* 0x0001e20000100800 */
[----:B------:R-:W-:-:S03]  /*dd50*/  IMAD R13, R29, 0x2, R8 ;  /* 0x000000021d0d7824 */ /* 0x000fc600078e0208 */
[----:B------:R1:W-:Y:S01]  /*dd60*/  STL [R1+0x3ac], R6 ;  /* 0x0003ac0601007387 */ /* 0x0003e20000100800 */
[----:B------:R-:W-:Y:S01]  /*dd70*/  IMAD R3, R29, 0x2, R13 ;  /* 0x000000021d037824 */ /* 0x000fe200078e020d */
[CC--:B0-----:R-:W-:Y:S02]  /*dd80*/  LEA R7, P2, R8.reuse, R2.reuse, 0x1 ;  /* 0x0000000208077211 */ /* 0x0c1fe400078408ff */
[----:B-1----:R-:W-:Y:S01]  /*dd90*/  LEA R6, P1, R11, R2, 0x1 ;  /* 0x000000020b067211 */ /* 0x002fe200078208ff */
[----:B------:R-:W-:Y:S01]  /*dda0*/  STL [R1+0x3b8], R9 ;  /* 0x0003b80901007387 */ /* 0x000fe20000100800 */
[----:B------:R-:W-:-:S03]  /*ddb0*/  LEA.HI.X.SX32 R8, R8, R0, 0x1, P2 ;  /* 0x0000000008087211 */ /* 0x000fc600010f0eff */
[----:B------:R0:W-:Y:S04]  /*ddc0*/  STL [R1+0x3c0], R6 ;  /* 0x0003c00601007387 */ /* 0x0001e80000100800 */
[----:B------:R1:W-:Y:S01]  /*ddd0*/  STL [R1+0x3c8], R7 ;  /* 0x0003c80701007387 */ /* 0x0003e20000100800 */
[----:B------:R-:W-:Y:S01]  /*dde0*/  IMAD R12, R29, 0x2, R3 ;  /* 0x000000021d0c7824 */ /* 0x000fe200078e0203 */
[-C--:B0-----:R-:W-:Y:S02]  /*ddf0*/  LEA.HI.X.SX32 R6, R10, R0.reuse, 0x1, P0 ;  /* 0x000000000a067211 */ /* 0x081fe400000f0eff */
[----:B-1----:R-:W-:-:S03]  /*de00*/  LEA.HI.X.SX32 R7, R11, R0, 0x1, P1 ;  /* 0x000000000b077211 */ /* 0x002fc600008f0eff */
[----:B------:R-:W-:Y:S01]  /*de10*/  STL [R1+0x3b4], R6 ;  /* 0x0003b40601007387 */ /* 0x000fe20000100800 */
[----:B------:R-:W-:-:S03]  /*de20*/  LEA R10, P2, R12, R2, 0x1 ;  /* 0x000000020c0a7211 */ /* 0x000fc600078408ff */
[----:B------:R0:W-:Y:S04]  /*de30*/  STL [R1+0x3bc], R7 ;  /* 0x0003bc0701007387 */ /* 0x0001e80000100800 */
[----:B------:R1:W-:Y:S01]  /*de40*/  STL [R1+0x3c4], R8 ;  /* 0x0003c40801007387 */ /* 0x0003e20000100800 */
[----:B------:R-:W-:Y:S01]  /*de50*/  IMAD R5, R29, 0x2, R12 ;  /* 0x000000021d057824 */ /* 0x000fe200078e020c */
[-C--:B0-----:R-:W-:Y:S02]  /*de60*/  LEA R7, P0, R13, R2.reuse, 0x1 ;  /* 0x000000020d077211 */ /* 0x081fe400078008ff */
[----:B-1----:R-:W-:-:S03]  /*de70*/  LEA R8, P1, R3, R2, 0x1 ;  /* 0x0000000203087211 */ /* 0x002fc600078208ff */
[----:B------:R-:W-:Y:S01]  /*de80*/  STL [R1+0x3d0], R7 ;  /* 0x0003d00701007387 */ /* 0x000fe20000100800 */
[----:B------:R-:W-:-:S03]  /*de90*/  IMAD R14, R29, 0x2, R5 ;  /* 0x000000021d0e7824 */ /* 0x000fc600078e0205 */
[----:B------:R0:W-:Y:S04]  /*dea0*/  STL [R1+0x3d8], R8 ;  /* 0x0003d80801007387 */ /* 0x0001e80000100800 */
[----:B------:R1:W-:Y:S01]  /*deb0*/  STL [R1+0x3e0], R10 ;  /* 0x0003e00a01007387 */ /* 0x0003e20000100800 */
[-C--:B0-----:R-:W-:Y:S02]  /*dec0*/  LEA.HI.X.SX32 R8, R13, R0.reuse, 0x1, P0 ;  /* 0x000000000d087211 */ /* 0x081fe400000f0eff */
[-C--:B-1----:R-:W-:Y:S02]  /*ded0*/  LEA.HI.X.SX32 R10, R3, R0.reuse, 0x1, P1 ;  /* 0x00000000030a7211 */ /* 0x082fe400008f0eff */
[----:B------:R-:W-:Y:S01]  /*dee0*/  LEA.HI.X.SX32 R3, R12, R0, 0x1, P2 ;  /* 0x000000000c037211 */ /* 0x000fe200010f0eff */
        /* <DEDUP_REMOVED lines=15> */
[----:B------:R-:W-:-:S03]  /*dfe0*/  LEA.HI.X.SX32 R5, R14, R0, 0x1, P1 ;  /* 0x000000000e057211 */ /* 0x000fc600008f0eff */
[----:B------:R-:W-:Y:S01]  /*dff0*/  STL [R1+0x3e4], R3 ;  /* 0x0003e40301007387 */ /* 0x000fe20000100800 */
[-C--:B-1----:R-:W-:Y:S01]  /*e000*/  LEA R11, P0, R9, R2.reuse, 0x1 ;  /* 0x00000002090b7211 */ /* 0x082fe200078008ff */
[C---:B------:R-:W-:Y:S02]  /*e010*/  IMAD R8, R29.reuse, 0x2, R7 ;  /* 0x000000021d087824 */ /* 0x040fe400078e0207 */
[----:B------:R0:W-:Y:S04]  /*e020*/  STL [R1+0x3ec], R5 ;  /* 0x0003ec0501007387 */ /* 0x0001e80000100800 */
[----:B------:R1:W-:Y:S01]  /*e030*/  STL [R1+0x3f4], R4 ;  /* 0x0003f40401007387 */ /* 0x0003e20000100800 */
[----:B------:R-:W-:Y:S01]  /*e040*/  IMAD R10, R29, 0x2, R8 ;  /* 0x000000021d0a7824 */ /* 0x000fe200078e0208 */
[----:B0-----:R-:W-:-:S02]  /*e050*/  LEA R5, P2, R7, R2, 0x1 ;  /* 0x0000000207057211 */ /* 0x001fc400078408ff */
[----:B-1----:R-:W-:Y:S01]  /*e060*/  LEA R4, P1, R6, R2, 0x1 ;  /* 0x0000000206047211 */ /* 0x002fe200078208ff */
[----:B------:R-:W-:Y:S01]  /*e070*/  STL [R1+0x400], R11 ;  /* 0x0004000b01007387 */ /* 0x000fe20000100800 */
[----:B------:R-:W-:-:S03]  /*e080*/  IMAD R3, R29, 0x2, R10 ;  /* 0x000000021d037824 */ /* 0x000fc600078e020a */
[----:B------:R0:W-:Y:S04]  /*e090*/  STL [R1+0x408], R4 ;  /* 0x0004080401007387 */ /* 0x0001e80000100800 */
[----:B------:R1:W-:Y:S01]  /*e0a0*/  STL [R1+0x410], R5 ;  /* 0x0004100501007387 */ /* 0x0003e20000100800 */
[-C--:B0-----:R-:W-:Y:S02]  /*e0b0*/  LEA.HI.X.SX32 R4, R9, R0.reuse, 0x1, P0 ;  /* 0x0000000009047211 */ /* 0x081fe400000f0eff */
[-C--:B-1----:R-:W-:Y:S02]  /*e0c0*/  LEA.HI.X.SX32 R5, R6, R0.reuse, 0x1, P1 ;  /* 0x0000000006057211 */ /* 0x082fe400008f0eff */
[----:B------:R-:W-:Y:S01]  /*e0d0*/  LEA.HI.X.SX32 R6, R7, R0, 0x1, P2 ;  /* 0x0000000007067211 */ /* 0x000fe200010f0eff */
[----:B------:R0:W-:Y:S01]  /*e0e0*/  STL [R1+0x3fc], R4 ;  /* 0x0003fc0401007387 */ /* 0x0001e20000100800 */
[----:B------:R-:W-:Y:S01]  /*e0f0*/  IMAD R11, R29, 0x2, R3 ;  /* 0x000000021d0b7824 */ /* 0x000fe200078e0203 */
[----:B------:R-:W-:-:S02]  /*e100*/  LEA R7, P1, R10, R2, 0x1 ;  /* 0x000000020a077211 */ /* 0x000fc400078208ff */
[----:B------:R1:W-:Y:S04]  /*e110*/  STL [R1+0x404], R5 ;  /* 0x0004040501007387 */ /* 0x0003e80000100800 */
[----:B------:R2:W-:Y:S01]  /*e120*/  STL [R1+0x40c], R6 ;  /* 0x00040c0601007387 */ /* 0x0005e20000100800 */
[----:B0-----:R-:W-:Y:S01]  /*e130*/  IMAD R4, R29, 0x2, R11 ;  /* 0x000000021d047824 */ /* 0x001fe200078e020b */
[-C--:B-1----:R-:W-:Y:S02]  /*e140*/  LEA R5, P0, R8, R2.reuse, 0x1 ;  /* 0x0000000208057211 */ /* 0x082fe400078008ff */
[----:B--2---:R-:W-:-:S03]  /*e150*/  LEA R6, P2, R3, R2, 0x1 ;  /* 0x0000000203067211 */ /* 0x004fc600078408ff */
[----:B------:R0:W-:Y:S01]  /*e160*/  STL [R1+0x418], R5 ;  /* 0x0004180501007387 */ /* 0x0001e20000100800 */
[----:B------:R-:W-:-:S03]  /*e170*/  LEA.HI.X.SX32 R8, R8, R0, 0x1, P0 ;  /* 0x0000000008087211 */ /* 0x000fc600000f0eff */
[----:B------:R1:W-:Y:S04]  /*e180*/  STL [R1+0x420], R7 ;  /* 0x0004200701007387 */ /* 0x0003e80000100800 */
[----:B------:R2:W-:Y:S01]  /*e190*/  STL [R1+0x428], R6 ;  /* 0x0004280601007387 */ /* 0x0005e20000100800 */
[----:B0-----:R-:W-:Y:S01]  /*e1a0*/  IMAD R5, R29, 0x2, R4 ;  /* 0x000000021d057824 */ /* 0x001fe200078e0204 */
[-C--:B-1----:R-:W-:Y:S02]  /*e1b0*/  LEA.HI.X.SX32 R7, R10, R0.reuse, 0x1, P1 ;  /* 0x000000000a077211 */ /* 0x082fe400008f0eff */
[----:B------:R0:W-:Y:S01]  /*e1c0*/  STL [R1+0x414], R8 ;  /* 0x0004140801007387 */ /* 0x0001e20000100800 */
[----:B--2---:R-:W-:Y:S01]  /*e1d0*/  LEA.HI.X.SX32 R6, R3, R0, 0x1, P2 ;  /* 0x0000000003067211 */ /* 0x004fe200010f0eff */
[----:B------:R-:W-:-:S02]  /*e1e0*/  IMAD R3, R29, 0x2, R5 ;  /* 0x000000021d037824 */ /* 0x000fc400078e0205 */
[----:B------:R1:W-:Y:S04]  /*e1f0*/  STL [R1+0x41c], R7 ;  /* 0x00041c0701007387 */ /* 0x0003e80000100800 */
[----:B------:R2:W-:Y:S01]  /*e200*/  STL [R1+0x424], R6 ;  /* 0x0004240601007387 */ /* 0x0005e20000100800 */
[-C--:B0-----:R-:W-:Y:S02]  /*e210*/  LEA R8, P0, R11, R2.reuse, 0x1 ;  /* 0x000000020b087211 */ /* 0x081fe400078008ff */
[-C--:B-1----:R-:W-:Y:S02]  /*e220*/  LEA R7, P2, R5, R2.reuse, 0x1 ;  /* 0x0000000205077211 */ /* 0x082fe400078408ff */
[CC--:B--2---:R-:W-:Y:S02]  /*e230*/  LEA R6, P1, R4.reuse, R2.reuse, 0x1 ;  /* 0x0000000204067211 */ /* 0x0c4fe400078208ff */
[----:B------:R-:W-:Y:S01]  /*e240*/  LEA R2, P3, R3, R2, 0x1 ;  /* 0x0000000203027211 */ /* 0x000fe200078608ff */
[----:B------:R-:W-:Y:S01]  /*e250*/  STL [R1+0x42c], R8 ;  /* 0x00042c0801007387 */ /* 0x000fe20000100800 */
[----:B------:R-:W-:-:S03]  /*e260*/  LEA.HI.X.SX32 R4, R4, R0, 0x1, P1 ;  /* 0x0000000004047211 */ /* 0x000fc600008f0eff */
[----:B------:R0:W-:Y:S04]  /*e270*/  STL [R1+0x430], R6 ;  /* 0x0004300601007387 */ /* 0x0001e80000100800 */
[----:B------:R-:W-:Y:S04]  /*e280*/  STL [R1+0x434], R7 ;  /* 0x0004340701007387 */ /* 0x000fe80000100800 */
[----:B------:R1:W-:Y:S01]  /*e290*/  STL [R1+0x2a4], R2 ;  /* 0x0002a40201007387 */ /* 0x0003e20000100800 */
[----:B0-----:R-:W-:-:S05]  /*e2a0*/  LEA.HI.X.SX32 R6, R11, R0, 0x1, P0 ;  /* 0x000000000b067211 */ /* 0x001fca00000f0eff */
[----:B------:R-:W-:Y:S01]  /*e2b0*/  STL [R1+0x294], R6 ;  /* 0x0002940601007387 */ /* 0x000fe20000100800 */
[-C--:B-1----:R-:W-:Y:S02]  /*e2c0*/  LEA.HI.X.SX32 R2, R5, R0.reuse, 0x1, P2 ;  /* 0x0000000005027211 */ /* 0x082fe400010f0eff */
[----:B------:R-:W-:Y:S01]  /*e2d0*/  LEA.HI.X.SX32 R0, R3, R0, 0x1, P3 ;  /* 0x0000000003007211 */ /* 0x000fe200018f0eff */
[----:B------:R-:W-:Y:S04]  /*e2e0*/  STL [R1+0x29c], R4 ;  /* 0x00029c0401007387 */ /* 0x000fe80000100800 */
[----:B------:R0:W-:Y:S04]  /*e2f0*/  STL [R1+0x2a0], R2 ;  /* 0x0002a00201007387 */ /* 0x0001e80000100800 */
[----:B------:R1:W-:Y:S04]  /*e300*/  STL [R1+0x298], R0 ;  /* 0x0002980001007387 */ /* 0x0003e80000100800 */
[----:B------:R-:W-:Y:S04]  /*e310*/  STL [R1+0x180], RZ ;  /* 0x000180ff01007387 */ /* 0x000fe80000100800 */
        /* <DEDUP_REMOVED lines=16> */
[----:B------:R-:W-:Y:S01]  /*e420*/  STL [R1+0x154], RZ ;  /* 0x000154ff01007387 */ /* 0x000fe20000100800 */
[----:B0-----:R-:W-:-:S03]  /*e430*/  LOP3.LUT R2, R28, 0x2, RZ, 0xfc, !PT ;  /* 0x000000021c027812 */ /* 0x001fc600078efcff */
[----:B------:R-:W-:Y:S01]  /*e440*/  STL [R1+0x158], RZ ;  /* 0x000158ff01007387 */ /* 0x000fe20000100800 */
[----:B-1----:R-:W-:-:S03]  /*e450*/  LOP3.LUT R0, R28, 0x4, RZ, 0xfc, !PT ;  /* 0x000000041c007812 */ /* 0x002fc600078efcff */
[----:B------:R-:W-:Y:S01]  /*e460*/  STL [R1+0x15c], RZ ;  /* 0x00015cff01007387 */ /* 0x000fe20000100800 */
[----:B------:R-:W-:-:S03]  /*e470*/  LOP3.LUT R3, R28, 0x6, RZ, 0xfc, !PT ;  /* 0x000000061c037812 */ /* 0x000fc600078efcff */
[----:B------:R-:W-:Y:S01]  /*e480*/  STL [R1+0x140], RZ ;  /* 0x000140ff01007387 */ /* 0x000fe20000100800 */
[C---:B------:R-:W-:Y:S02]  /*e490*/  LOP3.LUT R2, R28.reuse, 0x8, RZ, 0xfc, !PT ;  /* 0x000000081c027812 */ /* 0x040fe400078efcff */
[C---:B------:R-:W-:Y:S01]  /*e4a0*/  LOP3.LUT R0, R28.reuse, 0xa, RZ, 0xfc, !PT ;  /* 0x0000000a1c007812 */ /* 0x040fe200078efcff */
[----:B------:R-:W-:Y:S01]  /*e4b0*/  STL [R1+0x144], RZ ;  /* 0x000144ff01007387 */ /* 0x000fe20000100800 */
[C---:B------:R-:W-:Y:S02]  /*e4c0*/  LOP3.LUT R3, R28.reuse, 0xc, RZ, 0xfc, !PT ;  /* 0x0000000c1c037812 */ /* 0x040fe400078efcff */
[C---:B------:R-:W-:Y:S01]  /*e4d0*/  LOP3.LUT R2, R28.reuse, 0xe, RZ, 0xfc, !PT ;  /* 0x0000000e1c027812 */ /* 0x040fe200078efcff */
[----:B------:R-:W-:Y:S01]  /*e4e0*/  STL [R1+0x148], RZ ;  /* 0x000148ff01007387 */ /* 0x000fe20000100800 */
[C---:B------:R-:W-:Y:S02]  /*e4f0*/  LOP3.LUT R0, R28.reuse, 0x10, RZ, 0xfc, !PT ;  /* 0x000000101c007812 */ /* 0x040fe400078efcff */
[C---:B------:R-:W-:Y:S01]  /*e500*/  LOP3.LUT R3, R28.reuse, 0x12, RZ, 0xfc, !PT ;  /* 0x000000121c037812 */ /* 0x040fe200078efcff */
[----:B------:R-:W-:Y:S01]  /*e510*/  STL [R1+0x14c], RZ ;  /* 0x00014cff01007387 */ /* 0x000fe20000100800 */
[----:B------:R-:W-:-:S02]  /*e520*/  LOP3.LUT R2, R28, 0x14, RZ, 0xfc, !PT ;  /* 0x000000141c027812 */ /* 0x000fc400078efcff */
        /* <DEDUP_REMOVED lines=21> */
[C---:B------:R-:W-:Y:S02]  /*e680*/  LOP3.LUT R2, R28.reuse, 0x32, RZ, 0xfc, !PT ;  /* 0x000000321c027812 */ /* 0x040fe400078efcff */
[C---:B------:R-:W-:Y:S01]  /*e690*/  LOP3.LUT R0, R28.reuse, 0x34, RZ, 0xfc, !PT ;  /* 0x000000341c007812 */ /* 0x040fe200078efcff */
[----:B------:R-:W-:Y:S01]  /*e6a0*/  STL [R1+0xbc], RZ ;  /* 0x0000bcff01007387 */ /* 0x000fe20000100800 */
[C---:B------:R-:W-:Y:S02]  /*e6b0*/  LOP3.LUT R3, R28.reuse, 0x36, RZ, 0xfc, !PT ;  /* 0x000000361c037812 */ /* 0x040fe400078efcff */
[----:B------:R-:W-:-:S02]  /*e6c0*/  LOP3.LUT R2, R28, 0x38, RZ, 0xfc, !PT ;  /* 0x000000381c027812 */ /* 0x000fc400078efcff */
[C---:B------:R-:W-:Y:S01]  /*e6d0*/  LOP3.LUT R0, R28.reuse, 0x3a, RZ, 0xfc, !PT ;  /* 0x0000003a1c007812 */ /* 0x040fe200078efcff */
[----:B------:R-:W-:Y:S01]  /*e6e0*/  STL [R1+0xf0], RZ ;  /* 0x0000f0ff01007387 */ /* 0x000fe20000100800 */
[C---:B------:R-:W-:Y:S02]  /*e6f0*/  LOP3.LUT R3, R28.reuse, 0x3c, RZ, 0xfc, !PT ;  /* 0x0000003c1c037812 */ /* 0x040fe400078efcff */
[C---:B------:R-:W-:Y:S02]  /*e700*/  LOP3.LUT R2, R28.reuse, 0x3e, RZ, 0xfc, !PT ;  /* 0x0000003e1c027812 */ /* 0x040fe400078efcff */
[C---:B------:R-:W-:Y:S01]  /*e710*/  LOP3.LUT R0, R28.reuse, 0x40, RZ, 0xfc, !PT ;  /* 0x000000401c007812 */ /* 0x040fe200078efcff */
[----:B------:R-:W-:Y:S01]  /*e720*/  STL [R1+0xf4], RZ ;  /* 0x0000f4ff01007387 */ /* 0x000fe20000100800 */
[C---:B------:R-:W-:Y:S01]  /*e730*/  LOP3.LUT R3, R28.reuse, 0x42, RZ, 0xfc, !PT ;  /* 0x000000421c037812 */ /* 0x040fe200078efcff */
[----:B------:R-:W-:Y:S01]  /*e740*/  IMAD.MOV.U32 R29, RZ, RZ, c[0x0][0x180] ;  /* 0x00006000ff1d7624 */ /* 0x000fe200078e00ff */
        /* <DEDUP_REMOVED lines=25> */
[C---:B------:R-:W-:Y:S02]  /*e8e0*/  LOP3.LUT R0, R28.reuse, 0x6a, RZ, 0xfc, !PT ;  /* 0x0000006a1c007812 */ /* 0x040fe400078efcff */
[----:B------:R-:W-:Y:S01]  /*e8f0*/  IADD3 R29, R29, 0x7f, RZ ;  /* 0x0000007f1d1d7810 */ /* 0x000fe20007ffe0ff */
[----:B------:R-:W-:Y:S01]  /*e900*/  STL [R1+0xd0], RZ ;  /* 0x0000d0ff01007387 */ /* 0x000fe20000100800 */
[C---:B------:R-:W-:Y:S02]  /*e910*/  LOP3.LUT R3, R28.reuse, 0x6c, RZ, 0xfc, !PT ;  /* 0x0000006c1c037812 */ /* 0x040fe400078efcff */
[C---:B------:R-:W-:Y:S02]  /*e920*/  LOP3.LUT R2, R28.reuse, 0x6e, RZ, 0xfc, !PT ;  /* 0x0000006e1c027812 */ /* 0x040fe400078efcff */
[C---:B------:R-:W-:Y:S01]  /*e930*/  LOP3.LUT R0, R28.reuse, 0x70, RZ, 0xfc, !PT ;  /* 0x000000701c007812 */ /* 0x040fe200078efcff */
[----:B------:R-:W-:Y:S01]  /*e940*/  STL [R1+0xd4], RZ ;  /* 0x0000d4ff01007387 */ /* 0x000fe20000100800 */
[----:B------:R-:W-:-:S02]  /*e950*/  LOP3.LUT R3, R28, 0x72, RZ, 0xfc, !PT ;  /* 0x000000721c037812 */ /* 0x000fc400078efcff */
[C---:B------:R-:W-:Y:S02]  /*e960*/  LOP3.LUT R2, R28.reuse, 0x74, RZ, 0xfc, !PT ;  /* 0x000000741c027812 */ /* 0x040fe400078efcff */
[C---:B------:R-:W-:Y:S01]  /*e970*/  LOP3.LUT R0, R28.reuse, 0x76, RZ, 0xfc, !PT ;  /* 0x000000761c007812 */ /* 0x040fe200078efcff */
[----:B------:R-:W-:Y:S01]  /*e980*/  STL [R1+0xd8], RZ ;  /* 0x0000d8ff01007387 */ /* 0x000fe20000100800 */
[C---:B------:R-:W-:Y:S02]  /*e990*/  LOP3.LUT R3, R28.reuse, 0x78, RZ, 0xfc, !PT ;  /* 0x000000781c037812 */ /* 0x040fe400078efcff */
[C---:B------:R-:W-:Y:S02]  /*e9a0*/  LOP3.LUT R2, R28.reuse, 0x7a, RZ, 0xfc, !PT ;  /* 0x0000007a1c027812 */ /* 0x040fe400078efcff */
[----:B------:R-:W-:Y:S01]  /*e9b0*/  LOP3.LUT R0, R28, 0x7c, RZ, 0xfc, !PT ;  /* 0x0000007c1c007812 */ /* 0x000fe200078efcff */
[----:B------:R-:W-:Y:S01]  /*e9c0*/  STL [R1+0xdc], RZ ;  /* 0x0000dcff01007387 */ /* 0x000fe20000100800 */
[----:B------:R-:W-:-:S03]  /*e9d0*/  SHF.R.S32.HI R28, RZ, 0x1f, R29 ;  /* 0x0000001fff1c7819 */ /* 0x000fc6000001141d */
[----:B------:R-:W2:Y:S01]  /*e9e0*/  LDL R27, [R1+0x1c0] ;  /* 0x0001c000011b7983 */ /* 0x000ea20000100800 */
[----:B------:R-:W-:-:S03]  /*e9f0*/  LEA.HI R28, R28, R29, RZ, 0x7 ;  /* 0x0000001d1c1c7211 */ /* 0x000fc600078f38ff */
[----:B------:R-:W-:Y:S04]  /*ea00*/  STL [R1+0xa0], RZ ;  /* 0x0000a0ff01007387 */ /* 0x000fe80000100800 */
[----:B------:R-:W-:Y:S04]  /*ea10*/  STL [R1+0xa4], RZ ;  /* 0x0000a4ff01007387 */ /* 0x000fe80000100800 */
[----:B------:R-:W3:Y:S01]  /*ea20*/  LDL R29, [R1+0x1c8] ;  /* 0x0001c800011d7983 */ /* 0x000ee20000100800 */
[----:B------:R-:W-:-:S03]  /*ea30*/  SHF.R.S32.HI R0, RZ, 0x7, R28 ;  /* 0x00000007ff007819 */ /* 0x000fc6000001141c */
[----:B------:R-:W-:Y:S04]  /*ea40*/  STL [R1+0xa8], RZ ;  /* 0x0000a8ff01007387 */ /* 0x000fe80000100800 */
[----:B------:R-:W-:Y:S04]  /*ea50*/  STL [R1+0xac], RZ ;  /* 0x0000acff01007387 */ /* 0x000fe80000100800 */
[----:B------:R-:W4:Y:S04]  /*ea60*/  LDL R28, [R1+0x1e8] ;  /* 0x0001e800011c7983 */ /* 0x000f280000100800 */
[----:B------:R-:W0:Y:S04]  /*ea70*/  S2R R24, SR_TID.X ;  /* 0x0000000000187919 */ /* 0x000e280000002100 */
[----:B------:R-:W-:Y:S04]  /*ea80*/  STL [R1+0x90], RZ ;  /* 0x000090ff01007387 */ /* 0x000fe80000100800 */
[----:B------:R-:W-:Y:S04]  /*ea90*/  STL [R1+0x94], RZ ;  /* 0x000094ff01007387 */ /* 0x000fe80000100800 */
[----:B------:R-:W-:Y:S04]  /*eaa0*/  STL [R1+0x98], RZ ;  /* 0x000098ff01007387 */ /* 0x000fe80000100800 */
[----:B------:R-:W-:Y:S01]  /*eab0*/  STL [R1+0x9c], RZ ;  /* 0x00009cff01007387 */ /* 0x000fe20000100800 */
[----:B0-----:R-:W-:-:S03]  /*eac0*/  LOP3.LUT R24, R24, 0x7f, RZ, 0xc0, !PT ;  /* 0x0000007f18187812 */ /* 0x001fc600078ec0ff */
[----:B------:R-:W-:Y:S02]  /*ead0*/  STL [R1+0x100], RZ ;  /* 0x000100ff01007387 */ /* 0x000fe40000100800 */
[----:B------:R-:W-:Y:S02]  /*eae0*/  IMAD.SHL.U32 R0, R24, 0x2, RZ ;  /* 0x0000000218007824 */ /* 0x000fe400078e00ff */
[----:B------:R-:W-:Y:S04]  /*eaf0*/  STL [R1+0x104], RZ ;  /* 0x000104ff01007387 */ /* 0x000fe80000100800 */
        /* <DEDUP_REMOVED lines=10> */
[----:B------:R-:W-:-:S03]  /*eba0*/  LOP3.LUT R2, R0, 0x70, RZ, 0x3c, !PT ;  /* 0x0000007000027812 */ /* 0x000fc600078e3cff */
[----:B------:R-:W-:Y:S04]  /*ebb0*/  STL [R1+0x128], RZ ;  /* 0x000128ff01007387 */ /* 0x000fe80000100800 */
[----:B------:R-:W-:Y:S04]  /*ebc0*/  STL [R1+0x12c], RZ ;  /* 0x00012cff01007387 */ /* 0x000fe80000100800 */
[----:B------:R-:W-:Y:S04]  /*ebd0*/  STL [R1+0x110], RZ ;  /* 0x000110ff01007387 */ /* 0x000fe80000100800 */
[----:B------:R-:W-:Y:S04]  /*ebe0*/  STL [R1+0x114], RZ ;  /* 0x000114ff01007387 */ /* 0x000fe80000100800 */
[----:B------:R-:W-:Y:S04]  /*ebf0*/  STL [R1+0x118], RZ ;  /* 0x000118ff01007387 */ /* 0x000fe80000100800 */
[----:B------:R-:W-:Y:S01]  /*ec00*/  STL [R1+0x11c], RZ ;  /* 0x00011cff01007387 */ /* 0x000fe20000100800 */
[----:B------:R-:W-:-:S02]  /*ec10*/  USHF.L.U32 UR4, UR7, 0x7, URZ ;  /* 0x0000000707047899 */ /* 0x000fc4000800063f */
[----:B------:R-:W-:Y:S02]  /*ec20*/  USHF.L.U32 UR5, UR6, 0x7, URZ ;  /* 0x0000000706057899 */ /* 0x000fe4000800063f */
[----:B------:R-:W-:Y:S02]  /*ec30*/  USHF.R.S32.HI UR7, URZ, 0x1f, UR4 ;  /* 0x0000001f3f077899 */ /* 0x000fe40008011404 */
[----:B------:R-:W-:Y:S02]  /*ec40*/  USHF.R.S32.HI UR6, URZ, 0x1f, UR5 ;  /* 0x0000001f3f067899 */ /* 0x000fe40008011405 */
[----:B------:R-:W-:Y:S02]  /*ec50*/  USHF.L.U32 UR10, UR4, 0x1, URZ ;  /* 0x00000001040a7899 */ /* 0x000fe4000800063f */
[----:B------:R-:W-:Y:S02]  /*ec60*/  USHF.L.U64.HI UR7, UR4, 0x1, UR7 ;  /* 0x0000000104077899 */ /* 0x000fe40008010207 */
[----:B------:R-:W-:-:S02]  /*ec70*/  USHF.L.U32 UR11, UR5, 0x1, URZ ;  /* 0x00000001050b7899 */ /* 0x000fc4000800063f */
[----:B------:R-:W-:Y:S02]  /*ec80*/  USHF.L.U64.HI UR6, UR5, 0x1, UR6 ;  /* 0x0000000105067899 */ /* 0x000fe40008010206 */
[----:B------:R-:W-:Y:S01]  /*ec90*/  UMOV UR4, URZ ;  /* 0x0000003f00047c82 */ /* 0x000fe20008000000 */
[C---:B--2---:R-:W-:Y:S02]  /*eca0*/  LOP3.LUT R0, R27.reuse, 0x20, RZ, 0x3c, !PT ;  /* 0x000000201b007812 */ /* 0x044fe400078e3cff */
[C---:B------:R-:W-:Y:S02]  /*ecb0*/  LOP3.LUT R3, R27.reuse, 0x40, RZ, 0x3c, !PT ;  /* 0x000000401b037812 */ /* 0x040fe400078e3cff */
[----:B------:R-:W-:Y:S02]  /*ecc0*/  LOP3.LUT R2, R27, 0x60, RZ, 0x3c, !PT ;  /* 0x000000601b027812 */ /* 0x000fe400078e3cff */
[C---:B---3--:R-:W-:Y:S02]  /*ecd0*/  LOP3.LUT R0, R29.reuse, 0x20, RZ, 0x3c, !PT ;  /* 0x000000201d007812 */ /* 0x048fe400078e3cff */
[----:B------:R-:W-:-:S02]  /*ece0*/  LOP3.LUT R3, R29, 0x40, RZ, 0x3c, !PT ;  /* 0x000000401d037812 */ /* 0x000fc400078e3cff */
[----:B------:R-:W-:Y:S01]  /*ecf0*/  LOP3.LUT R2, R29, 0x60, RZ, 0x3c, !PT ;  /* 0x000000601d027812 */ /* 0x000fe200078e3cff */
[----:B------:R4:W-:Y:S04]  /*ed00*/  STL [R1+0x874], R0 ;  /* 0x0008740001007387 */ /* 0x0009e80000100800 */
[----:B------:R0:W-:Y:S01]  /*ed10*/  STL [R1+0x870], R3 ;  /* 0x0008700301007387 */ /* 0x0001e20000100800 */
[----:B----4-:R-:W-:-:S03]  /*ed20*/  LOP3.LUT R0, R28, 0x40, RZ, 0x3c, !PT ;  /* 0x000000401c007812 */ /* 0x010fc600078e3cff */
[----:B------:R0:W-:Y:S04]  /*ed30*/  STL [R1+0x86c], R2 ;  /* 0x00086c0201007387 */ /* 0x0001e80000100800 */
[----:B------:R0:W-:Y:S02]  /*ed40*/  STL [R1+0x868], R0 ;  /* 0x0008680001007387 */ /* 0x0001e40000100800 */
.L_x_2:
[----:B0----5:R-:W2:Y:S04]  /*ed50*/  LDL R3, [R1+0x438] ;  /* 0x0004380001037983 */ /* 0x021ea80000100800 */
[----:B------:R-:W2:Y:S01]  /*ed60*/  LDL R2, [R1+0x43c] ;  /* 0x00043c0001027983 */ /* 0x000ea20000100800 */
[----:B------:R-:W-:Y:S02]  /*ed70*/  ULDC UR5, c[0x0][0x180] ;  /* 0x0000600000057ab9 */ /* 0x000fe40000000800 */
[----:B------:R-:W-:Y:S01]  /*ed80*/  UIMAD UR5, UR4, -0x80, UR5 ;  /* 0xffffff80040578a4 */ /* 0x000fe2000f8e0205 */
[----:B------:R-:W-:Y:S04]  /*ed90*/  STL [R1+0x1558], R13 ;  /* 0x0015580d01007387 */ /* 0x000fe80000100800 */
        /* <DEDUP_REMOVED lines=15> */
[----:B------:R-:W0:Y:S04]  /*ee90*/  S2R R14, SR_TID.X ;  /* 0x00000000000e7919 */ /* 0x000e280000002100 */
        /* <DEDUP_REMOVED lines=22> */
[----:B------:R0:W-:Y:S04]  /*f000*/  STL [R1+0x14c4], R0 ;  /* 0x0014c40001007387 */ /* 0x0001e80000100800 */
[----:B------:R1:W-:Y:S04]  /*f010*/  STL [R1+0x14bc], R16 ;  /* 0x0014bc1001007387 */ /* 0x0003e80000100800 */
[----:B------:R-:W3:Y:S01]  /*f020*/  S2R R15, SR_TID.X ;  /* 0x00000000000f7919 */ /* 0x000ee20000002100 */
[----:B0-----:R-:W-:-:S04]  /*f030*/  SHF.R.U32.HI R0, RZ, 0x6, R14 ;  /* 0x00000006ff007819 */ /* 0x001fc8000001160e */
[----:B-1----:R-:W-:Y:S01]  /*f040*/  SGXT.U32 R16, R0, 0x1 ;  /* 0x000000010010781a */ /* 0x002fe20000000000 */
[----:B------:R0:W-:Y:S03]  /*f050*/  STL [R1+0x14c8], R0 ;  /* 0x0014c80001007387 */ /* 0x0001e60000100800 */
[----:B------:R-:W-:Y:S01]  /*f060*/  ISETP.GE.AND P0, PT, R16, UR5, PT ;  /* 0x0000000510007c0c */ /* 0x000fe2000bf06270 */
[----:B------:R-:W-:Y:S01]  /*f070*/  STL [R1+0x14cc], R16 ;  /* 0x0014cc1001007387 */ /* 0x000fe20000100800 */
[----:B------:R-:W-:-:S03]  /*f080*/  PRMT R13, RZ, 0x7610, R13 ;  /* 0x00007610ff0d7816 */ /* 0x000fc6000000000d */
[----:B------:R-:W-:Y:S04]  /*f090*/  STL [R1+0x14d0], R16 ;  /* 0x0014d01001007387 */ /* 0x000fe80000100800 */
[----:B------:R-:W4:Y:S04]  /*f0a0*/  LDL R28, [R1+0x430] ;  /* 0x00043000011c7983 */ /* 0x000f280000100800 */
[----:B0-----:R-:W4:Y:S01]  /*f0b0*/  LDL R0, [R1+0x42c] ;  /* 0x00042c0001007983 */ /* 0x001f220000100800 */
[----:B---3--:R-:W-:Y:S02]  /*f0c0*/  SHF.R.U32.HI R18, RZ, 0x6, R15 ;  /* 0x00000006ff127819 */ /* 0x008fe4000001160f */
[----:B------:R-:W-:-:S02]  /*f0d0*/  PRMT R17, RZ, 0x7610, R17 ;  /* 0x00007610ff117816 */ /* 0x000fc40000000011 */
[----:B------:R-:W-:Y:S02]  /*f0e0*/  SGXT.U32 R18, R18, 0x1 ;  /* 0x000000011212781a */ /* 0x000fe40000000000 */
[----:B------:R-:W-:Y:S02]  /*f0f0*/  SHF.R.U32.HI R15, RZ, 0x6, R15 ;  /* 0x00000006ff0f7819 */ /* 0x000fe4000001160f */
[C---:B------:R-:W-:Y:S02]  /*f100*/  LOP3.LUT R12, R18.reuse, 0x2, RZ, 0xfc, !PT ;  /* 0x00000002120c7812 */ /* 0x040fe400078efcff */
[----:B------:R-:W-:Y:S02]  /*f110*/  LOP3.LUT R18, R18, 0x4, RZ, 0xfc, !PT ;  /* 0x0000000412127812 */ /* 0x000fe400078efcff */
[----:B------:R-:W-:Y:S02]  /*f120*/  ISETP.GE.AND P1, PT, R12, UR5, PT ;  /* 0x000000050c007c0c */ /* 0x000fe4000bf26270 */
[----:B------:R-:W3:Y:S01]  /*f130*/  LDL R12, [R1+0x294] ;  /* 0x00029400010c7983 */ /* 0x000ee20000100800 */
[----:B------:R-:W-:-:S02]  /*f140*/  SGXT.U32 R15, R15, 0x1 ;  /* 0x000000010f0f781a */ /* 0x000fc40000000000 */
[----:B------:R-:W-:Y:S01]  /*f150*/  ISETP.GE.AND P2, PT, R18, UR5, PT ;  /* 0x0000000512007c0c */ /* 0x000fe2000bf46270 */
[----:B--2---:R-:W2:Y:S04]  /*f160*/  @!P0 LDG.E.U16 R13, [R2.64] ;  /* 0x00000008020d8981 */ /* 0x004ea8000c1e1500 */
[----:B--2---:R0:W-:Y:S04]  /*f170*/  STL [R1+0x20], R13 ;  /* 0x0000200d01007387 */ /* 0x0041e80000100800 */
[----:B0-----:R-:W2:Y:S04]  /*f180*/  LDL.LU R13, [R1+0x1564] ;  /* 0x00156400010d7983 */ /* 0x001ea80000300800 */
[----:B------:R-:W2:Y:S04]  /*f190*/  LDL R2, [R1+0x298] ;  /* 0x0002980001027983 */ /* 0x000ea80000100800 */
[----:B------:R-:W2:Y:S01]  /*f1a0*/  LDL R3, [R1+0x2a4] ;  /* 0x0002a40001037983 */ /* 0x000ea20000100800 */
[----:B------:R-:W-:-:S03]  /*f1b0*/  LOP3.LUT R18, R15, 0x6, RZ, 0xfc, !PT ;  /* 0x000000060f127812 */ /* 0x000fc600078efcff */
[----:B------:R-:W0:Y:S01]  /*f1c0*/  S2R R15, SR_TID.X ;  /* 0x00000000000f7919 */ /* 0x000e220000002100 */
[----:B--2---:R-:W-:-:S04]  /*f1d0*/  @!P1 LOP3.LUT R3, R3, R2, RZ, 0x3c, !PT ;  /* 0x0000000203039212 */ /* 0x004fc800078e3cff */
[----:B------:R-:W-:-:S04]  /*f1e0*/  @!P1 LOP3.LUT R2, R3, R2, RZ, 0x3c, !PT ;  /* 0x0000000203029212 */ /* 0x000fc800078e3cff */
[----:B------:R-:W-:-:S05]  /*f1f0*/  @!P1 LOP3.LUT R3, R3, R2, RZ, 0x3c, !PT ;  /* 0x0000000203039212 */ /* 0x000fca00078e3cff */
[----:B------:R1:W2:Y:S01]  /*f200*/  @!P1 LDG.E.U16 R17, [R2.64] ;  /* 0x0000000802119981 */ /* 0x0002a2000c1e1500 */
[----:B0-----:R-:W-:Y:S02]  /*f210*/  SHF.R.U32.HI R15, RZ, 0x6, R15 ;  /* 0x00000006ff0f7819 */ /* 0x001fe4000001160f */
[----:B------:R-:W-:Y:S02]  /*f220*/  ISETP.GE.AND P3, PT, R18, UR5, PT ;  /* 0x0000000512007c0c */ /* 0x000fe4000bf66270 */
[----:B------:R-:W-:-:S04]  /*f230*/  SGXT.U32 R18, R15, 0x1 ;  /* 0x000000010f12781a */ /* 0x000fc80000000000 */
[----:B------:R-:W-:-:S04]  /*f240*/  LOP3.LUT R18, R18, 0x8, RZ, 0xfc, !PT ;  /* 0x0000000812127812 */ /* 0x000fc800078efcff */
[----:B------:R-:W-:Y:S02]  /*f250*/  ISETP.GE.AND P0, PT, R18, UR5, PT ;  /* 0x0000000512007c0c */ /* 0x000fe4000bf06270 */
[----:B------:R-:W3:Y:S04]  /*f260*/  LDL.LU R18, [R1+0x1560] ;  /* 0x0015600001127983 */ /* 0x000ee80000300800 */
[----:B-1----:R-:W3:Y:S04]  /*f270*/  LDL R2, [R1+0x2a0] ;  /* 0x0002a00001027983 */ /* 0x002ee80000100800 */
[----:B--2---:R0:W-:Y:S04]  /*f280*/  STL [R1+0x64], R17 ;  /* 0x0000641101007387 */ /* 0x0041e80000100800 */
[----:B------:R-:W3:Y:S01]  /*f290*/  LDL R3, [R1+0x434] ;  /* 0x0004340001037983 */ /* 0x000ee20000100800 */
[----:B------:R-:W-:-:S03]  /*f2a0*/  PRMT R13, RZ, 0x7610, R13 ;  /* 0x00007610ff0d7816 */ /* 0x000fc6000000000d */
[----:B------:R-:W1:Y:S01]  /*f2b0*/  S2R R15, SR_TID.X ;  /* 0x00000000000f7919 */ /* 0x000e620000002100 */
[----:B---3--:R-:W-:-:S04]  /*f2c0*/  @!P2 LOP3.LUT R3, R3, R2, RZ, 0x3c, !PT ;  /* 0x000000020303a212 */ /* 0x008fc800078e3cff */
[----:B------:R-:W-:-:S04]  /*f2d0*/  @!P2 LOP3.LUT R2, R3, R2, RZ, 0x3c, !PT ;  /* 0x000000020302a212 */ /* 0x000fc800078e3cff */
[----:B------:R-:W-:-:S05]  /*f2e0*/  @!P2 LOP3.LUT R3, R3, R2, RZ, 0x3c, !PT ;  /* 0x000000020303a212 */ /* 0x000fca00078e3cff */
[----:B------:R2:W3:Y:S04]  /*f2f0*/  @!P2 LDG.E.U16 R13, [R2.64] ;  /* 0x00000008020da981 */ /* 0x0004e8000c1e1500 */
[----:B--2---:R-:W2:Y:S01]  /*f300*/  S2R R3, SR_TID.X ;  /* 0x0000000000037919 */ /* 0x004ea20000002100 */
[----:B-1----:R-:W-:-:S04]  /*f310*/  SHF.R.U32.HI R15, RZ, 0x6, R15 ;  /* 0x00000006ff0f7819 */ /* 0x002fc8000001160f */
[----:B------:R-:W-:-:S04]  /*f320*/  SGXT.U32 R15, R15, 0x1 ;  /* 0x000000010f0f781a */ /* 0x000fc80000000000 */
[----:B0-----:R-:W-:-:S04]  /*f330*/  LOP3.LUT R17, R15, 0xa, RZ, 0xfc, !PT ;  /* 0x0000000a0f117812 */ /* 0x001fc800078efcff */
[----:B------:R-:W-:Y:S02]  /*f340*/  ISETP.GE.AND P1, PT, R17, UR5, PT ;  /* 0x0000000511007c0c */ /* 0x000fe4000bf26270 */
[----:B------:R-:W4:Y:S01]  /*f350*/  LDL.LU R17, [R1+0x155c] ;  /* 0x00155c0001117983 */ /* 0x000f220000300800 */
[----:B--2---:R-:W-:-:S04]  /*f360*/  SHF.R.U32.HI R3, RZ, 0x6, R3 ;  /* 0x00000006ff037819 */ /* 0x004fc80000011603 */
[----:B------:R-:W-:-:S04]  /*f370*/  SGXT.U32 R3, R3, 0x1 ;  /* 0x000000010303781a */ /* 0x000fc80000000000 */
[----:B------:R-:W-:Y:S01]  /*f380*/  LOP3.LUT R2, R3, 0xc, RZ, 0xfc, !PT ;  /* 0x0000000c03027812 */ /* 0x000fe200078efcff */
[----:B---3--:R0:W-:Y:S04]  /*f390*/  STL [R1+0x1bc], R13 ;  /* 0x0001bc0d01007387 */ /* 0x0081e80000100800 */
[----:B0-----:R-:W2:Y:S04]  /*f3a0*/  LDL.LU R13, [R1+0x1558] ;  /* 0x00155800010d7983 */ /* 0x001ea80000300800 */
[----:B------:R-:W3:Y:S01]  /*f3b0*/  LDL R3, [R1+0x29c] ;  /* 0x00029c0001037983 */ /* 0x000ee20000100800 */
[----:B------:R-:W-:-:S02]  /*f3c0*/  PRMT R18, RZ, 0x7610, R18 ;  /* 0x00007610ff127816 */ /* 0x000fc40000000012 */
[----:B------:R-:W-:Y:S01]  /*f3d0*/  ISETP.GE.AND P2, PT, R2, UR5, PT ;  /* 0x0000000502007c0c */ /* 0x000fe2000bf46270 */
[----:B----4-:R-:W-:Y:S01]  /*f3e0*/  @!P3 IMAD.MOV.U32 R2, RZ, RZ, R28 ;  /* 0x000000ffff02b224 */ /* 0x010fe200078e001c */
[----:B------:R-:W-:Y:S01]  /*f3f0*/  PRMT R23, RZ, 0x7610, R23 ;  /* 0x00007610ff177816 */ /* 0x000fe20000000017 */
[----:B------:R-:W0:Y:S04]  /*f400*/  S2R R15, SR_TID.X ;  /* 0x00000000000f7919 */ /* 0x000e280000002100 */
[----:B------:R-:W4:Y:S01]  /*f410*/  LDL R28, [R1+0x418] ;  /* 0x00041800011c7983 */ /* 0x000f220000100800 */
[----:B--2---:R-:W-:-:S03]  /*f420*/  PRMT R13, RZ, 0x7610, R13 ;  /* 0x00007610ff0d7816 */ /* 0x004fc6000000000d */
[----:B---3--:R1:W2:Y:S02]  /*f430*/  @!P3 LDG.E.U16 R18, [R2.64] ;  /* 0x000000080212b981 */ /* 0x0082a4000c1e1500 */
[----:B-1----:R-:W-:Y:S02]  /*f440*/  @!P0 IMAD.MOV.U32 R2, RZ, RZ, R0 ;  /* 0x000000ffff028224 */ /* 0x002fe400078e0000 */
[----:B------:R-:W-:Y:S01]  /*f450*/  @!P0 IMAD.MOV.U32 R3, RZ, RZ, R12 ;  /* 0x000000ffff038224 */ /* 0x000fe200078e000c */
[----:B0-----:R-:W-:Y:S01]  /*f460*/  SHF.R.U32.HI R15, RZ, 0x6, R15 ;  /* 0x00000006ff0f7819 */ /* 0x001fe2000001160f */
[----:B------:R-:W3:Y:S04]  /*f470*/  LDL R12, [R1+0x40c] ;  /* 0x00040c00010c7983 */ /* 0x000ee80000100800 */
[----:B------:R0:W2:Y:S04]  /*f480*/  @!P0 LDG.E.U16 R13, [R2.64] ;  /* 0x00000008020d8981 */ /* 0x0000a8000c1e1500 */
[----:B------:R-:W2:Y:S04]  /*f490*/  LDL R0, [R1+0x410] ;  /* 0x0004100001007983 */ /* 0x000ea80000100800 */
[----:B0-----:R-:W2:Y:S04]  /*f4a0*/  LDL R2, [R1+0x424] ;  /* 0x0004240001027983 */ /* 0x001ea80000100800 */
[----:B------:R-:W2:Y:S01]  /*f4b0*/  LDL R3, [R1+0x428] ;  /* 0x0004280001037983 */ /* 0x000ea20000100800 */
[----:B------:R-:W-:-:S04]  /*f4c0*/  SGXT.U32 R15, R15, 0x1 ;  /* 0x000000010f0f781a */ /* 0x000fc80000000000 */
[----:B------:R-:W-:-:S04]  /*f4d0*/  LOP3.LUT R15, R15, 0xe, RZ, 0xfc, !PT ;  /* 0x0000000e0f0f7812 */ /* 0x000fc800078efcff */
[----:B------:R-:W-:Y:S02]  /*f4e0*/  ISETP.GE.AND P3, PT, R15, UR5, PT ;  /* 0x000000050f007c0c */ /* 0x000fe4000bf66270 */
[----:B------:R-:W0:Y:S01]  /*f4f0*/  S2R R15, SR_TID.X ;  /* 0x00000000000f7919 */ /* 0x000e220000002100 */
[----:B--2---:R-:W-:-:S04]  /*f500*/  @!P1 LOP3.LUT R3, R3, R2, RZ, 0x3c, !PT ;  /* 0x0000000203039212 */ /* 0x004fc800078e3cff */
[----:B------:R-:W-:-:S04]  /*f510*/  @!P1 LOP3.LUT R2, R3, R2, RZ, 0x3c, !PT ;  /* 0x0000000203029212 */ /* 0x000fc800078e3cff */
[----:B------:R-:W-:-:S05]  /*f520*/  @!P1 LOP3.LUT R3, R3, R2, RZ, 0x3c, !PT ;  /* 0x0000000203039212 */ /* 0x000fca00078e3cff */
[----:B------:R1:W2:Y:S01]  /*f530*/  @!P1 LDG.E.U16 R23, [R2.64] ;  /* 0x0000000802179981 */ /* 0x0002a2000c1e1500 */
[----:B0-----:R-:W-:-:S03]  /*f540*/  SHF.R.U32.HI R15, RZ, 0x6, R15 ;  /* 0x00000006ff0f7819 */ /* 0x001fc6000001160f */
[----:B------:R0:W-:Y:S02]  /*f550*/  STL [R1+0x220], R18 ;  /* 0x0002201201007387 */ /* 0x0001e40000100800 */
[----:B0-----:R-:W-:Y:S02]  /*f560*/  SGXT.U32 R18, R15, 0x1 ;  /* 0x000000010f12781a */ /* 0x001fe40000000000 */
[----:B------:R-:W-:Y:S02]  /*f570*/  STL [R1+0x14b0], R13 ;  /* 0x0014b00d01007387 */ /* 0x000fe40000100800 */
[----:B------:R-:W-:Y:S02]  /*f580*/  LOP3.LUT R18, R18, 0x10, RZ, 0xfc, !PT ;  /* 0x0000001012127812 */ /* 0x000fe400078efcff */
[----:B------:R-:W-:Y:S02]  /*f590*/  STL [R1+0x14b4], R13 ;  /* 0x0014b40d01007387 */ /* 0x000fe40000100800 */
[----:B------:R-:W-:-:S02]  /*f5a0*/  ISETP.GE.AND P0, PT, R18, UR5, PT ;  /* 0x0000000512007c0c */ /* 0x000fc4000bf06270 */
[----:B------:R-:W-:Y:S04]  /*f5b0*/  STL [R1+0x14b8], R13 ;  /* 0x0014b80d01007387 */ /* 0x000fe80000100800 */
        /* <DEDUP_REMOVED lines=15> */
[----:B------:R-:W4:Y:S01]  /*f6b0*/  LDL R23, [R1+0x408] ;  /* 0x0004080001177983 */ /* 0x000f220000100800 */
        /* <DEDUP_REMOVED lines=8> */
[----:B----4-:R-:W-:Y:S02]  /*f740*/  @!P3 IMAD.MOV.U32 R2, RZ, RZ, R28 ;  /* 0x000000ffff02b224 */ /* 0x010fe400078e001c */
[----:B------:R-:W4:Y:S04]  /*f750*/  LDL R28, [R1+0x400] ;  /* 0x00040000011c7983 */ /* 0x000f280000100800 */
[----:B---3--:R0:W3:Y:S01]  /*f760*/  @!P3 LDG.E.U16 R18, [R2.64] ;  /* 0x000000080212b981 */ /* 0x0080e2000c1e1500 */
[----:B--2---:R-:W-:Y:S01]  /*f770*/  PRMT R17, RZ, 0x7610, R17 ;  /* 0x00007610ff117816 */ /* 0x004fe20000000011 */
[----:B0-----:R-:W-:Y:S02]  /*f780*/  @!P0 IMAD.MOV.U32 R2, RZ, RZ, R0 ;  /* 0x000000ffff028224 */ /* 0x001fe400078e0000 */
[----:B------:R-:W-:-:S05]  /*f790*/  @!P0 IMAD.MOV.U32 R3, RZ, RZ, R12 ;  /* 0x000000ffff038224 */ /* 0x000fca00078e000c */
[----:B------:R0:W2:Y:S04]  /*f7a0*/  @!P0 LDG.E.U16 R17, [R2.64] ;  /* 0x0000000802118981 */ /* 0x0000a8000c1e1500 */
[----:B0-----:R-:W0:Y:S02]  /*f7b0*/  S2R R3, SR_TID.X ;  /* 0x0000000000037919 */ /* 0x001e240000002100 */
[----:B0-----:R-:W-:-:S04]  /*f7c0*/  SHF.R.U32.HI R3, RZ, 0x6, R3 ;  /* 0x00000006ff037819 */ /* 0x001fc80000011603 */
[----:B------:R-:W-:-:S04]  /*f7d0*/  SGXT.U32 R3, R3, 0x1 ;  /* 0x000000010303781a */ /* 0x000fc80000000000 */
[----:B------:R-:W-:Y:S01]  /*f7e0*/  LOP3.LUT R2, R3, 0x18, RZ, 0xfc, !PT ;  /* 0x0000001803027812 */ /* 0x000fe200078efcff */
[----:B---3--:R0:W-:Y:S04]  /*f7f0*/  STL [R1+0x228], R18 ;  /* 0x0002281201007387 */ /* 0x0081e80000100800 */
[----:B0-----:R-:W3:Y:S04]  /*f800*/  LDL.LU R18, [R1+0x154c] ;  /* 0x00154c0001127983 */ /* 0x001ee80000300800 */
[----:B------:R-:W2:Y:S01]  /*f810*/  LDL R3, [R1+0x404] ;  /* 0x0004040001037983 */ /* 0x000ea20000100800 */
[----:B------:R-:W-:-:S02]  /*f820*/  PRMT R22, RZ, 0x7610, R22 ;  /* 0x00007610ff167816 */ /* 0x000fc40000000016 */
[----:B------:R-:W-:Y:S01]  /*f830*/  ISETP.GE.AND P0, PT, R2, UR5, PT ;  /* 0x0000000502007c0c */ /* 0x000fe2000bf06270 */
[----:B------:R-:W-:Y:S01]  /*f840*/  @!P1 IMAD.MOV.U32 R2, RZ, RZ, R23 ;  /* 0x000000ffff029224 */ /* 0x000fe200078e0017 */
[----:B------:R-:W4:Y:S04]  /*f850*/  LDL R12, [R1+0x3ec] ;  /* 0x0003ec00010c7983 */ /* 0x000f280000100800 */
[----:B------:R-:W4:Y:S04]  /*f860*/  LDL R0, [R1+0x3f0] ;  /* 0x0003f00001007983 */ /* 0x000f280000100800 */
[----:B--2---:R-:W2:Y:S01]  /*f870*/  @!P1 LDG.E.U16 R22, [R2.64] ;  /* 0x0000000802169981 */ /* 0x004ea2000c1e1500 */
[----:B---3--:R-:W-:-:S03]  /*f880*/  PRMT R18, RZ, 0x7610, R18 ;  /* 0x00007610ff127816 */ /* 0x008fc60000000012 */
[----:B--2---:R0:W-:Y:S04]  /*f890*/  STL [R1+0x54], R22 ;  /* 0x0000541601007387 */ /* 0x0041e80000100800 */
[----:B------:R-:W2:Y:S01]  /*f8a0*/  LDL R3, [R1+0x3fc] ;  /* 0x0003fc0001037983 */ /* 0x000ea20000100800 */
[----:B----4-:R-:W-:-:S03]  /*f8b0*/  @!P2 IMAD.MOV.U32 R2, RZ, RZ, R28 ;  /* 0x000000ffff02a224 */ /* 0x010fc600078e001c */
[----:B------:R-:W1:Y:S04]  /*f8c0*/  S2R R15, SR_TID.X ;  /* 0x00000000000f7919 */ /* 0x000e680000002100 */
[----:B------:R-:W3:Y:S01]  /*f8d0*/  LDL R23, [R1+0x3e4] ;  /* 0x0003e40001177983 */ /* 0x000ee20000100800 */
[----:B-1----:R-:W-:-:S04]  /*f8e0*/  SHF.R.U32.HI R15, RZ, 0x6, R15 ;  /* 0x00000006ff0f7819 */ /* 0x002fc8000001160f */
[----:B------:R-:W-:-:S04]  /*f8f0*/  SGXT.U32 R15, R15, 0x1 ;  /* 0x000000010f0f781a */ /* 0x000fc80000000000 */
[----:B------:R-:W-:-:S04]  /*f900*/  LOP3.LUT R15, R15, 0x16, RZ, 0xfc, !PT ;  /* 0x000000160f0f7812 */ /* 0x000fc800078efcff */
[----:B------:R-:W-:Y:S01]  /*f910*/  ISETP.GE.AND P3, PT, R15, UR5, PT ;  /* 0x000000050f007c0c */ /* 0x000fe2000bf66270 */
[----:B--2---:R-:W2:Y:S04]  /*f920*/  @!P2 LDG.E.U16 R18, [R2.64] ;  /* 0x000000080212a981 */ /* 0x004ea8000c1e1500 */
[----:B------:R-:W1:Y:S02]  /*f930*/  S2R R15, SR_TID.X ;  /* 0x00000000000f7919 */ /* 0x000e640000002100 */
[----:B-1----:R-:W-:-:S04]  /*f940*/  SHF.R.U32.HI R15, RZ, 0x6, R15 ;  /* 0x00000006ff0f7819 */ /* 0x002fc8000001160f */
[----:B------:R-:W-:-:S04]  /*f950*/  SGXT.U32 R15, R15, 0x1 ;  /* 0x000000010f0f781a */ /* 0x000fc80000000000 */
[----:B0-----:R-:W-:-:S04]  /*f960*/  LOP3.LUT R22, R15, 0x1a, RZ, 0xfc, !PT ;  /* 0x0000001a0f167812 */ /* 0x001fc800078efcff */
[----:B------:R-:W-:Y:S02]  /*f970*/  ISETP.GE.AND P1, PT, R22, UR5, PT ;  /* 0x0000000516007c0c */ /* 0x000fe4000bf26270 */
[----:B------:R-:W4:Y:S04]  /*f980*/  LDL R22, [R1+0x3e8] ;  /* 0x0003e80001167983 */ /* 0x000f280000100800 */
[----:B--2---:R0:W-:Y:S04]  /*f990*/  STL [R1+0x190], R18 ;  /* 0x0001901201007387 */ /* 0x0041e80000100800 */
[----:B0-----:R-:W2:Y:S04]  /*f9a0*/  LDL.LU R18, [R1+0x1548] ;  /* 0x0015480001127983 */ /* 0x001ea80000300800 */
[----:B------:R-:W2:Y:S04]  /*f9b0*/  LDL R2, [R1+0x3f4] ;  /* 0x0003f40001027983 */ /* 0x000ea80000100800 */
[----:B------:R-:W2:Y:S01]  /*f9c0*/  LDL R3, [R1+0x3f8] ;  /* 0x0003f80001037983 */ /* 0x000ea20000100800 */
[----:B------:R-:W-:-:S02]  /*f9d0*/  PRMT R19, RZ, 0x7610, R19 ;  /* 0x00007610ff137816 */ /* 0x000fc40000000013 */
[----:B--2---:R-:W-:-:S04]  /*f9e0*/  @!P3 LOP3.LUT R3, R3, R2, RZ, 0x3c, !PT ;  /* 0x000000020303b212 */ /* 0x004fc800078e3cff */
[----:B------:R-:W-:-:S04]  /*f9f0*/  @!P3 LOP3.LUT R2, R3, R2, RZ, 0x3c, !PT ;  /* 0x000000020302b212 */ /* 0x000fc800078e3cff */
[----:B------:R-:W-:Y:S02]  /*fa00*/  @!P3 LOP3.LUT R3, R3, R2, RZ, 0x3c, !PT ;  /* 0x000000020303b212 */ /* 0x000fe400078e3cff */
[----:B------:R-:W-:-:S03]  /*fa10*/  PRMT R18, RZ, 0x7610, R18 ;  /* 0x00007610ff127816 */ /* 0x000fc60000000012 */
[----:B------:R0:W2:Y:S02]  /*fa20*/  @!P3 LDG.E.U16 R19, [R2.64] ;  /* 0x000000080213b981 */ /* 0x0000a4000c1e1500 */
[----:B0-----:R-:W-:Y:S02]  /*fa30*/  @!P0 IMAD.MOV.U32 R2, RZ, RZ, R0 ;  /* 0x000000ffff028224 */ /* 0x001fe400078e0000 */
[----:B------:R-:W-:-:S05]  /*fa40*/  @!P0 IMAD.MOV.U32 R3, RZ, RZ, R12 ;  /* 0x000000ffff038224 */ /* 0x000fca00078e000c */
[----:B------:R4:W2:Y:S01]  /*fa50*/  @!P0 LDG.E.U16 R18, [R2.64] ;  /* 0x0000000802128981 */ /* 0x0008a2000c1e1500 */
[----:B------:R-:W-:Y:S01]  /*fa60*/  PRMT R21, RZ, 0x7610, R21 ;  /* 0x00007610ff157816 */ /* 0x000fe20000000015 */
[----:B----4-:R-:W-:Y:S02]  /*fa70*/  @!P1 IMAD.MOV.U32 R2, RZ, RZ, R22 ;  /* 0x000000ffff029224 */ /* 0x010fe400078e0016 */
[----:B---3--:R-:W-:-:S05]  /*fa80*/  @!P1 IMAD.MOV.U32 R3, RZ, RZ, R23 ;  /* 0x000000ffff039224 */ /* 0x008fca00078e0017 */
[----:B------:R0:W3:Y:S04]  /*fa90*/  @!P1 LDG.E.U16 R21, [R2.64] ;  /* 0x0000000802159981 */ /* 0x0000e8000c1e1500 */
[----:B------:R-:W1:Y:S04]  /*faa0*/  S2R R15, SR_TID.X ;  /* 0x00000000000f7919 */ /* 0x000e680000002100 */
[----:B--2---:R2:W-:Y:S04]  /*fab0*/  STL [R1+0x22c], R19 ;  /* 0x00022c1301007387 */ /* 0x0045e80000100800 */
[----:B--2---:R-:W2:Y:S04]  /*fac0*/  LDL.LU R19, [R1+0x1544] ;  /* 0x0015440001137983 */ /* 0x004ea80000300800 */
[----:B------:R-:W4:Y:S04]  /*fad0*/  LDL R12, [R1+0x3cc] ;  /* 0x0003cc00010c7983 */ /* 0x000f280000100800 */
[----:B------:R-:W3:Y:S04]  /*fae0*/  LDL R0, [R1+0x3d0] ;  /* 0x0003d00001007983 */ /* 0x000ee80000100800 */
[----:B------:R-:W-:Y:S04]  /*faf0*/  STL [R1+0x14ac], R18 ;  /* 0x0014ac1201007387 */ /* 0x000fe80000100800 */
[----:B0-----:R-:W3:Y:S04]  /*fb00*/  LDL R2, [R1+0x3dc] ;  /* 0x0003dc0001027983 */ /* 0x001ee80000100800 */
[----:B------:R-:W3:Y:S01]  /*fb10*/  LDL R3, [R1+0x3e0] ;  /* 0x0003e00001037983 */ /* 0x000ee20000100800 */
[----:B-1----:R-:W-:-:S04]  /*fb20*/  SHF.R.U32.HI R15, RZ, 0x6, R15 ;  /* 0x00000006ff0f7819 */ /* 0x002fc8000001160f */
[----:B------:R-:W-:-:S04]  /*fb30*/  SGXT.U32 R15, R15, 0x1 ;  /* 0x000000010f0f781a */ /* 0x000fc80000000000 */
[----:B------:R-:W-:-:S04]  /*fb40*/  LOP3.LUT R15, R15, 0x1c, RZ, 0xfc, !PT ;  /* 0x0000001c0f0f7812 */ /* 0x000fc800078efcff */
[----:B------:R-:W-:Y:S01]  /*fb50*/  ISETP.GE.AND P2, PT, R15, UR5, PT ;  /* 0x000000050f007c0c */ /* 0x000fe2000bf46270 */
[----:B------:R-:W0:Y:S04]  /*fb60*/  S2R R28, SR_TID.X ;  /* 0x00000000001c7919 */ /* 0x000e280000002100 */
[----:B------:R-:W1:Y:S01]  /*fb70*/  S2R R15, SR_TID.X ;  /* 0x00000000000f7919 */ /* 0x000e620000002100 */
[----:B--2---:R-:W-:-:S07]  /*fb80*/  PRMT R19, RZ, 0x7610, R19 ;  /* 0x00007610ff137816 */ /* 0x004fce0000000013 */
[----:B---3--:R-:W-:-:S04]  /*fb90*/  @!P2 LOP3.LUT R3, R3, R2, RZ, 0x3c, !PT ;  /* 0x000000020303a212 */ /* 0x008fc800078e3cff */
[----:B------:R-:W-:-:S04]  /*fba0*/  @!P2 LOP3.LUT R2, R3, R2, RZ, 0x3c, !PT ;  /* 0x000000020302a212 */ /* 0x000fc800078e3cff */
[----:B------:R-:W-:-:S05]  /*fbb0*/  @!P2 LOP3.LUT R3, R3, R2, RZ, 0x3c, !PT ;  /* 0x000000020303a212 */ /* 0x000fca00078e3cff */
[----:B------:R-:W2:Y:S01]  /*fbc0*/  @!P2 LDG.E.U16 R19, [R2.64] ;  /* 0x000000080213a981 */ /* 0x000ea2000c1e1500 */
[----:B0-----:R-:W-:Y:S02]  /*fbd0*/  SHF.R.U32.HI R28, RZ, 0x6, R28 ;  /* 0x00000006ff1c7819 */ /* 0x001fe4000001161c */
[----:B-1----:R-:W-:Y:S02]  /*fbe0*/  SHF.R.U32.HI R15, RZ, 0x6, R15 ;  /* 0x00000006ff0f7819 */ /* 0x002fe4000001160f */
[----:B------:R-:W-:Y:S02]  /*fbf0*/  SGXT.U32 R28, R28, 0x1 ;  /* 0x000000011c1c781a */ /* 0x000fe40000000000 */
[----:B------:R-:W-:Y:S02]  /*fc00*/  SGXT.U32 R15, R15, 0x1 ;  /* 0x000000010f0f781a */ /* 0x000fe40000000000 */
[----:B------:R-:W-:-:S04]  /*fc10*/  LOP3.LUT R28, R28, 0x1e, RZ, 0xfc, !PT ;  /* 0x0000001e1c1c7812 */ /* 0x000fc800078efcff */
[----:B------:R-:W-:Y:S02]  /*fc20*/  ISETP.GE.AND P3, PT, R28, UR5, PT ;  /* 0x000000051c007c0c */ /* 0x000fe4000bf66270 */
[----:B------:R-:W-:Y:S02]  /*fc30*/  LOP3.LUT R28, R15, 0x20, RZ, 0xfc, !PT ;  /* 0x000000200f1c7812 */ /* 0x000fe400078efcff */
[----:B------:R-:W0:Y:S04]  /*fc40*/  S2R R15, SR_TID.X ;  /* 0x00000000000f7919 */ /* 0x000e280000002100 */
[----:B------:R1:W-:Y:S01]  /*fc50*/  STL [R1+0x4c], R21 ;  /* 0x00004c1501007387 */ /* 0x0003e20000100800 */
[----:B------:R-:W-:-:S03]  /*fc60*/  ISETP.GE.AND P0, PT, R28, UR5, PT ;  /* 0x000000051c007c0c */ /* 0x000fc6000bf06270 */
[----:B------:R-:W3:Y:S04]  /*fc70*/  LDL R28, [R1+0x3c4] ;  /* 0x0003c400011c7983 */ /* 0x000ee80000100800 */
[----:B------:R-:W3:Y:S01]  /*fc80*/  LDL R23, [R1+0x3c8] ;  /* 0x0003c80001177983 */ /* 0x000ee20000100800 */
[----:B0-----:R-:W-:-:S04]  /*fc90*/  SHF.R.U32.HI R15, RZ, 0x6, R15 ;  /* 0x00000006ff0f7819 */ /* 0x001fc8000001160f */
[----:B-1----:R-:W-:-:S04]  /*fca0*/  SGXT.U32 R21, R15, 0x1 ;  /* 0x000000010f15781a */ /* 0x002fc80000000000 */
[----:B------:R-:W-:-:S04]  /*fcb0*/  LOP3.LUT R22, R21, 0x22, RZ, 0xfc, !PT ;  /* 0x0000002215167812 */ /* 0x000fc800078efcff */
[----:B------:R-:W-:Y:S02]  /*fcc0*/  ISETP.GE.AND P1, PT, R22, UR5, PT ;  /* 0x0000000516007c0c */ /* 0x000fe4000bf26270 */
[----:B------:R-:W3:Y:S04]  /*fcd0*/  LDL.LU R22, [R1+0x1540] ;  /* 0x0015400001167983 */ /* 0x000ee80000300800 */
[----:B--2---:R0:W-:Y:S04]  /*fce0*/  STL [R1+0x84], R19 ;  /* 0x0000841301007387 */ /* 0x0041e80000100800 */
[----:B0-----:R-:W2:Y:S04]  /*fcf0*/  LDL.LU R19, [R1+0x153c] ;  /* 0x00153c0001137983 */ /* 0x001ea80000300800 */
[----:B------:R-:W2:Y:S04]  /*fd00*/  LDL R2, [R1+0x3d4] ;  /* 0x0003d40001027983 */ /* 0x000ea80000100800 */
[----:B------:R-:W2:Y:S01]  /*fd10*/  LDL R3, [R1+0x3d8] ;  /* 0x0003d80001037983 */ /* 0x000ea20000100800 */
[----:B------:R-:W-:-:S02]  /*fd20*/  PRMT R20, RZ, 0x7610, R20 ;  /* 0x00007610ff147816 */ /* 0x000fc40000000014 */
[----:B---3--:R-:W-:Y:S02]  /*fd30*/  PRMT R22, RZ, 0x7610, R22 ;  /* 0x00007610ff167816 */ /* 0x008fe40000000016 */
[----:B--2---:R-:W-:-:S04]  /*fd40*/  @!P3 LOP3.LUT R3, R3, R2, RZ, 0x3c, !PT ;  /* 0x000000020303b212 */ /* 0x004fc800078e3cff */
[----:B------:R-:W-:-:S04]  /*fd50*/  @!P3 LOP3.LUT R2, R3, R2, RZ, 0x3c, !PT ;  /* 0x000000020302b212 */ /* 0x000fc800078e3cff */
[----:B------:R-:W-:Y:S02]  /*fd60*/  @!P3 LOP3.LUT R3, R3, R2, RZ, 0x3c, !PT ;  /* 0x000000020303b212 */ /* 0x000fe400078e3cff */
[----:B------:R-:W-:-:S03]  /*fd70*/  PRMT R19, RZ, 0x7610, R19 ;  /* 0x00007610ff137816 */ /* 0x000fc60000000013 */
[----:B------:R0:W2:Y:S02]  /*fd80*/  @!P3 LDG.E.U16 R20, [R2.64] ;  /* 0x000000080214b981 */ /* 0x0000a4000c1e1500 */
[----:B0-----:R-:W-:Y:S02]  /*fd90*/  @!P0 IMAD.MOV.U32 R2, RZ, RZ, R0 ;  /* 0x000000ffff028224 */ /* 0x001fe400078e0000 */
[----:B----4-:R-:W-:-:S05]  /*fda0*/  @!P0 IMAD.MOV.U32 R3, RZ, RZ, R12 ;  /* 0x000000ffff038224 */ /* 0x010fca00078e000c */
[----:B------:R0:W3:Y:S04]  /*fdb0*/  @!P0 LDG.E.U16 R19, [R2.64] ;  /* 0x0000000802138981 */ /* 0x0000e8000c1e1500 */
[----:B0-----:R-:W0:Y:S01]  /*fdc0*/  S2R R3, SR_TID.X ;  /* 0x0000000000037919 */ /* 0x001e220000002100 */
[----:B------:R-:W-:Y:S01]  /*fdd0*/  @!P1 IMAD.MOV.U32 R2, RZ, RZ, R23 ;  /* 0x000000ffff029224 */ /* 0x000fe200078e0017 */
[----:B0-----:R-:W-:-:S04]  /*fde0*/  SHF.R.U32.HI R3, RZ, 0x6, R3 ;  /* 0x00000006ff037819 */ /* 0x001fc80000011603 */
[----:B------:R-:W-:-:S04]  /*fdf0*/  SGXT.U32 R3, R3, 0x1 ;  /* 0x000000010303781a */ /* 0x000fc80000000000 */
[----:B------:R-:W-:-:S04]  /*fe00*/  LOP3.LUT R3, R3, 0x28, RZ, 0xfc, !PT ;  /* 0x0000002803037812 */ /* 0x000fc800078efcff */
[----:B------:R-:W-:Y:S01]  /*fe10*/  ISETP.GE.AND P0, PT, R3, UR5, PT ;  /* 0x0000000503007c0c */ /* 0x000fe2000bf06270 */
[----:B------:R-:W-:-:S05]  /*fe20*/  @!P1 IMAD.MOV.U32 R3, RZ, RZ, R28 ;  /* 0x000000ffff039224 */ /* 0x000fca00078e001c */
[----:B------:R0:W4:Y:S04]  /*fe30*/  @!P1 LDG.E.U16 R22, [R2.64] ;  /* 0x0000000802169981 */ /* 0x000128000c1e1500 */
[----:B------:R-:W1:Y:S02]  /*fe40*/  S2R R15, SR_TID.X ;  /* 0x00000000000f7919 */ /* 0x000e640000002100 */
[----:B-1----:R-:W-:-:S04]  /*fe50*/  SHF.R.U32.HI R21, RZ, 0x6, R15 ;  /* 0x00000006ff157819 */ /* 0x002fc8000001160f */
[----:B------:R-:W-:-:S04]  /*fe60*/  SGXT.U32 R21, R21, 0x1 ;  /* 0x000000011515781a */ /* 0x000fc80000000000 */
[----:B------:R-:W-:-:S04]  /*fe70*/  LOP3.LUT R21, R21, 0x24, RZ, 0xfc, !PT ;  /* 0x0000002415157812 */ /* 0x000fc800078efcff */
[----:B------:R-:W-:Y:S02]  /*fe80*/  ISETP.GE.AND P2, PT, R21, UR5, PT ;  /* 0x0000000515007c0c */ /* 0x000fe4000bf46270 */
[----:B------:R-:W3:Y:S04]  /*fe90*/  LDL.LU R21, [R1+0x1538] ;  /* 0x0015380001157983 */ /* 0x000ee80000300800 */
[----:B--2---:R1:W-:Y:S04]  /*fea0*/  STL [R1+0x230], R20 ;  /* 0x0002301401007387 */ /* 0x0043e80000100800 */
[----:B-1----:R-:W2:Y:S04]  /*feb0*/  LDL.LU R20, [R1+0x1534] ;  /* 0x0015340001147983 */ /* 0x002ea80000300800 */
[----:B------:R-:W3:Y:S04]  /*fec0*/  LDL R12, [R1+0x3ac] ;  /* 0x0003ac00010c7983 */ /* 0x000ee80000100800 */
[----:B------:R-:W3:Y:S04]  /*fed0*/  LDL R0, [R1+0x3b0] ;  /* 0x0003b00001007983 */ /* 0x000ee80000100800 */
[----:B0-----:R-:W3:Y:S04]  /*fee0*/  LDL R2, [R1+0x3bc] ;  /* 0x0003bc0001027983 */ /* 0x001ee80000100800 */
[----:B----4-:R0:W-:Y:S04]  /*fef0*/  STL [R1+0x44], R22 ;  /* 0x0000441601007387 */ /* 0x0101e80000100800 */
[----:B------:R-:W3:Y:S01]  /*ff00*/  LDL R3, [R1+0x3c0] ;  /* 0x0003c00001037983 */ /* 0x000ee20000100800 */
[----:B------:R-:W-:-:S03]  /*ff10*/  SHF.R.U32.HI R15, RZ, 0x6, R15 ;  /* 0x00000006ff0f7819 */ /* 0x000fc6000001160f */
[----:B------:R-:W4:Y:S01]  /*ff20*/  LDL R28, [R1+0x3a8] ;  /* 0x0003a800011c7983 */ /* 0x000f220000100800 */
[----:B--2---:R-:W-:Y:S02]  /*ff30*/  PRMT R20, RZ, 0x7610, R20 ;  /* 0x00007610ff147816 */ /* 0x004fe40000000014 */
[----:B---3--:R-:W-:-:S04]  /*ff40*/  @!P2 LOP3.LUT R3, R3, R2, RZ, 0x3c, !PT ;  /* 0x000000020303a212 */ /* 0x008fc800078e3cff */
[----:B------:R-:W-:-:S04]  /*ff50*/  @!P2 LOP3.LUT R2, R3, R2, RZ, 0x3c, !PT ;  /* 0x000000020302a212 */ /* 0x000fc800078e3cff */
[----:B------:R-:W-:-:S05]  /*ff60*/  @!P2 LOP3.LUT R3, R3, R2, RZ, 0x3c, !PT ;  /* 0x000000020303a212 */ /* 0x000fca00078e3cff */
[----:B------:R-:W2:Y:S01]  /*ff70*/  @!P2 LDG.E.U16 R20, [R2.64] ;  /* 0x000000080214a981 */ /* 0x000ea2000c1e1500 */
[----:B------:R-:W-:-:S04]  /*ff80*/  SGXT.U32 R15, R15, 0x1 ;  /* 0x000000010f0f781a */ /* 0x000fc80000000000 */
[----:B------:R-:W-:-:S04]  /*ff90*/  LOP3.LUT R15, R15, 0x26, RZ, 0xfc, !PT ;  /* 0x000000260f0f7812 */ /* 0x000fc800078efcff */
[----:B------:R-:W-:Y:S02]  /*ffa0*/  ISETP.GE.AND P3, PT, R15, UR5, PT ;  /* 0x000000050f007c0c */ /* 0x000fe4000bf66270 */
[----:B------:R-:W1:Y:S02]  /*ffb0*/  S2R R15, SR_TID.X ;  /* 0x00000000000f7919 */ /* 0x000e640000002100 */
[----:B-1----:R-:W-:-:S04]  /*ffc0*/  SHF.R.U32.HI R15, RZ, 0x6, R15 ;  /* 0x00000006ff0f7819 */ /* 0x002fc8000001160f */
[----:B0-----:R-:W-:-:S04]  /*ffd0*/  SGXT.U32 R22, R15, 0x1 ;  /* 0x000000010f16781a */ /* 0x001fc80000000000 */
[----:B------:R-:W-:-:S04]  /*ffe0*/  LOP3.LUT R23, R22, 0x2a, RZ, 0xfc, !PT ;  /* 0x0000002a16177812 */ /* 0x000fc800078efcff */
[----:B------:R-:W-:Y:S02]  /*fff0*/  ISETP.GE.AND P1, PT, R23, UR5, PT ;  /* 0x0000000517007c0c */ /* 0x000fe4000bf26270 */
[----:B------:R-:W3:Y:S04]  /*10000*/  LDL.LU R23, [R1+0x1530] ;  /* 0x0015300001177983 */ /* 0x000ee80000300800 */
[----:B--2---:R0:W-:Y:S04]  /*10010*/  STL [R1+0x78], R20 ;  /* 0x0000781401007387 */ /* 0x0041e80000100800 */
[----:B0-----:R-:W2:Y:S04]  /*10020*/  LDL.LU R20, [R1+0x152c] ;  /* 0x00152c0001147983 */ /* 0x001ea80000300800 */
[----:B------:R-:W2:Y:S04]  /*10030*/  LDL R2, [R1+0x3b4] ;  /* 0x0003b40001027983 */ /* 0x000ea80000100800 */
[----:B------:R-:W2:Y:S01]  /*10040*/  LDL R3, [R1+0x3b8] ;  /* 0x0003b80001037983 */ /* 0x000ea20000100800 */
[----:B------:R-:W-:-:S03]  /*10050*/  PRMT R21, RZ, 0x7610, R21 ;  /* 0x00007610ff157816 */ /* 0x000fc60000000015 */
[----:B------:R-:W0:Y:S01]  /*10060*/  S2R R15, SR_TID.X ;  /* 0x00000000000f7919 */ /* 0x000e220000002100 */
[----:B--2---:R-:W-:-:S04]  /*10070*/  @!P3 LOP3.LUT R3, R3, R2, RZ, 0x3c, !PT ;  /* 0x000000020303b212 */ /* 0x004fc800078e3cff */
[----:B------:R-:W-:-:S04]  /*10080*/  @!P3 LOP3.LUT R2, R3, R2, RZ, 0x3c, !PT ;  /* 0x000000020302b212 */ /* 0x000fc800078e3cff */
[----:B------:R-:W-:-:S05]  /*10090*/  @!P3 LOP3.LUT R3, R3, R2, RZ, 0x3c, !PT ;  /* 0x000000020303b212 */ /* 0x000fca00078e3cff */
[----:B------:R1:W2:Y:S01]  /*100a0*/  @!P3 LDG.E.U16 R21, [R2.64] ;  /* 0x000000080215b981 */ /* 0x0002a2000c1e1500 */
[----:B------:R-:W-:Y:S01]  /*100b0*/  PRMT R20, RZ, 0x7610, R20 ;  /* 0x00007610ff147816 */ /* 0x000fe20000000014 */
[----:B-1----:R-:W-:Y:S02]  /*100c0*/  @!P0 IMAD.MOV.U32 R2, RZ, RZ, R0 ;  /* 0x000000ffff028224 */ /* 0x002fe400078e0000 */
[----:B------:R-:W-:-:S05]  /*100d0*/  @!P0 IMAD.MOV.U32 R3, RZ, RZ, R12 ;  /* 0x000000ffff038224 */ /* 0x000fca00078e000c */
[----:B------:R1:W3:Y:S04]  /*100e0*/  @!P0 LDG.E.U16 R20, [R2.64] ;  /* 0x0000000802148981 */ /* 0x0002e8000c1e1500 */
[----:B-1----:R-:W1:Y:S01]  /*100f0*/  S2R R3, SR_TID.X ;  /* 0x0000000000037919 */ /* 0x002e620000002100 */
[----:B0-----:R-:W-:-:S04]  /*10100*/  SHF.R.U32.HI R22, RZ, 0x6, R15 ;  /* 0x00000006ff167819 */ /* 0x001fc8000001160f */
[----:B------:R-:W-:-:S04]  /*10110*/  SGXT.U32 R22, R22, 0x1 ;  /* 0x000000011616781a */ /* 0x000fc80000000000 */
[----:B------:R-:W-:-:S04]  /*10120*/  LOP3.LUT R22, R22, 0x2c, RZ, 0xfc, !PT ;  /* 0x0000002c16167812 */ /* 0x000fc800078efcff */
[----:B------:R-:W-:Y:S02]  /*10130*/  ISETP.GE.AND P2, PT, R22, UR5, PT ;  /* 0x0000000516007c0c */ /* 0x000fe4000bf46270 */
[----:B------:R-:W3:Y:S01]  /*10140*/  LDL.LU R22, [R1+0x1528] ;  /* 0x0015280001167983 */ /* 0x000ee20000300800 */
[----:B-1----:R-:W-:-:S04]  /*10150*/  SHF.R.U32.HI R3, RZ, 0x6, R3 ;  /* 0x00000006ff037819 */ /* 0x002fc80000011603 */
[----:B------:R-:W-:-:S04]  /*10160*/  SGXT.U32 R3, R3, 0x1 ;  /* 0x000000010303781a */ /* 0x000fc80000000000 */
[----:B------:R-:W-:Y:S01]  /*10170*/  LOP3.LUT R2, R3, 0x30, RZ, 0xfc, !PT ;  /* 0x0000003003027812 */ /* 0x000fe200078efcff */
[----:B--2---:R0:W-:Y:S04]  /*10180*/  STL [R1+0x224], R21 ;  /* 0x0002241501007387 */ /* 0x0041e80000100800 */
[----:B0-----:R-:W2:Y:S04]  /*10190*/  LDL.LU R21, [R1+0x1524] ;  /* 0x0015240001157983 */ /* 0x001ea80000300800 */
[----:B------:R-:W2:Y:S01]  /*101a0*/  LDL R3, [R1+0x3a4] ;  /* 0x0003a40001037983 */ /* 0x000ea20000100800 */
[----:B------:R-:W-:Y:S01]  /*101b0*/  ISETP.GE.AND P0, PT, R2, UR5, PT ;  /* 0x0000000502007c0c */ /* 0x000fe2000bf06270 */
[----:B----4-:R-:W-:-:S02]  /*101c0*/  @!P1 IMAD.MOV.U32 R2, RZ, RZ, R28 ;  /* 0x000000ffff029224 */ /* 0x010fc400078e001c */
[----:B------:R-:W4:Y:S04]  /*101d0*/  LDL R12, [R1+0x38c] ;  /* 0x00038c00010c7983 */ /* 0x000f280000100800 */
[----:B------:R-:W4:Y:S01]  /*101e0*/  LDL R0, [R1+0x390] ;  /* 0x0003900001007983 */ /* 0x000f220000100800 */
[----:B---3--:R-:W-:-:S06]  /*101f0*/  PRMT R22, RZ, 0x7610, R22 ;  /* 0x00007610ff167816 */ /* 0x008fcc0000000016 */
[----:B--2---:R0:W2:Y:S04]  /*10200*/  @!P1 LDG.E.U16 R22, [R2.64] ;  /* 0x0000000802169981 */ /* 0x0040a8000c1e1500 */
[----:B0-----:R-:W3:Y:S04]  /*10210*/  LDL R2, [R1+0x39c] ;  /* 0x00039c0001027983 */ /* 0x001ee80000100800 */
[----:B--2---:R-:W-:Y:S04]  /*10220*/  STL [R1+0x2c], R22 ;  /* 0x00002c1601007387 */ /* 0x004fe80000100800 */
[----:B------:R-:W3:Y:S01]  /*10230*/  LDL R3, [R1+0x3a0] ;  /* 0x0003a00001037983 */ /* 0x000ee20000100800 */
[----:B------:R-:W-:-:S03]  /*10240*/  PRMT R21, RZ, 0x7610, R21 ;  /* 0x00007610ff157816 */ /* 0x000fc60000000015 */
[----:B------:R-:W2:Y:S01]  /*10250*/  LDL R28, [R1+0x388] ;  /* 0x00038800011c7983 */ /* 0x000ea20000100800 */
[----:B---3--:R-:W-:-:S04]  /*10260*/  @!P2 LOP3.LUT R3, R3, R2, RZ, 0x3c, !PT ;  /* 0x000000020303a212 */ /* 0x008fc800078e3cff */
[----:B------:R-:W-:-:S04]  /*10270*/  @!P2 LOP3.LUT R2, R3, R2, RZ, 0x3c, !PT ;  /* 0x000000020302a212 */ /* 0x000fc800078e3cff */
[----:B------:R-:W-:-:S05]  /*10280*/  @!P2 LOP3.LUT R3, R3, R2, RZ, 0x3c, !PT ;  /* 0x000000020303a212 */ /* 0x000fca00078e3cff */
[----:B------:R-:W3:Y:S01]  /*10290*/  @!P2 LDG.E.U16 R21, [R2.64] ;  /* 0x000000080215a981 */ /* 0x000ee2000c1e1500 */
[----:B------:R-:W-:-:S04]  /*102a0*/  SHF.R.U32.HI R15, RZ, 0x6, R15 ;  /* 0x00000006ff0f7819 */ /* 0x000fc8000001160f */
[----:B------:R-:W-:-:S04]  /*102b0*/  SGXT.U32 R15, R15, 0x1 ;  /* 0x000000010f0f781a */ /* 0x000fc80000000000 */
[----:B------:R-:W-:Y:S01]  /*102c0*/  LOP3.LUT R15, R15, 0x2e, RZ, 0xfc, !PT ;  /* 0x0000002e0f0f7812 */ /* 0x000fe200078efcff */
[----:B---3--:R0:W-:Y:S04]  /*102d0*/  STL [R1+0x74], R21 ;  /* 0x0000741501007387 */ /* 0x0081e80000100800 */
[----:B0-----:R-:W3:Y:S04]  /*102e0*/  LDL.LU R21, [R1+0x1520] ;  /* 0x0015200001157983 */ /* 0x001ee80000300800 */
[----:B------:R-:W2:Y:S04]  /*102f0*/  LDL R2, [R1+0x394] ;  /* 0x0003940001027983 */ /* 0x000ea80000100800 */
[----:B------:R-:W2:Y:S01]  /*10300*/  LDL R3, [R1+0x398] ;  /* 0x0003980001037983 */ /* 0x000ea20000100800 */
[----:B------:R-:W-:-:S02]  /*10310*/  ISETP.GE.AND P3, PT, R15, UR5, PT ;  /* 0x000000050f007c0c */ /* 0x000fc4000bf66270 */
[----:B------:R-:W-:Y:S01]  /*10320*/  PRMT R23, RZ, 0x7610, R23 ;  /* 0x00007610ff177816 */ /* 0x000fe20000000017 */
[----:B------:R-:W0:Y:S02]  /*10330*/  S2R R15, SR_TID.X ;  /* 0x00000000000f7919 */ /* 0x000e240000002100 */
[----:B0-----:R-:W-:-:S04]  /*10340*/  SHF.R.U32.HI R15, RZ, 0x6, R15 ;  /* 0x00000006ff0f7819 */ /* 0x001fc8000001160f */
[----:B------:R-:W-:-:S04]  /*10350*/  SGXT.U32 R15, R15, 0x1 ;  /* 0x000000010f0f781a */ /* 0x000fc80000000000 */
[----:B--2---:R-:W-:-:S04]  /*10360*/  @!P3 LOP3.LUT R3, R3, R2, RZ, 0x3c, !PT ;  /* 0x000000020303b212 */ /* 0x004fc800078e3cff */
[----:B------:R-:W-:-:S04]  /*10370*/  @!P3 LOP3.LUT R2, R3, R2, RZ, 0x3c, !PT ;  /* 0x000000020302b212 */ /* 0x000fc800078e3cff */
[----:B------:R-:W-:-:S05]  /*10380*/  @!P3 LOP3.LUT R3, R3, R2, RZ, 0x3c, !PT ;  /* 0x000000020303b212 */ /* 0x000fca00078e3cff */
[----:B------:R4:W2:Y:S01]  /*10390*/  @!P3 LDG.E.U16 R23, [R2.64] ;  /* 0x000000080217b981 */ /* 0x0008a2000c1e1500 */
[----:B------:R-:W-:Y:S02]  /*103a0*/  LOP3.LUT R22, R15, 0x32, RZ, 0xfc, !PT ;  /* 0x000000320f167812 */ /* 0x000fe400078efcff */
[----:B---3--:R-:W-:Y:S01]  /*103b0*/  PRMT R21, RZ, 0x7610, R21 ;  /* 0x00007610ff157816 */ /* 0x008fe20000000015 */
[----:B------:R-:W0:Y:S01]  /*103c0*/  S2R R15, SR_TID.X ;  /* 0x00000000000f7919 */ /* 0x000e220000002100 */
[----:B----4-:R-:W-:Y:S02]  /*103d0*/  @!P0 IMAD.MOV.U32 R2, RZ, RZ, R0 ;  /* 0x000000ffff028224 */ /* 0x010fe400078e0000 */
[----:B------:R-:W-:-:S05]  /*103e0*/  @!P0 IMAD.MOV.U32 R3, RZ, RZ, R12 ;  /* 0x000000ffff038224 */ /* 0x000fca00078e000c */
[----:B------:R1:W3:Y:S04]  /*103f0*/  @!P0 LDG.E.U16 R21, [R2.64] ;  /* 0x0000000802158981 */ /* 0x0002e8000c1e1500 */
[----:B-1----:R-:W1:Y:S01]  /*10400*/  S2R R3, SR_TID.X ;  /* 0x0000000000037919 */ /* 0x002e620000002100 */
[----:B------:R-:W-:Y:S02]  /*10410*/  ISETP.GE.AND P1, PT, R22, UR5, PT ;  /* 0x0000000516007c0c */ /* 0x000fe4000bf26270 */
[--C-:B0-----:R-:W-:Y:S02]  /*10420*/  SHF.R.U32.HI R22, RZ, 0x6, R15.reuse ;  /* 0x00000006ff167819 */ /* 0x101fe4000001160f */
[----:B------:R-:W-:Y:S02]  /*10430*/  SHF.R.U32.HI R15, RZ, 0x6, R15 ;  /* 0x00000006ff0f7819 */ /* 0x000fe4000001160f */
[----:B------:R-:W-:-:S02]  /*10440*/  SGXT.U32 R22, R22, 0x1 ;  /* 0x000000011616781a */ /* 0x000fc40000000000 */
[----:B------:R-:W-:Y:S02]  /*10450*/  SGXT.U32 R15, R15, 0x1 ;  /* 0x000000010f0f781a */ /* 0x000fe40000000000 */
[----:B------:R-:W-:Y:S02]  /*10460*/  LOP3.LUT R22, R22, 0x34, RZ, 0xfc, !PT ;  /* 0x0000003416167812 */ /* 0x000fe400078efcff */
[----:B------:R-:W-:Y:S02]  /*10470*/  LOP3.LUT R15, R15, 0x36, RZ, 0xfc, !PT ;  /* 0x000000360f0f7812 */ /* 0x000fe400078efcff */
[----:B------:R-:W-:Y:S02]  /*10480*/  ISETP.GE.AND P2, PT, R22, UR5, PT ;  /* 0x0000000516007c0c */ /* 0x000fe4000bf46270 */
[----:B------:R-:W4:Y:S01]  /*10490*/  LDL.LU R22, [R1+0x151c] ;  /* 0x00151c0001167983 */ /* 0x000f220000300800 */
[----:B-1----:R-:W-:-:S03]  /*104a0*/  SHF.R.U32.HI R3, RZ, 0x6, R3 ;  /* 0x00000006ff037819 */ /* 0x002fc60000011603 */
[----:B------:R-:W3:Y:S01]  /*104b0*/  LDL R12, [R1+0x36c] ;  /* 0x00036c00010c7983 */ /* 0x000ee20000100800 */
[----:B------:R-:W-:-:S03]  /*104c0*/  SGXT.U32 R3, R3, 0x1 ;  /* 0x000000010303781a */ /* 0x000fc60000000000 */
[----:B------:R-:W3:Y:S01]  /*104d0*/  LDL R0, [R1+0x370] ;  /* 0x0003700001007983 */ /* 0x000ee20000100800 */
[----:B------:R-:W-:Y:S02]  /*104e0*/  ISETP.GE.AND P3, PT, R15, UR5, PT ;  /* 0x000000050f007c0c */ /* 0x000fe4000bf66270 */
[----:B------:R-:W-:Y:S01]  /*104f0*/  LOP3.LUT R2, R3, 0x38, RZ, 0xfc, !PT ;  /* 0x0000003803027812 */ /* 0x000fe200078efcff */
[----:B------:R-:W3:Y:S04]  /*10500*/  LDL R15, [R1+0x378] ;  /* 0x00037800010f7983 */ /* 0x000ee80000100800 */
[----:B--2---:R0:W-:Y:S04]  /*10510*/  STL [R1+0x204], R23 ;  /* 0x0002041701007387 */ /* 0x0041e80000100800 */
[----:B------:R-:W2:Y:S01]  /*10520*/  LDL R3, [R1+0x384] ;  /* 0x0003840001037983 */ /* 0x000ea20000100800 */
[----:B------:R-:W-:-:S02]  /*10530*/  PRMT R24, RZ, 0x7610, R24 ;  /* 0x00007610ff187816 */ /* 0x000fc40000000018 */
[----:B------:R-:W-:Y:S01]  /*10540*/  ISETP.GE.AND P4, PT, R2, UR5, PT ;  /* 0x0000000502007c0c */ /* 0x000fe2000bf86270 */
[----:B------:R-:W-:-:S05]  /*10550*/  @!P1 IMAD.MOV.U32 R2, RZ, RZ, R28 ;  /* 0x000000ffff029224 */ /* 0x000fca00078e001c */
[----:B--2---:R-:W2:Y:S04]  /*10560*/  @!P1 LDG.E.U16 R24, [R2.64] ;  /* 0x0000000802189981 */ /* 0x004ea8000c1e1500 */
[----:B--2---:R1:W-:Y:S04]  /*10570*/  STL [R1+0xc], R24 ;  /* 0x00000c1801007387 */ /* 0x0043e80000100800 */
[----:B------:R-:W2:Y:S04]  /*10580*/  LDL R2, [R1+0x37c] ;  /* 0x00037c0001027983 */ /* 0x000ea80000100800 */
[----:B------:R-:W2:Y:S01]  /*10590*/  LDL R3, [R1+0x380] ;  /* 0x0003800001037983 */ /* 0x000ea20000100800 */
[----:B----4-:R-:W-:-:S03]  /*105a0*/  PRMT R22, RZ, 0x7610, R22 ;  /* 0x00007610ff167816 */ /* 0x010fc60000000016 */
[----:B0-----:R-:W0:Y:S01]  /*105b0*/  S2R R23, SR_TID.X ;  /* 0x0000000000177919 */ /* 0x001e220000002100 */
[----:B--2---:R-:W-:-:S04]  /*105c0*/  @!P2 LOP3.LUT R3, R3, R2, RZ, 0x3c, !PT ;  /* 0x000000020303a212 */ /* 0x004fc800078e3cff */
[----:B------:R-:W-:-:S04]  /*105d0*/  @!P2 LOP3.LUT R2, R3, R2, RZ, 0x3c, !PT ;  /* 0x000000020302a212 */ /* 0x000fc800078e3cff */
[----:B------:R-:W-:-:S05]  /*105e0*/  @!P2 LOP3.LUT R3, R3, R2, RZ, 0x3c, !PT ;  /* 0x000000020303a212 */ /* 0x000fca00078e3cff */
[----:B------:R-:W2:Y:S01]  /*105f0*/  @!P2 LDG.E.U16 R22, [R2.64] ;  /* 0x000000080216a981 */ /* 0x000ea2000c1e1500 */
[----:B0-----:R-:W-:-:S04]  /*10600*/  SHF.R.U32.HI R23, RZ, 0x6, R23 ;  /* 0x00000006ff177819 */ /* 0x001fc80000011617 */
[----:B-1----:R-:W-:-:S04]  /*10610*/  SGXT.U32 R24, R23, 0x1 ;  /* 0x000000011718781a */ /* 0x002fc80000000000 */
[----:B------:R-:W-:-:S04]  /*10620*/  LOP3.LUT R24, R24, 0x3a, RZ, 0xfc, !PT ;  /* 0x0000003a18187812 */ /* 0x000fc800078efcff */
[----:B------:R-:W-:Y:S02]  /*10630*/  ISETP.GE.AND P0, PT, R24, UR5, PT ;  /* 0x0000000518007c0c */ /* 0x000fe4000bf06270 */
[----:B------:R-:W4:Y:S04]  /*10640*/  LDL.LU R24, [R1+0x1518] ;  /* 0x0015180001187983 */ /* 0x000f280000300800 */
[----:B------:R-:W0:Y:S04]  /*10650*/  S2R R23, SR_TID.X ;  /* 0x0000000000177919 */ /* 0x000e280000002100 */
[----:B--2---:R1:W-:Y:S04]  /*10660*/  STL [R1+0x70], R22 ;  /* 0x0000701601007387 */ /* 0x0043e80000100800 */
[----:B-1----:R-:W2:Y:S04]  /*10670*/  LDL.LU R22, [R1+0x1514] ;  /* 0x0015140001167983 */ /* 0x002ea80000300800 */
[----:B------:R-:W2:Y:S01]  /*10680*/  LDL R3, [R1+0x374] ;  /* 0x0003740001037983 */ /* 0x000ea20000100800 */
[----:B0-----:R-:W-:-:S04]  /*10690*/  SHF.R.U32.HI R28, RZ, 0x6, R23 ;  /* 0x00000006ff1c7819 */ /* 0x001fc80000011617 */
[----:B------:R-:W-:-:S04]  /*106a0*/  SGXT.U32 R28, R28, 0x1 ;  /* 0x000000011c1c781a */ /* 0x000fc80000000000 */
[----:B------:R-:W-:Y:S02]  /*106b0*/  LOP3.LUT R2, R28, 0x3c, RZ, 0xfc, !PT ;  /* 0x0000003c1c027812 */ /* 0x000fe400078efcff */
[----:B------:R-:W-:Y:S01]  /*106c0*/  PRMT R26, RZ, 0x7610, R26 ;  /* 0x00007610ff1a7816 */ /* 0x000fe2000000001a */
[----:B------:R-:W4:Y:S01]  /*106d0*/  LDL R28, [R1+0x360] ;  /* 0x00036000011c7983 */ /* 0x000f220000100800 */
[----:B------:R-:W-:Y:S01]  /*106e0*/  ISETP.GE.AND P1, PT, R2, UR5, PT ;  /* 0x0000000502007c0c */ /* 0x000fe2000bf26270 */
[----:B---3--:R-:W-:-:S05]  /*106f0*/  @!P3 IMAD.MOV.U32 R2, RZ, RZ, R15 ;  /* 0x000000ffff02b224 */ /* 0x008fca00078e000f */
[----:B--2---:R0:W2:Y:S01]  /*10700*/  @!P3 LDG.E.U16 R26, [R2.64] ;  /* 0x00000008021ab981 */ /* 0x0040a2000c1e1500 */
[----:B------:R-:W-:Y:S01]  /*10710*/  PRMT R22, RZ, 0x7610, R22 ;  /* 0x00007610ff167816 */ /* 0x000fe20000000016 */
[----:B0-----:R-:W-:Y:S02]  /*10720*/  @!P4 IMAD.MOV.U32 R2, RZ, RZ, R0 ;  /* 0x000000ffff02c224 */ /* 0x001fe400078e0000 */
[----:B------:R-:W-:-:S05]  /*10730*/  @!P4 IMAD.MOV.U32 R3, RZ, RZ, R12 ;  /* 0x000000ffff03c224 */ /* 0x000fca00078e000c */
[----:B------:R0:W3:Y:S04]  /*10740*/  @!P4 LDG.E.U16 R22, [R2.64] ;  /* 0x000000080216c981 */ /* 0x0000e8000c1e1500 */
[----:B--2---:R1:W-:Y:S04]  /*10750*/  STL [R1+0x1ec], R26 ;  /* 0x0001ec1a01007387 */ /* 0x0043e80000100800 */
[----:B0-----:R-:W2:Y:S04]  /*10760*/  LDL R2, [R1+0x364] ;  /* 0x0003640001027983 */ /* 0x001ea80000100800 */
[----:B------:R-:W2:Y:S01]  /*10770*/  LDL R3, [R1+0x368] ;  /* 0x0003680001037983 */ /* 0x000ea20000100800 */
[----:B----4-:R-:W-:-:S03]  /*10780*/  PRMT R24, RZ, 0x7610, R24 ;  /* 0x00007610ff187816 */ /* 0x010fc60000000018 */
[----:B------:R-:W0:Y:S01]  /*10790*/  S2R R15, SR_TID.X ;  /* 0x00000000000f7919 */ /* 0x000e220000002100 */
[----:B------:R-:W-:-:S03]  /*107a0*/  SHF.R.U32.HI R23, RZ, 0x6, R23 ;  /* 0x00000006ff177819 */ /* 0x000fc60000011617 */
[----:B-1----:R-:W4:Y:S04]  /*107b0*/  LDL R26, [R1+0x34c] ;  /* 0x00034c00011a7983 */ /* 0x002f280000100800 */
[----:B------:R-:W3:Y:S01]  /*107c0*/  LDL R0, [R1+0x350] ;  /* 0x0003500001007983 */ /* 0x000ee20000100800 */
[----:B--2---:R-:W-:-:S04]  /*107d0*/  @!P0 LOP3.LUT R3, R3, R2, RZ, 0x3c, !PT ;  /* 0x0000000203038212 */ /* 0x004fc800078e3cff */
[----:B------:R-:W-:-:S04]  /*107e0*/  @!P0 LOP3.LUT R2, R3, R2, RZ, 0x3c, !PT ;  /* 0x0000000203028212 */ /* 0x000fc800078e3cff */
[----:B------:R-:W-:-:S05]  /*107f0*/  @!P0 LOP3.LUT R3, R3, R2, RZ, 0x3c, !PT ;  /* 0x0000000203038212 */ /* 0x000fca00078e3cff */
[----:B------:R-:W2:Y:S01]  /*10800*/  @!P0 LDG.E.U16 R24, [R2.64] ;  /* 0x0000000802188981 */ /* 0x000ea2000c1e1500 */
[----:B------:R-:W-:Y:S02]  /*10810*/  SGXT.U32 R23, R23, 0x1 ;  /* 0x000000011717781a */ /* 0x000fe40000000000 */
[----:B0-----:R-:W-:Y:S02]  /*10820*/  SHF.R.U32.HI R15, RZ, 0x6, R15 ;  /* 0x00000006ff0f7819 */ /* 0x001fe4000001160f */
[----:B------:R-:W-:Y:S02]  /*10830*/  LOP3.LUT R23, R23, 0x3e, RZ, 0xfc, !PT ;  /* 0x0000003e17177812 */ /* 0x000fe400078efcff */
[----:B------:R-:W-:Y:S02]  /*10840*/  SGXT.U32 R15, R15, 0x1 ;  /* 0x000000010f0f781a */ /* 0x000fe40000000000 */
[----:B------:R-:W-:Y:S02]  /*10850*/  ISETP.GE.AND P2, PT, R23, UR5, PT ;  /* 0x0000000517007c0c */ /* 0x000fe4000bf46270 */
[----:B------:R-:W-:-:S02]  /*10860*/  LOP3.LUT R23, R15, 0x40, RZ, 0xfc, !PT ;  /* 0x000000400f177812 */ /* 0x000fc400078efcff */
[----:B------:R-:W-:Y:S02]  /*10870*/  LOP3.LUT R12, R15, 0x42, RZ, 0xfc, !PT ;  /* 0x000000420f0c7812 */ /* 0x000fe400078efcff */
[----:B------:R-:W-:Y:S02]  /*10880*/  ISETP.GE.AND P3, PT, R23, UR5, PT ;  /* 0x0000000517007c0c */ /* 0x000fe4000bf66270 */
[----:B------:R-:W3:Y:S01]  /*10890*/  LDL.LU R23, [R1+0x1510] ;  /* 0x0015100001177983 */ /* 0x000ee20000300800 */
[----:B------:R-:W-:-:S03]  /*108a0*/  ISETP.GE.AND P4, PT, R12, UR5, PT ;  /* 0x000000050c007c0c */ /* 0x000fc6000bf86270 */
[----:B------:R-:W3:Y:S04]  /*108b0*/  LDL.LU R12, [R1+0x150c] ;  /* 0x00150c00010c7983 */ /* 0x000ee80000300800 */
[----:B--2---:R0:W-:Y:S04]  /*108c0*/  STL [R1+0x14], R24 ;  /* 0x0000141801007387 */ /* 0x0041e80000100800 */
[----:B0-----:R-:W2:Y:S04]  /*108d0*/  LDL.LU R24, [R1+0x1508] ;  /* 0x0015080001187983 */ /* 0x001ea80000300800 */
[----:B------:R-:W2:Y:S01]  /*108e0*/  LDL R3, [R1+0x35c] ;  /* 0x00035c0001037983 */ /* 0x000ea20000100800 */
[----:B------:R-:W-:Y:S01]  /*108f0*/  PRMT R27, RZ, 0x7610, R27 ;  /* 0x00007610ff1b7816 */ /* 0x000fe2000000001b */
[----:B------:R-:W-:Y:S01]  /*10900*/  @!P1 IMAD.MOV.U32 R2, RZ, RZ, R28 ;  /* 0x000000ffff029224 */ /* 0x000fe200078e001c */
[----:B------:R-:W-:Y:S01]  /*10910*/  PRMT R25, RZ, 0x7610, R25 ;  /* 0x00007610ff197816 */ /* 0x000fe20000000019 */
[----:B------:R-:W3:Y:S04]  /*10920*/  LDL R28, [R1+0x334] ;  /* 0x00033400011c7983 */ /* 0x000ee80000100800 */
[----:B--2---:R0:W2:Y:S04]  /*10930*/  @!P1 LDG.E.U16 R27, [R2.64] ;  /* 0x00000008021b9981 */ /* 0x0040a8000c1e1500 */
[----:B0-----:R-:W2:Y:S04]  /*10940*/  LDL R2, [R1+0x354] ;  /* 0x0003540001027983 */ /* 0x001ea80000100800 */
[----:B------:R-:W2:Y:S02]  /*10950*/  LDL R3, [R1+0x358] ;  /* 0x0003580001037983 */ /* 0x000ea40000100800 */
[----:B--2---:R-:W-:-:S04]  /*10960*/  @!P2 LOP3.LUT R3, R3, R2, RZ, 0x3c, !PT ;  /* 0x000000020303a212 */ /* 0x004fc800078e3cff */
[----:B------:R-:W-:-:S04]  /*10970*/  @!P2 LOP3.LUT R2, R3, R2, RZ, 0x3c, !PT ;  /* 0x000000020302a212 */ /* 0x000fc800078e3cff */
[----:B------:R-:W-:-:S05]  /*10980*/  @!P2 LOP3.LUT R3, R3, R2, RZ, 0x3c, !PT ;  /* 0x000000020303a212 */ /* 0x000fca00078e3cff */
[----:B------:R0:W2:Y:S01]  /*10990*/  @!P2 LDG.E.U16 R25, [R2.64] ;  /* 0x000000080219a981 */ /* 0x0000a2000c1e1500 */
[----:B---3--:R-:W-:-:S03]  /*109a0*/  PRMT R23, RZ, 0x7610, R23 ;  /* 0x00007610ff177816 */ /* 0x008fc60000000017 */
[----:B------:R1:W-:Y:S01]  /*109b0*/  STL [R1+0x6c], R27 ;  /* 0x00006c1b01007387 */ /* 0x0003e20000100800 */
[----:B0-----:R-:W-:Y:S02]  /*109c0*/  @!P3 IMAD.MOV.U32 R2, RZ, RZ, R0 ;  /* 0x000000ffff02b224 */ /* 0x001fe400078e0000 */
[----:B----4-:R-:W-:Y:S01]  /*109d0*/  @!P3 IMAD.MOV.U32 R3, RZ, RZ, R26 ;  /* 0x000000ffff03b224 */ /* 0x010fe200078e001a */
[----:B-1----:R-:W3:Y:S04]  /*109e0*/  LDL R27, [R1+0x338] ;  /* 0x00033800011b7983 */ /* 0x002ee80000100800 */
[----:B------:R0:W4:Y:S04]  /*109f0*/  @!P3 LDG.E.U16 R23, [R2.64] ;  /* 0x000000080217b981 */ /* 0x000128000c1e1500 */
[----:B--2---:R1:W-:Y:S04]  /*10a00*/  STL [R1+0x1dc], R25 ;  /* 0x0001dc1901007387 */ /* 0x0043e80000100800 */
[----:B-1----:R-:W2:Y:S04]  /*10a10*/  LDL.LU R25, [R1+0x1504] ;  /* 0x0015040001197983 */ /* 0x002ea80000300800 */
[----:B0-----:R-:W2:Y:S04]  /*10a20*/  LDL R2, [R1+0x344] ;  /* 0x0003440001027983 */ /* 0x001ea80000100800 */
[----:B------:R-:W2:Y:S01]  /*10a30*/  LDL R3, [R1+0x348] ;  /* 0x0003480001037983 */ /* 0x000ea20000100800 */
[----:B------:R-:W-:-:S03]  /*10a40*/  PRMT R11, RZ, 0x7610, R11 ;  /* 0x00007610ff0b7816 */ /* 0x000fc6000000000b */
[----:B------:R-:W3:Y:S04]  /*10a50*/  LDL R26, [R1+0x32c] ;  /* 0x00032c00011a7983 */ /* 0x000ee80000100800 */
[----:B------:R-:W3:Y:S01]  /*10a60*/  LDL R0, [R1+0x330] ;  /* 0x0003300001007983 */ /* 0x000ee20000100800 */
[----:B--2---:R-:W-:-:S04]  /*10a70*/  @!P4 LOP3.LUT R3, R3, R2, RZ, 0x3c, !PT ;  /* 0x000000020303c212 */ /* 0x004fc800078e3cff */
[----:B------:R-:W-:-:S04]  /*10a80*/  @!P4 LOP3.LUT R2, R3, R2, RZ, 0x3c, !PT ;  /* 0x000000020302c212 */ /* 0x000fc800078e3cff */
[----:B------:R-:W-:-:S05]  /*10a90*/  @!P4 LOP3.LUT R3, R3, R2, RZ, 0x3c, !PT ;  /* 0x000000020303c212 */ /* 0x000fca00078e3cff */
[----:B------:R-:W2:Y:S04]  /*10aa0*/  @!P4 LDG.E.U16 R11, [R2.64] ;  /* 0x00000008020bc981 */ /* 0x000ea8000c1e1500 */
[----:B------:R-:W0:Y:S04]  /*10ab0*/  S2R R15, SR_TID.X ;  /* 0x00000000000f7919 */ /* 0x000e280000002100 */
[----:B--2---:R1:W-:Y:S04]  /*10ac0*/  STL [R1+0x10], R11 ;  /* 0x0000100b01007387 */ /* 0x0043e80000100800 */
[----:B------:R-:W2:Y:S04]  /*10ad0*/  LDL R2, [R1+0x33c] ;  /* 0x00033c0001027983 */ /* 0x000ea80000100800 */
[----:B------:R-:W2:Y:S01]  /*10ae0*/  LDL R3, [R1+0x340] ;  /* 0x0003400001037983 */ /* 0x000ea20000100800 */
[----:B0-----:R-:W-:-:S04]  /*10af0*/  SHF.R.U32.HI R15, RZ, 0x6, R15 ;  /* 0x00000006ff0f7819 */ /* 0x001fc8000001160f */
[----:B------:R-:W-:-:S04]  /*10b00*/  SGXT.U32 R15, R15, 0x1 ;  /* 0x000000010f0f781a */ /* 0x000fc80000000000 */
[----:B------:R-:W-:-:S04]  /*10b10*/  LOP3.LUT R15, R15, 0x44, RZ, 0xfc, !PT ;  /* 0x000000440f0f7812 */ /* 0x000fc800078efcff */
[----:B------:R-:W-:Y:S02]  /*10b20*/  ISETP.GE.AND P0, PT, R15, UR5, PT ;  /* 0x000000050f007c0c */ /* 0x000fe4000bf06270 */
[----:B------:R-:W0:Y:S01]  /*10b30*/  S2R R15, SR_TID.X ;  /* 0x00000000000f7919 */ /* 0x000e220000002100 */
[----:B------:R-:W-:Y:S02]  /*10b40*/  PRMT R29, RZ, 0x7610, R29 ;  /* 0x00007610ff1d7816 */ /* 0x000fe4000000001d */
[----:B0-----:R-:W-:-:S04]  /*10b50*/  SHF.R.U32.HI R15, RZ, 0x6, R15 ;  /* 0x00000006ff0f7819 */ /* 0x001fc8000001160f */
[----:B------:R-:W-:-:S04]  /*10b60*/  SGXT.U32 R15, R15, 0x1 ;  /* 0x000000010f0f781a */ /* 0x000fc80000000000 */
[----:B-1----:R-:W-:-:S04]  /*10b70*/  LOP3.LUT R11, R15, 0x46, RZ, 0xfc, !PT ;  /* 0x000000460f0b7812 */ /* 0x002fc800078efcff */
[----:B------:R-:W-:Y:S02]  /*10b80*/  ISETP.GE.AND P1, PT, R11, UR5, PT ;  /* 0x000000050b007c0c */ /* 0x000fe4000bf26270 */
[----:B------:R-:W-:Y:S02]  /*10b90*/  PRMT R4, RZ, 0x7610, R4 ;  /* 0x00007610ff047816 */ /* 0x000fe40000000004 */
[-C--:B--2---:R-:W-:Y:S01]  /*10ba0*/  @!P0 LOP3.LUT R3, R3, R2.reuse, RZ, 0x3c, !PT ;  /* 0x0000000203038212 */ /* 0x084fe200078e3cff */
[----:B------:R-:W0:Y:S03]  /*10bb0*/  S2R R15, SR_TID.X ;  /* 0x00000000000f7919 */ /* 0x000e260000002100 */
[C---:B------:R-:W-:Y:S01]  /*10bc0*/  @!P0 LOP3.LUT R2, R3.reuse, R2, RZ, 0x3c, !PT ;  /* 0x0000000203028212 */ /* 0x040fe200078e3cff */
[----:B------:R-:W2:Y:S03]  /*10bd0*/  LDL.LU R11, [R1+0x1500] ;  /* 0x00150000010b7983 */ /* 0x000ea60000300800 */
[----:B------:R-:W-:-:S05]  /*10be0*/  @!P0 LOP3.LUT R3, R3, R2, RZ, 0x3c, !PT ;  /* 0x0000000203038212 */ /* 0x000fca00078e3cff */
[----:B------:R1:W2:Y:S04]  /*10bf0*/  @!P0 LDG.E.U16 R29, [R2.64] ;  /* 0x00000008021d8981 */ /* 0x0002a8000c1e1500 */
[----:B-1----:R-:W1:Y:S01]  /*10c00*/  S2R R3, SR_TID.X ;  /* 0x0000000000037919 */ /* 0x002e620000002100 */
[----:B---3--:R-:W-:Y:S01]  /*10c10*/  @!P1 IMAD.MOV.U32 R2, RZ, RZ, R27 ;  /* 0x000000ffff029224 */ /* 0x008fe200078e001b */
[----:B-1----:R-:W-:-:S04]  /*10c20*/  SHF.R.U32.HI R3, RZ, 0x6, R3 ;  /* 0x00000006ff037819 */ /* 0x002fc80000011603 */
[----:B------:R-:W-:-:S04]  /*10c30*/  SGXT.U32 R3, R3, 0x1 ;  /* 0x000000010303781a */ /* 0x000fc80000000000 */
[----:B------:R-:W-:-:S04]  /*10c40*/  LOP3.LUT R3, R3, 0x48, RZ, 0xfc, !PT ;  /* 0x0000004803037812 */ /* 0x000fc800078efcff */
[----:B------:R-:W-:Y:S01]  /*10c50*/  ISETP.GE.AND P0, PT, R3, UR5, PT ;  /* 0x0000000503007c0c */ /* 0x000fe2000bf06270 */
[----:B------:R-:W-:-:S05]  /*10c60*/  @!P1 IMAD.MOV.U32 R3, RZ, RZ, R28 ;  /* 0x000000ffff039224 */ /* 0x000fca00078e001c */
[----:B------:R1:W3:Y:S01]  /*10c70*/  @!P1 LDG.E.U16 R4, [R2.64] ;  /* 0x0000000802049981 */ /* 0x0002e2000c1e1500 */
[----:B0-----:R-:W-:Y:S02]  /*10c80*/  SHF.R.U32.HI R15, RZ, 0x6, R15 ;  /* 0x00000006ff0f7819 */ /* 0x001fe4000001160f */
[----:B------:R-:W-:Y:S02]  /*10c90*/  PRMT R12, RZ, 0x7610, R12 ;  /* 0x00007610ff0c7816 */ /* 0x000fe4000000000c */
[----:B------:R-:W-:Y:S02]  /*10ca0*/  SGXT.U32 R15, R15, 0x1 ;  /* 0x000000010f0f781a */ /* 0x000fe40000000000 */
[----:B-1----:R-:W-:Y:S02]  /*10cb0*/  @!P0 IMAD.MOV.U32 R2, RZ, RZ, R0 ;  /* 0x000000ffff028224 */ /* 0x002fe400078e0000 */
[----:B------:R-:W-:Y:S01]  /*10cc0*/  @!P0 IMAD.MOV.U32 R3, RZ, RZ, R26 ;  /* 0x000000ffff038224 */ /* 0x000fe200078e001a */
[----:B------:R-:W-:-:S04]  /*10cd0*/  LOP3.LUT R27, R15, 0x50, RZ, 0xfc, !PT ;  /* 0x000000500f1b7812 */ /* 0x000fc800078efcff */
[----:B------:R0:W4:Y:S04]  /*10ce0*/  @!P0 LDG.E.U16 R12, [R2.64] ;  /* 0x00000008020c8981 */ /* 0x000128000c1e1500 */
[----:B--2---:R1:W-:Y:S04]  /*10cf0*/  STL [R1+0x60], R29 ;  /* 0x0000601d01007387 */ /* 0x0043e80000100800 */
[----:B-1----:R-:W2:Y:S04]  /*10d00*/  LDL.LU R29, [R1+0x14fc] ;  /* 0x0014fc00011d7983 */ /* 0x002ea80000300800 */
[----:B------:R-:W2:Y:S04]  /*10d10*/  LDL R15, [R1+0x2cc] ;  /* 0x0002cc00010f7983 */ /* 0x000ea80000100800 */
[----:B---3--:R1:W-:Y:S04]  /*10d20*/  STL [R1+0x1d0], R4 ;  /* 0x0001d00401007387 */ /* 0x0083e80000100800 */
[----:B0-----:R-:W3:Y:S04]  /*10d30*/  LDL R2, [R1+0x30c] ;  /* 0x00030c0001027983 */ /* 0x001ee80000100800 */
[----:B------:R-:W3:Y:S04]  /*10d40*/  LDL R3, [R1+0x310] ;  /* 0x0003100001037983 */ /* 0x000ee80000100800 */
[----:B------:R-:W0:Y:S01]  /*10d50*/  S2R R28, SR_TID.X ;  /* 0x00000000001c7919 */ /* 0x000e220000002100 */
[----:B------:R-:W-:-:S02]  /*10d60*/  ISETP.GE.AND P1, PT, R27, UR5, PT ;  /* 0x000000051b007c0c */ /* 0x000fc4000bf26270 */
[----:B------:R-:W-:Y:S01]  /*10d70*/  PRMT R24, RZ, 0x7610, R24 ;  /* 0x00007610ff187816 */ /* 0x000fe20000000018 */
[----:B-1----:R-:W2:Y:S04]  /*10d80*/  LDL R4, [R1+0x2d0] ;  /* 0x0002d00001047983 */ /* 0x002ea80000100800 */
[----:B------:R-:W2:Y:S04]  /*10d90*/  LDL R26, [R1+0x2ac] ;  /* 0x0002ac00011a7983 */ /* 0x000ea80000100800 */
[----:B------:R-:W2:Y:S01]  /*10da0*/  LDL R0, [R1+0x2b0] ;  /* 0x0002b00001007983 */ /* 0x000ea20000100800 */
[----:B0-----:R-:W-:-:S04]  /*10db0*/  SHF.R.U32.HI R28, RZ, 0x6, R28 ;  /* 0x00000006ff1c7819 */ /* 0x001fc8000001161c */
[----:B------:R-:W-:-:S04]  /*10dc0*/  SGXT.U32 R28, R28, 0x1 ;  /* 0x000000011c1c781a */ /* 0x000fc80000000000 */
[----:B------:R-:W-:-:S04]  /*10dd0*/  LOP3.LUT R28, R28, 0x58, RZ, 0xfc, !PT ;  /* 0x000000581c1c7812 */ /* 0x000fc800078efcff */
[----:B------:R-:W-:Y:S02]  /*10de0*/  ISETP.GE.AND P0, PT, R28, UR5, PT ;  /* 0x000000051c007c0c */ /* 0x000fe4000bf06270 */
[----:B------:R-:W2:Y:S01]  /*10df0*/  LDL.LU R28, [R1+0x14f8] ;  /* 0x0014f800011c7983 */ /* 0x000ea20000300800 */
[----:B---3--:R-:W-:-:S04]  /*10e00*/  @!P1 LOP3.LUT R3, R3, R2, RZ, 0x3c, !PT ;  /* 0x0000000203039212 */ /* 0x008fc800078e3cff */
[----:B------:R-:W-:-:S04]  /*10e10*/  @!P1 LOP3.LUT R2, R3, R2, RZ, 0x3c, !PT ;  /* 0x0000000203029212 */ /* 0x000fc800078e3cff */
[----:B------:R-:W-:-:S05]  /*10e20*/  @!P1 LOP3.LUT R3, R3, R2, RZ, 0x3c, !PT ;  /* 0x0000000203039212 */ /* 0x000fca00078e3cff */
[----:B------:R0:W3:Y:S04]  /*10e30*/  @!P1 LDG.E.U16 R24, [R2.64] ;  /* 0x0000000802189981 */ /* 0x0000e8000c1e1500 */
[----:B0-----:R-:W3:Y:S04]  /*10e40*/  LDL R2, [R1+0x2ec] ;  /* 0x0002ec0001027983 */ /* 0x001ee80000100800 */
[----:B------:R-:W3:Y:S04]  /*10e50*/  LDL R3, [R1+0x2f0] ;  /* 0x0002f00001037983 */ /* 0x000ee80000100800 */
[----:B------:R-:W0:Y:S01]  /*10e60*/  S2R R27, SR_TID.X ;  /* 0x00000000001b7919 */ /* 0x000e220000002100 */
[----:B------:R-:W-:-:S02]  /*10e70*/  PRMT R25, RZ, 0x7610, R25 ;  /* 0x00007610ff197816 */ /* 0x000fc40000000019 */
[----:B0-----:R-:W-:-:S04]  /*10e80*/  SHF.R.U32.HI R27, RZ, 0x6, R27 ;  /* 0x00000006ff1b7819 */ /* 0x001fc8000001161b */
[----:B------:R-:W-:-:S04]  /*10e90*/  SGXT.U32 R27, R27, 0x1 ;  /* 0x000000011b1b781a */ /* 0x000fc80000000000 */
[----:B------:R-:W-:-:S04]  /*10ea0*/  LOP3.LUT R27, R27, 0x60, RZ, 0xfc, !PT ;  /* 0x000000601b1b7812 */ /* 0x000fc800078efcff */
[----:B------:R-:W-:Y:S02]  /*10eb0*/  ISETP.GE.AND P1, PT, R27, UR5, PT ;  /* 0x000000051b007c0c */ /* 0x000fe4000bf26270 */
[----:B------:R-:W-:Y:S01]  /*10ec0*/  PRMT R11, RZ, 0x7610, R11 ;  /* 0x00007610ff0b7816 */ /* 0x000fe2000000000b */
[----:B------:R-:W4:Y:S01]  /*10ed0*/  LDL.LU R27, [R1+0x14f4] ;  /* 0x0014f400011b7983 */ /* 0x000f220000300800 */
[----:B--2---:R-:W-:Y:S02]  /*10ee0*/  PRMT R29, RZ, 0x7610, R29 ;  /* 0x00007610ff1d7816 */ /* 0x004fe4000000001d */
[----:B---3--:R-:W-:-:S04]  /*10ef0*/  @!P0 LOP3.LUT R3, R3, R2, RZ, 0x3c, !PT ;  /* 0x0000000203038212 */ /* 0x008fc800078e3cff */
[----:B------:R-:W-:-:S04]  /*10f00*/  @!P0 LOP3.LUT R2, R3, R2, RZ, 0x3c, !PT ;  /* 0x0000000203028212 */ /* 0x000fc800078e3cff */
[----:B------:R-:W-:-:S05]  /*10f10*/  @!P0 LOP3.LUT R3, R3, R2, RZ, 0x3c, !PT ;  /* 0x0000000203038212 */ /* 0x000fca00078e3cff */
[----:B------:R0:W2:Y:S04]  /*10f20*/  @!P0 LDG.E.U16 R25, [R2.64] ;  /* 0x0000000802198981 */ /* 0x0000a8000c1e1500 */
[----:B0-----:R-:W0:Y:S01]  /*10f30*/  S2R R3, SR_TID.X ;  /* 0x0000000000037919 */ /* 0x001e220000002100 */
[----:B------:R-:W-:Y:S01]  /*10f40*/  @!P1 IMAD.MOV.U32 R2, RZ, RZ, R4 ;  /* 0x000000ffff029224 */ /* 0x000fe200078e0004 */
[----:B------:R-:W-:Y:S02]  /*10f50*/  PRMT R28, RZ, 0x7610, R28 ;  /* 0x00007610ff1c7816 */ /* 0x000fe4000000001c */
[----:B------:R-:W3:Y:S01]  /*10f60*/  LDL R4, [R1+0x328] ;  /* 0x0003280001047983 */ /* 0x000ee20000100800 */
[----:B0-----:R-:W-:-:S04]  /*10f70*/  SHF.R.U32.HI R3, RZ, 0x6, R3 ;  /* 0x00000006ff037819 */ /* 0x001fc80000011603 */
[----:B------:R-:W-:-:S04]  /*10f80*/  SGXT.U32 R3, R3, 0x1 ;  /* 0x000000010303781a */ /* 0x000fc80000000000 */
[----:B------:R-:W-:-:S04]  /*10f90*/  LOP3.LUT R3, R3, 0x68, RZ, 0xfc, !PT ;  /* 0x0000006803037812 */ /* 0x000fc800078efcff */
[----:B------:R-:W-:Y:S01]  /*10fa0*/  ISETP.GE.AND P0, PT, R3, UR5, PT ;  /* 0x0000000503007c0c */ /* 0x000fe2000bf06270 */
[----:B------:R-:W-:-:S05]  /*10fb0*/  @!P1 IMAD.MOV.U32 R3, RZ, RZ, R15 ;  /* 0x000000ffff039224 */ /* 0x000fca00078e000f */
[----:B------:R0:W2:Y:S04]  /*10fc0*/  @!P1 LDG.E.U16 R11, [R2.64] ;  /* 0x00000008020b9981 */ /* 0x0000a8000c1e1500 */
[----:B0-----:R-:W0:Y:S03]  /*10fd0*/  S2R R3, SR_TID.X ;  /* 0x0000000000037919 */ /* 0x001e260000002100 */
[----:B------:R-:W-:Y:S01]  /*10fe0*/  @!P0 IMAD.MOV.U32 R2, RZ, RZ, R0 ;  /* 0x000000ffff028224 */ /* 0x000fe200078e0000 */
[----:B0-----:R-:W-:-:S04]  /*10ff0*/  SHF.R.U32.HI R3, RZ, 0x6, R3 ;  /* 0x00000006ff037819 */ /* 0x001fc80000011603 */
[----:B------:R-:W-:-:S04]  /*11000*/  SGXT.U32 R3, R3, 0x1 ;  /* 0x000000010303781a */ /* 0x000fc80000000000 */
[----:B------:R-:W-:-:S04]  /*11010*/  LOP3.LUT R3, R3, 0x70, RZ, 0xfc, !PT ;  /* 0x0000007003037812 */ /* 0x000fc800078efcff */
[----:B------:R-:W-:Y:S01]  /*11020*/  ISETP.GE.AND P1, PT, R3, UR5, PT ;  /* 0x0000000503007c0c */ /* 0x000fe2000bf26270 */
[----:B------:R-:W-:-:S05]  /*11030*/  @!P0 IMAD.MOV.U32 R3, RZ, RZ, R26 ;  /* 0x000000ffff038224 */ /* 0x000fca00078e001a */
[----:B------:R0:W2:Y:S04]  /*11040*/  @!P0 LDG.E.U16 R29, [R2.64] ;  /* 0x00000008021d8981 */ /* 0x0000a8000c1e1500 */
[----:B0-----:R-:W2:Y:S04]  /*11050*/  LDL R2, [R1+0x278] ;  /* 0x0002780001027983 */ /* 0x001ea80000100800 */
[----:B------:R-:W2:Y:S04]  /*11060*/  LDL R3, [R1+0x27c] ;  /* 0x00027c0001037983 */ /* 0x000ea80000100800 */
[----:B------:R-:W0:Y:S02]  /*11070*/  S2R R15, SR_TID.X ;  /* 0x00000000000f7919 */ /* 0x000e240000002100 */
[----:B0-----:R-:W-:-:S04]  /*11080*/  SHF.R.U32.HI R15, RZ, 0x6, R15 ;  /* 0x00000006ff0f7819 */ /* 0x001fc8000001160f */
[----:B------:R-:W-:Y:S02]  /*11090*/  SGXT.U32 R26, R15, 0x1 ;  /* 0x000000010f1a781a */ /* 0x000fe40000000000 */
[----:B------:R-:W3:Y:S02]  /*110a0*/  LDL R15, [R1+0x320] ;  /* 0x00032000010f7983 */ /* 0x000ee40000100800 */
[----:B------:R-:W-:-:S04]  /*110b0*/  LOP3.LUT R26, R26, 0x78, RZ, 0xfc, !PT ;  /* 0x000000781a1a7812 */ /* 0x000fc800078efcff */
[----:B------:R-:W-:Y:S02]  /*110c0*/  ISETP.GE.AND P2, PT, R26, UR5, PT ;  /* 0x000000051a007c0c */ /* 0x000fe4000bf46270 */
[----:B------:R-:W3:Y:S01]  /*110d0*/  LDL.LU R26, [R1+0x14f0] ;  /* 0x0014f000011a7983 */ /* 0x000ee20000300800 */
[----:B--2---:R-:W-:-:S04]  /*110e0*/  @!P1 LOP3.LUT R3, R3, R2, RZ, 0x3c, !PT ;  /* 0x0000000203039212 */ /* 0x004fc800078e3cff */
[----:B------:R-:W-:-:S04]  /*110f0*/  @!P1 LOP3.LUT R2, R3, R2, RZ, 0x3c, !PT ;  /* 0x0000000203029212 */ /* 0x000fc800078e3cff */
[----:B------:R-:W-:-:S05]  /*11100*/  @!P1 LOP3.LUT R3, R3, R2, RZ, 0x3c, !PT ;  /* 0x0000000203039212 */ /* 0x000fca00078e3cff */
[----:B------:R0:W2:Y:S04]  /*11110*/  @!P1 LDG.E.U16 R28, [R2.64] ;  /* 0x00000008021c9981 */ /* 0x0000a8000c1e1500 */
[----:B0-----:R-:W2:Y:S04]  /*11120*/  LDL R2, [R1+0x258] ;  /* 0x0002580001027983 */ /* 0x001ea80000100800 */
[----:B------:R-:W2:Y:S01]  /*11130*/  LDL R3, [R1+0x25c] ;  /* 0x00025c0001037983 */ /* 0x000ea20000100800 */
[----:B----4-:R-:W-:-:S03]  /*11140*/  PRMT R27, RZ, 0x7610, R27 ;  /* 0x00007610ff1b7816 */ /* 0x010fc6000000001b */
[----:B------:R-:W0:Y:S01]  /*11150*/  S2R R0, SR_TID.X ;  /* 0x0000000000007919 */ /* 0x000e220000002100 */
[----:B--2---:R-:W-:-:S04]  /*11160*/  @!P2 LOP3.LUT R3, R3, R2, RZ, 0x3c, !PT ;  /* 0x000000020303a212 */ /* 0x004fc800078e3cff */
[----:B------:R-:W-:-:S04]  /*11170*/  @!P2 LOP3.LUT R2, R3, R2, RZ, 0x3c, !PT ;  /* 0x000000020302a212 */ /* 0x000fc800078e3cff */
[----:B------:R-:W-:-:S05]  /*11180*/  @!P2 LOP3.LUT R3, R3, R2, RZ, 0x3c, !PT ;  /* 0x000000020303a212 */ /* 0x000fca00078e3cff */
[----:B------:R1:W2:Y:S04]  /*11190*/  @!P2 LDG.E.U16 R27, [R2.64] ;  /* 0x00000008021ba981 */ /* 0x0002a8000c1e1500 */
[----:B-1----:R-:W1:Y:S02]  /*111a0*/  S2R R3, SR_TID.X ;  /* 0x0000000000037919 */ /* 0x002e640000002100 */
[----:B-1----:R-:W-:-:S04]  /*111b0*/  SHF.R.U32.HI R3, RZ, 0x6, R3 ;  /* 0x00000006ff037819 */ /* 0x002fc80000011603 */
[----:B------:R-:W-:-:S04]  /*111c0*/  SGXT.U32 R3, R3, 0x1 ;  /* 0x000000010303781a */ /* 0x000fc80000000000 */
[----:B------:R-:W-:Y:S02]  /*111d0*/  LOP3.LUT R2, R3, 0x4c, RZ, 0xfc, !PT ;  /* 0x0000004c03027812 */ /* 0x000fe400078efcff */
[----:B------:R-:W4:Y:S01]  /*111e0*/  LDL R3, [R1+0x324] ;  /* 0x0003240001037983 */ /* 0x000f220000100800 */
[----:B0-----:R-:W-:-:S04]  /*111f0*/  SHF.R.U32.HI R0, RZ, 0x6, R0 ;  /* 0x00000006ff007819 */ /* 0x001fc80000011600 */
[----:B------:R-:W-:-:S04]  /*11200*/  SGXT.U32 R0, R0, 0x1 ;  /* 0x000000010000781a */ /* 0x000fc80000000000 */
[----:B------:R-:W-:-:S04]  /*11210*/  LOP3.LUT R0, R0, 0x4a, RZ, 0xfc, !PT ;  /* 0x0000004a00007812 */ /* 0x000fc800078efcff */
[----:B------:R-:W-:Y:S02]  /*11220*/  ISETP.GE.AND P0, PT, R0, UR5, PT ;  /* 0x0000000500007c0c */ /* 0x000fe4000bf06270 */
[----:B------:R-:W-:Y:S02]  /*11230*/  ISETP.GE.AND P1, PT, R2, UR5, PT ;  /* 0x0000000502007c0c */ /* 0x000fe4000bf26270 */
[----:B------:R-:W-:-:S09]  /*11240*/  PRMT R10, RZ, 0x7610, R10 ;  /* 0x00007610ff0a7816 */ /* 0x000fd2000000000a */
[----:B---3--:R-:W-:-:S05]  /*11250*/  @!P0 IMAD.MOV.U32 R2, RZ, RZ, R4 ;  /* 0x000000ffff028224 */ /* 0x008fca00078e0004 */
[----:B----4-:R-:W3:Y:S04]  /*11260*/  @!P0 LDG.E.U16 R10, [R2.64] ;  /* 0x00000008020a8981 */ /* 0x010ee8000c1e1500 */
[----:B------:R-:W0:Y:S04]  /*11270*/  S2R R0, SR_TID.X ;  /* 0x0000000000007919 */ /* 0x000e280000002100 */
[----:B---3--:R1:W-:Y:S04]  /*11280*/  STL [R1+0x4], R10 ;  /* 0x0000040a01007387 */ /* 0x0083e80000100800 */
[----:B-1----:R-:W3:Y:S04]  /*11290*/  LDL.LU R10, [R1+0x14ec] ;  /* 0x0014ec00010a7983 */ /* 0x002ee80000300800 */
[----:B------:R-:W4:Y:S01]  /*112a0*/  LDL R3, [R1+0x31c] ;  /* 0x00031c0001037983 */ /* 0x000f220000100800 */
[----:B0-----:R-:W-:-:S04]  /*112b0*/  SHF.R.U32.HI R0, RZ, 0x6, R0 ;  /* 0x00000006ff007819 */ /* 0x001fc80000011600 */
[----:B------:R-:W-:-:S04]  /*112c0*/  SGXT.U32 R0, R0, 0x1 ;  /* 0x000000010000781a */ /* 0x000fc80000000000 */
[----:B------:R-:W-:Y:S02]  /*112d0*/  LOP3.LUT R2, R0, 0x4e, RZ, 0xfc, !PT ;  /* 0x0000004e00027812 */ /* 0x000fe400078efcff */
[----:B------:R-:W-:Y:S01]  /*112e0*/  PRMT R5, RZ, 0x7610, R5 ;  /* 0x00007610ff057816 */ /* 0x000fe20000000005 */
[----:B------:R-:W2:Y:S01]  /*112f0*/  LDL R0, [R1+0x300] ;  /* 0x0003000001007983 */ /* 0x000ea20000100800 */
[----:B------:R-:W-:Y:S01]  /*11300*/  ISETP.GE.AND P0, PT, R2, UR5, PT ;  /* 0x0000000502007c0c */ /* 0x000fe2000bf06270 */
[----:B------:R-:W-:-:S05]  /*11310*/  @!P1 IMAD.MOV.U32 R2, RZ, RZ, R15 ;  /* 0x000000ffff029224 */ /* 0x000fca00078e000f */
[----:B----4-:R-:W4:Y:S04]  /*11320*/  @!P1 LDG.E.U16 R5, [R2.64] ;  /* 0x0000000802059981 */ /* 0x010f28000c1e1500 */
[----:B----4-:R0:W-:Y:S04]  /*11330*/  STL [R1+0x8], R5 ;  /* 0x0000080501007387 */ /* 0x0101e80000100800 */
[----:B0-----:R-:W4:Y:S04]  /*11340*/  LDL.LU R5, [R1+0x14e8] ;  /* 0x0014e80001057983 */ /* 0x001f280000300800 */
[----:B------:R-:W2:Y:S04]  /*11350*/  LDL R2, [R1+0x314] ;  /* 0x0003140001027983 */ /* 0x000ea80000100800 */
[----:B------:R-:W2:Y:S01]  /*11360*/  LDL R3, [R1+0x318] ;  /* 0x0003180001037983 */ /* 0x000ea20000100800 */
[----:B------:R-:W-:-:S02]  /*11370*/  PRMT R9, RZ, 0x7610, R9 ;  /* 0x00007610ff097816 */ /* 0x000fc40000000009 */
[----:B--2---:R-:W-:-:S04]  /*11380*/  @!P0 LOP3.LUT R3, R3, R2, RZ, 0x3c, !PT ;  /* 0x0000000203038212 */ /* 0x004fc800078e3cff */
[----:B------:R-:W-:-:S04]  /*11390*/  @!P0 LOP3.LUT R2, R3, R2, RZ, 0x3c, !PT ;  /* 0x0000000203028212 */ /* 0x000fc800078e3cff */
[----:B------:R-:W-:-:S05]  /*113a0*/  @!P0 LOP3.LUT R3, R3, R2, RZ, 0x3c, !PT ;  /* 0x0000000203038212 */ /* 0x000fca00078e3cff */
[----:B------:R-:W2:Y:S04]  /*113b0*/  @!P0 LDG.E.U16 R9, [R2.64] ;  /* 0x0000000802098981 */ /* 0x000ea8000c1e1500 */
[----:B------:R-:W0:Y:S04]  /*113c0*/  S2R R4, SR_TID.X ;  /* 0x0000000000047919 */ /* 0x000e280000002100 */
[----:B------:R-:W1:Y:S04]  /*113d0*/  S2R R15, SR_TID.X ;  /* 0x00000000000f7919 */ /* 0x000e680000002100 */
[----:B--2---:R2:W-:Y:S04]  /*113e0*/  STL [R1+0x8c], R9 ;  /* 0x00008c0901007387 */ /* 0x0045e80000100800 */
[----:B--2---:R-:W2:Y:S04]  /*113f0*/  LDL.LU R9, [R1+0x14e4] ;  /* 0x0014e40001097983 */ /* 0x004ea80000300800 */
[----:B------:R-:W2:Y:S04]  /*11400*/  LDL R2, [R1+0x304] ;  /* 0x0003040001027983 */ /* 0x000ea80000100800 */
[----:B------:R-:W2:Y:S01]  /*11410*/  LDL R3, [R1+0x308] ;  /* 0x0003080001037983 */ /* 0x000ea20000100800 */
[----:B0-----:R-:W-:-:S04]  /*11420*/  SHF.R.U32.HI R4, RZ, 0x6, R4 ;  /* 0x00000006ff047819 */ /* 0x001fc80000011604 */
[----:B------:R-:W-:-:S04]  /*11430*/  SGXT.U32 R4, R4, 0x1 ;  /* 0x000000010404781a */ /* 0x000fc80000000000 */
[----:B------:R-:W-:-:S04]  /*11440*/  LOP3.LUT R4, R4, 0x52, RZ, 0xfc, !PT ;  /* 0x0000005204047812 */ /* 0x000fc800078efcff */
[----:B------:R-:W-:Y:S02]  /*11450*/  ISETP.GE.AND P1, PT, R4, UR5, PT ;  /* 0x0000000504007c0c */ /* 0x000fe4000bf26270 */
[----:B-1----:R-:W-:-:S04]  /*11460*/  SHF.R.U32.HI R15, RZ, 0x6, R15 ;  /* 0x00000006ff0f7819 */ /* 0x002fc8000001160f */
[----:B------:R-:W-:Y:S02]  /*11470*/  SGXT.U32 R4, R15, 0x1 ;  /* 0x000000010f04781a */ /* 0x000fe40000000000 */
[----:B------:R-:W-:Y:S02]  /*11480*/  PRMT R16, RZ, 0x7610, R16 ;  /* 0x00007610ff107816 */ /* 0x000fe40000000010 */
[----:B------:R-:W-:-:S04]  /*11490*/  LOP3.LUT R4, R4, 0x54, RZ, 0xfc, !PT ;  /* 0x0000005404047812 */ /* 0x000fc800078efcff */
[----:B------:R-:W-:Y:S02]  /*114a0*/  ISETP.GE.AND P0, PT, R4, UR5, PT ;  /* 0x0000000504007c0c */ /* 0x000fe4000bf06270 */
[----:B------:R-:W3:Y:S01]  /*114b0*/  LDL.LU R4, [R1+0x14e0] ;  /* 0x0014e00001047983 */ /* 0x000ee20000300800 */
[----:B--2---:R-:W-:-:S04]  /*114c0*/  @!P1 LOP3.LUT R3, R3, R2, RZ, 0x3c, !PT ;  /* 0x0000000203039212 */ /* 0x004fc800078e3cff */
[----:B------:R-:W-:-:S04]  /*114d0*/  @!P1 LOP3.LUT R2, R3, R2, RZ, 0x3c, !PT ;  /* 0x0000000203029212 */ /* 0x000fc800078e3cff */
[----:B------:R-:W-:-:S05]  /*114e0*/  @!P1 LOP3.LUT R3, R3, R2, RZ, 0x3c, !PT ;  /* 0x0000000203039212 */ /* 0x000fca00078e3cff */
[----:B------:R0:W2:Y:S04]  /*114f0*/  @!P1 LDG.E.U16 R16, [R2.64] ;  /* 0x0000000802109981 */ /* 0x0000a8000c1e1500 */
[----:B0-----:R-:W3:Y:S04]  /*11500*/  LDL R3, [R1+0x2fc] ;  /* 0x0002fc0001037983 */ /* 0x001ee80000100800 */
[----:B------:R-:W0:Y:S01]  /*11510*/  S2R R15, SR_TID.X ;  /* 0x00000000000f7919 */ /* 0x000e220000002100 */
[----:B------:R-:W-:Y:S02]  /*11520*/  PRMT R26, RZ, 0x7610, R26 ;  /* 0x00007610ff1a7816 */ /* 0x000fe4000000001a */
[----:B0-----:R-:W-:-:S04]  /*11530*/  SHF.R.U32.HI R15, RZ, 0x6, R15 ;  /* 0x00000006ff0f7819 */ /* 0x001fc8000001160f */
[----:B------:R-:W-:-:S04]  /*11540*/  SGXT.U32 R15, R15, 0x1 ;  /* 0x000000010f0f781a */ /* 0x000fc80000000000 */
[----:B------:R-:W-:-:S04]  /*11550*/  LOP3.LUT R2, R15, 0x56, RZ, 0xfc, !PT ;  /* 0x000000560f027812 */ /* 0x000fc800078efcff */
[----:B------:R-:W-:Y:S01]  /*11560*/  ISETP.GE.AND P1, PT, R2, UR5, PT ;  /* 0x0000000502007c0c */ /* 0x000fe2000bf26270 */
[----:B------:R-:W-:Y:S01]  /*11570*/  @!P0 IMAD.MOV.U32 R2, RZ, RZ, R0 ;  /* 0x000000ffff028224 */ /* 0x000fe200078e0000 */
[----:B--2---:R0:W-:Y:S01]  /*11580*/  STL [R1], R16 ;  /* 0x0000001001007387 */ /* 0x0041e20000100800 */
[----:B------:R-:W-:-:S03]  /*11590*/  PRMT R8, RZ, 0x7610, R8 ;  /* 0x00007610ff087816 */ /* 0x000fc60000000008 */
[----:B------:R-:W2:Y:S04]  /*115a0*/  LDL R15, [R1+0x2e8] ;  /* 0x0002e800010f7983 */ /* 0x000ea80000100800 */
[----:B------:R-:W2:Y:S04]  /*115b0*/  LDL R0, [R1+0x2e0] ;  /* 0x0002e00001007983 */ /* 0x000ea80000100800 */
[----:B---3--:R1:W3:Y:S04]  /*115c0*/  @!P0 LDG.E.U16 R26, [R2.64] ;  /* 0x00000008021a8981 */ /* 0x0082e8000c1e1500 */
[----:B-1----:R-:W2:Y:S04]  /*115d0*/  LDL R2, [R1+0x2f4] ;  /* 0x0002f40001027983 */ /* 0x002ea80000100800 */
[----:B------:R-:W2:Y:S02]  /*115e0*/  LDL R3, [R1+0x2f8] ;  /* 0x0002f80001037983 */ /* 0x000ea40000100800 */
[----:B--2---:R-:W-:-:S04]  /*115f0*/  @!P1 LOP3.LUT R3, R3, R2, RZ, 0x3c, !PT ;  /* 0x0000000203039212 */ /* 0x004fc800078e3cff */
[----:B------:R-:W-:-:S04]  /*11600*/  @!P1 LOP3.LUT R2, R3, R2, RZ, 0x3c, !PT ;  /* 0x0000000203029212 */ /* 0x000fc800078e3cff */
[----:B------:R-:W-:-:S05]  /*11610*/  @!P1 LOP3.LUT R3, R3, R2, RZ, 0x3c, !PT ;  /* 0x0000000203039212 */ /* 0x000fca00078e3cff */
[----:B------:R1:W2:Y:S04]  /*11620*/  @!P1 LDG.E.U16 R8, [R2.64] ;  /* 0x0000000802089981 */ /* 0x0002a8000c1e1500 */
[----:B-1----:R-:W1:Y:S04]  /*11630*/  S2R R3, SR_TID.X ;  /* 0x0000000000037919 */ /* 0x002e680000002100 */
[----:B---3--:R-:W-:Y:S04]  /*11640*/  STL [R1+0x1448], R26 ;  /* 0x0014481a01007387 */ /* 0x008fe80000100800 */
[----:B------:R-:W-:Y:S04]  /*11650*/  STL [R1+0x1484], R26 ;  /* 0x0014841a01007387 */ /* 0x000fe80000100800 */
[----:B------:R-:W-:Y:S04]  /*11660*/  STL [R1+0x1488], R26 ;  /* 0x0014881a01007387 */ /* 0x000fe80000100800 */
[----:B------:R-:W-:Y:S01]  /*11670*/  STL [R1+0x148c], R26 ;  /* 0x00148c1a01007387 */ /* 0x000fe20000100800 */
[----:B-1----:R-:W-:-:S04]  /*11680*/  SHF.R.U32.HI R3, RZ, 0x6, R3 ;  /* 0x00000006ff037819 */ /* 0x002fc80000011603 */
[----:B------:R-:W-:-:S04]  /*11690*/  SGXT.U32 R3, R3, 0x1 ;  /* 0x000000010303781a */ /* 0x000fc80000000000 */
[----:B------:R-:W-:Y:S01]  /*116a0*/  LOP3.LUT R2, R3, 0x5c, RZ, 0xfc, !PT ;  /* 0x0000005c03027812 */ /* 0x000fe200078efcff */
[----:B0-----:R-:W0:Y:S04]  /*116b0*/  S2R R16, SR_TID.X ;  /* 0x0000000000107919 */ /* 0x001e280000002100 */
[----:B--2---:R1:W-:Y:S04]  /*116c0*/  STL [R1+0x80], R8 ;  /* 0x0000800801007387 */ /* 0x0043e80000100800 */
[----:B-1----:R-:W2:Y:S04]  /*116d0*/  LDL.LU R8, [R1+0x14dc] ;  /* 0x0014dc0001087983 */ /* 0x002ea80000300800 */
[----:B------:R-:W3:Y:S01]  /*116e0*/  LDL R3, [R1+0x2e4] ;  /* 0x0002e40001037983 */ /* 0x000ee20000100800 */
[----:B0-----:R-:W-:-:S04]  /*116f0*/  SHF.R.U32.HI R16, RZ, 0x6, R16 ;  /* 0x00000006ff107819 */ /* 0x001fc80000011610 */
[----:B------:R-:W-:-:S04]  /*11700*/  SGXT.U32 R16, R16, 0x1 ;  /* 0x000000011010781a */ /* 0x000fc80000000000 */
[----:B------:R-:W-:-:S04]  /*11710*/  LOP3.LUT R16, R16, 0x5a, RZ, 0xfc, !PT ;  /* 0x0000005a10107812 */ /* 0x000fc800078efcff */
[----:B------:R-:W-:Y:S02]  /*11720*/  ISETP.GE.AND P0, PT, R16, UR5, PT ;  /* 0x0000000510007c0c */ /* 0x000fe4000bf06270 */
[----:B------:R-:W-:Y:S02]  /*11730*/  ISETP.GE.AND P1, PT, R2, UR5, PT ;  /* 0x0000000502007c0c */ /* 0x000fe4000bf26270 */
[----:B------:R-:W-:-:S09]  /*11740*/  PRMT R10, RZ, 0x7610, R10 ;  /* 0x00007610ff0a7816 */ /* 0x000fd2000000000a */
[----:B------:R-:W-:Y:S01]  /*11750*/  @!P0 IMAD.MOV.U32 R2, RZ, RZ, R15 ;  /* 0x000000ffff028224 */ /* 0x000fe200078e000f */
[----:B----4-:R-:W-:Y:S01]  /*11760*/  PRMT R5, RZ, 0x7610, R5 ;  /* 0x00007610ff057816 */ /* 0x010fe20000000005 */
[----:B------:R-:W4:Y:S04]  /*11770*/  LDL R15, [R1+0x2d8] ;  /* 0x0002d800010f7983 */ /* 0x000f280000100800 */
[----:B---3--:R0:W3:Y:S04]  /*11780*/  @!P0 LDG.E.U16 R10, [R2.64] ;  /* 0x00000008020a8981 */ /* 0x0080e8000c1e1500 */
[----:B0-----:R-:W2:Y:S01]  /*11790*/  LDL R3, [R1+0x2dc] ;  /* 0x0002dc0001037983 */ /* 0x001ea20000100800 */
[----:B------:R-:W-:-:S03]  /*117a0*/  @!P1 IMAD.MOV.U32 R2, RZ, RZ, R0 ;  /* 0x000000ffff029224 */ /* 0x000fc600078e0000 */
[----:B------:R-:W0:Y:S04]  /*117b0*/  S2R R16, SR_TID.X ;  /* 0x0000000000107919 */ /* 0x000e280000002100 */
[----:B--2---:R1:W2:Y:S04]  /*117c0*/  @!P1 LDG.E.U16 R5, [R2.64] ;  /* 0x0000000802059981 */ /* 0x0042a8000c1e1500 */
[----:B-1----:R-:W1:Y:S04]  /*117d0*/  S2R R3, SR_TID.X ;  /* 0x0000000000037919 */ /* 0x002e680000002100 */
[----:B---3--:R-:W-:Y:S04]  /*117e0*/  STL [R1+0x1490], R10 ;  /* 0x0014900a01007387 */ /* 0x008fe80000100800 */
[----:B------:R-:W-:Y:S01]  /*117f0*/  STL [R1+0x1494], R10 ;  /* 0x0014940a01007387 */ /* 0x000fe20000100800 */
[----:B0-----:R-:W-:-:S02]  /*11800*/  SHF.R.U32.HI R16, RZ, 0x6, R16 ;  /* 0x00000006ff107819 */ /* 0x001fc40000011610 */
[----:B------:R-:W-:Y:S01]  /*11810*/  PRMT R7, RZ, 0x7610, R7 ;  /* 0x00007610ff077816 */ /* 0x000fe20000000007 */
[----:B------:R-:W3:Y:S01]  /*11820*/  LDL R0, [R1+0x2c0] ;  /* 0x0002c00001007983 */ /* 0x000ee20000100800 */
[----:B-1----:R-:W-:-:S04]  /*11830*/  SHF.R.U32.HI R3, RZ, 0x6, R3 ;  /* 0x00000006ff037819 */ /* 0x002fc80000011603 */
[----:B------:R-:W-:Y:S02]  /*11840*/  SGXT.U32 R2, R3, 0x1 ;  /* 0x000000010302781a */ /* 0x000fe40000000000 */
[----:B------:R-:W2:Y:S01]  /*11850*/  LDL R3, [R1+0x2d4] ;  /* 0x0002d40001037983 */ /* 0x000ea20000100800 */
[----:B------:R-:W-:-:S04]  /*11860*/  SGXT.U32 R16, R16, 0x1 ;  /* 0x000000011010781a */ /* 0x000fc80000000000 */
[----:B------:R-:W-:-:S04]  /*11870*/  LOP3.LUT R16, R16, 0x5e, RZ, 0xfc, !PT ;  /* 0x0000005e10107812 */ /* 0x000fc800078efcff */
[----:B------:R-:W-:Y:S02]  /*11880*/  ISETP.GE.AND P0, PT, R16, UR5, PT ;  /* 0x0000000510007c0c */ /* 0x000fe4000bf06270 */
[----:B------:R-:W-:Y:S01]  /*11890*/  LOP3.LUT R2, R2, 0x62, RZ, 0xfc, !PT ;  /* 0x0000006202027812 */ /* 0x000fe200078efcff */
[----:B------:R-:W3:Y:S03]  /*118a0*/  LDL R16, [R1+0x2c8] ;  /* 0x0002c80001107983 */ /* 0x000ee60000100800 */
[----:B------:R-:W-:-:S07]  /*118b0*/  ISETP.GE.AND P1, PT, R2, UR5, PT ;  /* 0x0000000502007c0c */ /* 0x000fce000bf26270 */
[----:B----4-:R-:W-:-:S05]  /*118c0*/  @!P0 IMAD.MOV.U32 R2, RZ, RZ, R15 ;  /* 0x000000ffff028224 */ /* 0x010fca00078e000f */
[----:B--2---:R0:W2:Y:S04]  /*118d0*/  @!P0 LDG.E.U16 R7, [R2.64] ;  /* 0x0000000802078981 */ /* 0x0040a8000c1e1500 */
[----:B0-----:R-:W0:Y:S04]  /*118e0*/  S2R R3, SR_TID.X ;  /* 0x0000000000037919 */ /* 0x001e280000002100 */
[----:B------:R-:W-:Y:S04]  /*118f0*/  STL [R1+0x1444], R5 ;  /* 0x0014440501007387 */ /* 0x000fe80000100800 */
[----:B------:R-:W-:Y:S04]  /*11900*/  STL [R1+0x144c], R5 ;  /* 0x00144c0501007387 */ /* 0x000fe80000100800 */
[----:B------:R-:W-:Y:S04]  /*11910*/  STL [R1+0x1450], R5 ;  /* 0x0014500501007387 */ /* 0x000fe80000100800 */
[----:B------:R-:W-:Y:S01]  /*11920*/  STL [R1+0x14a0], R5 ;  /* 0x0014a00501007387 */ /* 0x000fe20000100800 */
[----:B0-----:R-:W-:-:S03]  /*11930*/  SHF.R.U32.HI R3, RZ, 0x6, R3 ;  /* 0x00000006ff037819 */ /* 0x001fc60000011603 */
[----:B------:R-:W-:Y:S01]  /*11940*/  STL [R1+0x14a4], R5 ;  /* 0x0014a40501007387 */ /* 0x000fe20000100800 */
[----:B------:R-:W-:-:S04]  /*11950*/  SGXT.U32 R3, R3, 0x1 ;  /* 0x000000010303781a */ /* 0x000fc80000000000 */
[----:B------:R-:W-:Y:S01]  /*11960*/  LOP3.LUT R2, R3, 0x64, RZ, 0xfc, !PT ;  /* 0x0000006403027812 */ /* 0x000fe200078efcff */
[----:B--2---:R0:W-:Y:S04]  /*11970*/  STL [R1+0x7c], R7 ;  /* 0x00007c0701007387 */ /* 0x0041e80000100800 */
[----:B0-----:R-:W2:Y:S04]  /*11980*/  LDL.LU R7, [R1+0x14d8] ;  /* 0x0014d80001077983 */ /* 0x001ea80000300800 */
[----:B------:R-:W4:Y:S01]  /*11990*/  LDL R3, [R1+0x2c4] ;  /* 0x0002c40001037983 */ /* 0x000f220000100800 */
[----:B------:R-:W-:Y:S01]  /*119a0*/  ISETP.GE.AND P0, PT, R2, UR5, PT ;  /* 0x0000000502007c0c */ /* 0x000fe2000bf06270 */
[----:B---3--:R-:W-:Y:S01]  /*119b0*/  @!P1 IMAD.MOV.U32 R2, RZ, RZ, R16 ;  /* 0x000000ffff029224 */ /* 0x008fe200078e0010 */
[----:B------:R-:W-:Y:S01]  /*119c0*/  PRMT R9, RZ, 0x7610, R9 ;  /* 0x00007610ff097816 */ /* 0x000fe20000000009 */
[----:B------:R-:W0:Y:S01]  /*119d0*/  S2R R15, SR_TID.X ;  /* 0x00000000000f7919 */ /* 0x000e220000002100 */
[----:B------:R-:W-:-:S03]  /*119e0*/  PRMT R4, RZ, 0x7610, R4 ;  /* 0x00007610ff047816 */ /* 0x000fc60000000004 */
[----:B------:R-:W3:Y:S04]  /*119f0*/  LDL R16, [R1+0x2a8] ;  /* 0x0002a80001107983 */ /* 0x000ee80000100800 */
[----:B----4-:R1:W4:Y:S04]  /*11a00*/  @!P1 LDG.E.U16 R9, [R2.64] ;  /* 0x0000000802099981 */ /* 0x010328000c1e1500 */
[----:B-1----:R-:W2:Y:S01]  /*11a10*/  LDL R3, [R1+0x2bc] ;  /* 0x0002bc0001037983 */ /* 0x002ea20000100800 */
[----:B0-----:R-:W-:-:S04]  /*11a20*/  SHF.R.U32.HI R15, RZ, 0x6, R15 ;  /* 0x00000006ff0f7819 */ /* 0x001fc8000001160f */
[----:B------:R-:W-:-:S04]  /*11a30*/  SGXT.U32 R15, R15, 0x1 ;  /* 0x000000010f0f781a */ /* 0x000fc80000000000 */
[----:B------:R-:W-:-:S04]  /*11a40*/  LOP3.LUT R2, R15, 0x66, RZ, 0xfc, !PT ;  /* 0x000000660f027812 */ /* 0x000fc800078efcff */
[----:B------:R-:W-:Y:S01]  /*11a50*/  ISETP.GE.AND P1, PT, R2, UR5, PT ;  /* 0x0000000502007c0c */ /* 0x000fe2000bf26270 */
[----:B------:R-:W-:Y:S01]  /*11a60*/  @!P0 IMAD.MOV.U32 R2, RZ, RZ, R0 ;  /* 0x000000ffff028224 */ /* 0x000fe200078e0000 */
[----:B----4-:R-:W-:Y:S04]  /*11a70*/  STL [R1+0x1498], R9 ;  /* 0x0014980901007387 */ /* 0x010fe80000100800 */
[----:B------:R-:W-:Y:S04]  /*11a80*/  STL [R1+0x149c], R9 ;  /* 0x00149c0901007387 */ /* 0x000fe80000100800 */
[----:B--2---:R0:W2:Y:S04]  /*11a90*/  @!P0 LDG.E.U16 R4, [R2.64] ;  /* 0x0000000802048981 */ /* 0x0040a8000c1e1500 */
[----:B0-----:R-:W4:Y:S04]  /*11aa0*/  LDL R2, [R1+0x2b4] ;  /* 0x0002b40001027983 */ /* 0x001f280000100800 */
[----:B------:R-:W4:Y:S01]  /*11ab0*/  LDL R3, [R1+0x2b8] ;  /* 0x0002b80001037983 */ /* 0x000f220000100800 */
[----:B------:R-:W-:-:S03]  /*11ac0*/  PRMT R6, RZ, 0x7610, R6 ;  /* 0x00007610ff067816 */ /* 0x000fc60000000006 */
[----:B------:R-:W0:Y:S02]  /*11ad0*/  S2R R15, SR_TID.X ;  /* 0x00000000000f7919 */ /* 0x000e240000002100 */
[----:B0-----:R-:W-:Y:S02]  /*11ae0*/  SHF.R.U32.HI R15, RZ, 0x6, R15 ;  /* 0x00000006ff0f7819 */ /* 0x001fe4000001160f */
[----:B--2---:R-:W-:Y:S01]  /*11af0*/  STL [R1+0x1454], R4 ;  /* 0x0014540401007387 */ /* 0x004fe20000100800 */
[----:B----4-:R-:W-:-:S04]  /*11b00*/  @!P1 LOP3.LUT R3, R3, R2, RZ, 0x3c, !PT ;  /* 0x0000000203039212 */ /* 0x010fc800078e3cff */
[----:B------:R-:W-:-:S04]  /*11b10*/  @!P1 LOP3.LUT R2, R3, R2, RZ, 0x3c, !PT ;  /* 0x0000000203029212 */ /* 0x000fc800078e3cff */
[----:B------:R-:W-:Y:S01]  /*11b20*/  @!P1 LOP3.LUT R3, R3, R2, RZ, 0x3c, !PT ;  /* 0x0000000203039212 */ /* 0x000fe200078e3cff */
[----:B------:R-:W-:Y:S04]  /*11b30*/  STL [R1+0x1458], R4 ;  /* 0x0014580401007387 */ /* 0x000fe80000100800 */
[----:B------:R0:W2:Y:S04]  /*11b40*/  @!P1 LDG.E.U16 R6, [R2.64] ;  /* 0x0000000802069981 */ /* 0x0000a8000c1e1500 */
[----:B0-----:R-:W4:Y:S01]  /*11b50*/  LDL R3, [R1+0x290] ;  /* 0x0002900001037983 */ /* 0x001f220000100800 */
[----:B------:R-:W-:-:S03]  /*11b60*/  SGXT.U32 R0, R15, 0x1 ;  /* 0x000000010f00781a */ /* 0x000fc60000000000 */
[----:B------:R-:W0:Y:S01]  /*11b70*/  S2R R15, SR_TID.X ;  /* 0x00000000000f7919 */ /* 0x000e220000002100 */
[----:B------:R-:W-:-:S04]  /*11b80*/  LOP3.LUT R0, R0, 0x6a, RZ, 0xfc, !PT ;  /* 0x0000006a00007812 */ /* 0x000fc800078efcff */
[----:B------:R-:W-:Y:S02]  /*11b90*/  ISETP.GE.AND P0, PT, R0, UR5, PT ;  /* 0x0000000500007c0c */ /* 0x000fe4000bf06270 */
[----:B------:R-:W-:Y:S01]  /*11ba0*/  PRMT R8, RZ, 0x7610, R8 ;  /* 0x00007610ff087816 */ /* 0x000fe20000000008 */
[----:B------:R-:W4:Y:S01]  /*11bb0*/  LDL R0, [R1+0x254] ;  /* 0x0002540001007983 */ /* 0x000f220000100800 */
[----:B0-----:R-:W-:-:S04]  /*11bc0*/  SHF.R.U32.HI R15, RZ, 0x6, R15 ;  /* 0x00000006ff0f7819 */ /* 0x001fc8000001160f */
[----:B------:R-:W-:-:S04]  /*11bd0*/  SGXT.U32 R15, R15, 0x1 ;  /* 0x000000010f0f781a */ /* 0x000fc80000000000 */
[----:B------:R-:W-:Y:S02]  /*11be0*/  LOP3.LUT R2, R15, 0x72, RZ, 0xfc, !PT ;  /* 0x000000720f027812 */ /* 0x000fe400078efcff */
[----:B------:R-:W4:Y:S02]  /*11bf0*/  LDL R15, [R1+0x288] ;  /* 0x00028800010f7983 */ /* 0x000f240000100800 */
[----:B------:R-:W-:Y:S01]  /*11c00*/  ISETP.GE.AND P1, PT, R2, UR5, PT ;  /* 0x0000000502007c0c */ /* 0x000fe2000bf26270 */
[----:B---3--:R-:W-:Y:S01]  /*11c10*/  @!P0 IMAD.MOV.U32 R2, RZ, RZ, R16 ;  /* 0x000000ffff028224 */ /* 0x008fe200078e0010 */
[----:B--2---:R0:W-:Y:S04]  /*11c20*/  STL [R1+0x68], R6 ;  /* 0x0000680601007387 */ /* 0x0041e80000100800 */
[----:B----4-:R1:W2:Y:S04]  /*11c30*/  @!P0 LDG.E.U16 R8, [R2.64] ;  /* 0x0000000802088981 */ /* 0x0102a8000c1e1500 */
[----:B-1----:R-:W3:Y:S04]  /*11c40*/  LDL R2, [R1+0x270] ;  /* 0x0002700001027983 */ /* 0x002ee80000100800 */
[----:B------:R-:W3:Y:S01]  /*11c50*/  LDL R3, [R1+0x274] ;  /* 0x0002740001037983 */ /* 0x000ee20000100800 */
[----:B------:R-:W-:-:S02]  /*11c60*/  PRMT R7, RZ, 0x7610, R7 ;  /* 0x00007610ff077816 */ /* 0x000fc40000000007 */
[----:B0-----:R-:W-:Y:S02]  /*11c70*/  SHF.R.U32.HI R6, RZ, 0x6, R14 ;  /* 0x00000006ff067819 */ /* 0x001fe4000001160e */
[----:B------:R-:W4:Y:S02]  /*11c80*/  LDL R14, [R1+0x28c] ;  /* 0x00028c00010e7983 */ /* 0x000f240000100800 */
[----:B------:R-:W-:-:S04]  /*11c90*/  SGXT.U32 R6, R6, 0x1 ;  /* 0x000000010606781a */ /* 0x000fc80000000000 */
[----:B------:R-:W-:-:S04]  /*11ca0*/  LOP3.LUT R6, R6, 0x7a, RZ, 0xfc, !PT ;  /* 0x0000007a06067812 */ /* 0x000fc800078efcff */
[----:B------:R-:W-:Y:S02]  /*11cb0*/  ISETP.GE.AND P2, PT, R6, UR5, PT ;  /* 0x0000000506007c0c */ /* 0x000fe4000bf46270 */
[----:B---3--:R-:W-:-:S04]  /*11cc0*/  @!P1 LOP3.LUT R3, R3, R2, RZ, 0x3c, !PT ;  /* 0x0000000203039212 */ /* 0x008fc800078e3cff */
[----:B------:R-:W-:-:S04]  /*11cd0*/  @!P1 LOP3.LUT R2, R3, R2, RZ, 0x3c, !PT ;  /* 0x0000000203029212 */ /* 0x000fc800078e3cff */
[----:B------:R-:W-:-:S05]  /*11ce0*/  @!P1 LOP3.LUT R3, R3, R2, RZ, 0x3c, !PT ;  /* 0x0000000203039212 */ /* 0x000fca00078e3cff */
[----:B------:R0:W3:Y:S04]  /*11cf0*/  @!P1 LDG.E.U16 R7, [R2.64] ;  /* 0x0000000802079981 */ /* 0x0000e8000c1e1500 */
[----:B0-----:R-:W0:Y:S04]  /*11d00*/  S2R R3, SR_TID.X ;  /* 0x0000000000037919 */ /* 0x001e280000002100 */
[----:B--2---:R-:W-:Y:S04]  /*11d10*/  STL [R1+0x14a8], R8 ;  /* 0x0014a80801007387 */ /* 0x004fe80000100800 */
[----:B------:R-:W2:Y:S01]  /*11d20*/  LDL.LU R6, [R1+0x14d4] ;  /* 0x0014d40001067983 */ /* 0x000ea20000300800 */
[----:B0-----:R-:W-:-:S04]  /*11d30*/  SHF.R.U32.HI R3, RZ, 0x6, R3 ;  /* 0x00000006ff037819 */ /* 0x001fc80000011603 */
[----:B------:R-:W-:-:S04]  /*11d40*/  SGXT.U32 R3, R3, 0x1 ;  /* 0x000000010303781a */ /* 0x000fc80000000000 */
[----:B------:R-:W-:Y:S02]  /*11d50*/  LOP3.LUT R2, R3, 0x6c, RZ, 0xfc, !PT ;  /* 0x0000006c03027812 */ /* 0x000fe400078efcff */
[----:B------:R-:W3:Y:S02]  /*11d60*/  LDL R3, [R1+0x250] ;  /* 0x0002500001037983 */ /* 0x000ee40000100800 */
[----:B------:R-:W-:Y:S01]  /*11d70*/  ISETP.GE.AND P0, PT, R2, UR5, PT ;  /* 0x0000000502007c0c */ /* 0x000fe2000bf06270 */
[----:B------:R-:W-:Y:S01]  /*11d80*/  @!P2 IMAD.MOV.U32 R2, RZ, RZ, R0 ;  /* 0x000000ffff02a224 */ /* 0x000fe200078e0000 */
[----:B------:R-:W0:Y:S01]  /*11d90*/  S2R R16, SR_TID.X ;  /* 0x0000000000107919 */ /* 0x000e220000002100 */
[----:B--2---:R-:W-:-:S06]  /*11da0*/  PRMT R6, RZ, 0x7610, R6 ;  /* 0x00007610ff067816 */ /* 0x004fcc0000000006 */
[----:B---3--:R1:W2:Y:S02]  /*11db0*/  @!P2 LDG.E.U16 R6, [R2.64] ;  /* 0x000000080206a981 */ /* 0x0082a4000c1e1500 */
[----:B-1----:R-:W-:-:S06]  /*11dc0*/  PRMT R3, RZ, 0x7610, R3 ;  /* 0x00007610ff037816 */ /* 0x002fcc0000000003 */
[----:B----4-:R1:W3:Y:S04]  /*11dd0*/  @!P0 LDG.E.U16 R3, [R14.64] ;  /* 0x000000080e038981 */ /* 0x0102e8000c1e1500 */
[----:B------:R-:W4:Y:S01]  /*11de0*/  S2R R0, SR_TID.X ;  /* 0x0000000000007919 */ /* 0x000f220000002100 */
[----:B0-----:R-:W-:-:S04]  /*11df0*/  SHF.R.U32.HI R16, RZ, 0x6, R16 ;  /* 0x00000006ff107819 */ /* 0x001fc80000011610 */
[----:B------:R-:W-:Y:S01]  /*11e00*/  SGXT.U32 R16, R16, 0x1 ;  /* 0x000000011010781a */ /* 0x000fe20000000000 */
[----:B-1----:R-:W2:Y:S03]  /*11e10*/  LDL R14, [R1+0x280] ;  /* 0x00028000010e7983 */ /* 0x002ea60000100800 */
[----:B------:R-:W-:Y:S01]  /*11e20*/  LOP3.LUT R16, R16, 0x6e, RZ, 0xfc, !PT ;  /* 0x0000006e10107812 */ /* 0x000fe200078efcff */
[----:B------:R-:W2:Y:S03]  /*11e30*/  LDL R15, [R1+0x284] ;  /* 0x00028400010f7983 */ /* 0x000ea60000100800 */
[----:B------:R-:W-:Y:S02]  /*11e40*/  ISETP.GE.AND P1, PT, R16, UR5, PT ;  /* 0x0000000510007c0c */ /* 0x000fe4000bf26270 */
[----:B----4-:R-:W-:-:S04]  /*11e50*/  SHF.R.U32.HI R16, RZ, 0x6, R0 ;  /* 0x00000006ff107819 */ /* 0x010fc80000011600 */
[----:B------:R-:W-:-:S04]  /*11e60*/  SGXT.U32 R16, R16, 0x1 ;  /* 0x000000011010781a */ /* 0x000fc80000000000 */
[----:B------:R-:W-:-:S04]  /*11e70*/  LOP3.LUT R16, R16, 0x74, RZ, 0xfc, !PT ;  /* 0x0000007410107812 */ /* 0x000fc800078efcff */
[----:B------:R-:W-:Y:S01]  /*11e80*/  ISETP.GE.AND P0, PT, R16, UR5, PT ;  /* 0x0000000510007c0c */ /* 0x000fe2000bf06270 */
[----:B---3--:R-:W-:Y:S04]  /*11e90*/  STL [R1+0x1440], R3 ;  /* 0x0014400301007387 */ /* 0x008fe80000100800 */
[----:B------:R-:W-:Y:S04]  /*11ea0*/  STL [R1+0x145c], R3 ;  /* 0x00145c0301007387 */ /* 0x000fe80000100800 */
[----:B------:R-:W-:Y:S04]  /*11eb0*/  STL [R1+0x1460], R3 ;  /* 0x0014600301007387 */ /* 0x000fe80000100800 */
[----:B------:R-:W3:Y:S01]  /*11ec0*/  LDL.LU R16, [R1+0x14d0] ;  /* 0x0014d00001107983 */ /* 0x000ee20000300800 */
[----:B--2---:R-:W-:-:S04]  /*11ed0*/  @!P1 LOP3.LUT R15, R15, R14, RZ, 0x3c, !PT ;  /* 0x0000000e0f0f9212 */ /* 0x004fc800078e3cff */
[----:B------:R-:W-:-:S04]  /*11ee0*/  @!P1 LOP3.LUT R14, R15, R14, RZ, 0x3c, !PT ;  /* 0x0000000e0f0e9212 */ /* 0x000fc800078e3cff */
[----:B------:R-:W-:Y:S02]  /*11ef0*/  @!P1 LOP3.LUT R15, R15, R14, RZ, 0x3c, !PT ;  /* 0x0000000e0f0f9212 */ /* 0x000fe400078e3cff */
[----:B---3--:R-:W-:-:S06]  /*11f00*/  PRMT R16, RZ, 0x7610, R16 ;  /* 0x00007610ff107816 */ /* 0x008fcc0000000010 */
[----:B------:R-:W2:Y:S01]  /*11f10*/  @!P1 LDG.E.U16 R16, [R14.64] ;  /* 0x000000080e109981 */ /* 0x000ea2000c1e1500 */
[----:B------:R-:W-:-:S03]  /*11f20*/  SHF.R.U32.HI R0, RZ, 0x6, R0 ;  /* 0x00000006ff007819 */ /* 0x000fc60000011600 */
[----:B--2---:R0:W-:Y:S04]  /*11f30*/  STL [R1+0x34], R16 ;  /* 0x0000341001007387 */ /* 0x0041e80000100800 */
[----:B0-----:R-:W2:Y:S04]  /*11f40*/  LDL.LU R16, [R1+0x14cc] ;  /* 0x0014cc0001107983 */ /* 0x001ea80000300800 */
[----:B------:R-:W3:Y:S04]  /*11f50*/  LDL R14, [R1+0x268] ;  /* 0x00026800010e7983 */ /* 0x000ee80000100800 */
[----:B------:R-:W3:Y:S01]  /*11f60*/  LDL R15, [R1+0x26c] ;  /* 0x00026c00010f7983 */ /* 0x000ee20000100800 */
[----:B------:R-:W-:-:S04]  /*11f70*/  SGXT.U32 R0, R0, 0x1 ;  /* 0x000000010000781a */ /* 0x000fc80000000000 */
[----:B------:R-:W-:-:S04]  /*11f80*/  LOP3.LUT R0, R0, 0x76, RZ, 0xfc, !PT ;  /* 0x0000007600007812 */ /* 0x000fc800078efcff */
[----:B------:R-:W-:Y:S02]  /*11f90*/  ISETP.GE.AND P1, PT, R0, UR5, PT ;  /* 0x0000000500007c0c */ /* 0x000fe4000bf26270 */
[----:B------:R-:W4:Y:S01]  /*11fa0*/  LDL.LU R0, [R1+0x14c8] ;  /* 0x0014c80001007983 */ /* 0x000f220000300800 */
[----:B------:R-:W-:Y:S02]  /*11fb0*/  PRMT R2, RZ, 0x7610, R2 ;  /* 0x00007610ff027816 */ /* 0x000fe40000000002 */
[----:B---3--:R-:W-:-:S04]  /*11fc0*/  @!P0 LOP3.LUT R15, R15, R14, RZ, 0x3c, !PT ;  /* 0x0000000e0f0f8212 */ /* 0x008fc800078e3cff */
[----:B------:R-:W-:-:S04]  /*11fd0*/  @!P0 LOP3.LUT R14, R15, R14, RZ, 0x3c, !PT ;  /* 0x0000000e0f0e8212 */ /* 0x000fc800078e3cff */
[----:B------:R-:W-:-:S05]  /*11fe0*/  @!P0 LOP3.LUT R15, R15, R14, RZ, 0x3c, !PT ;  /* 0x0000000e0f0f8212 */ /* 0x000fca00078e3cff */
[----:B------:R0:W3:Y:S01]  /*11ff0*/  @!P0 LDG.E.U16 R2, [R14.64] ;  /* 0x000000080e028981 */ /* 0x0000e2000c1e1500 */
[----:B----4-:R-:W-:-:S04]  /*12000*/  SGXT.U32 R0, R0, 0x1 ;  /* 0x000000010000781a */ /* 0x010fc80000000000 */
[----:B------:R-:W-:Y:S01]  /*12010*/  LOP3.LUT R0, R0, 0x7c, RZ, 0xfc, !PT ;  /* 0x0000007c00007812 */ /* 0x000fe200078efcff */
[----:B0-----:R-:W4:Y:S04]  /*12020*/  LDL R14, [R1+0x260] ;  /* 0x00026000010e7983 */ /* 0x001f280000100800 */
[----:B------:R-:W4:Y:S01]  /*12030*/  LDL R15, [R1+0x264] ;  /* 0x00026400010f7983 */ /* 0x000f220000100800 */
[----:B------:R-:W-:-:S03]  /*12040*/  ISETP.GE.AND P0, PT, R0, UR5, PT ;  /* 0x0000000500007c0c */ /* 0x000fc6000bf06270 */
[----:B---3--:R-:W-:Y:S04]  /*12050*/  STL [R1+0x1464], R2 ;  /* 0x0014640201007387 */ /* 0x008fe80000100800 */
[----:B------:R-:W-:Y:S04]  /*12060*/  STL [R1+0x1468], R2 ;  /* 0x0014680201007387 */ /* 0x000fe80000100800 */
[----:B------:R-:W3:Y:S01]  /*12070*/  LDL.LU R0, [R1+0x14c4] ;  /* 0x0014c40001007983 */ /* 0x000ee20000300800 */
[----:B----4-:R-:W-:-:S04]  /*12080*/  @!P1 LOP3.LUT R15, R15, R14, RZ, 0x3c, !PT ;  /* 0x0000000e0f0f9212 */ /* 0x010fc800078e3cff */
[----:B------:R-:W-:-:S04]  /*12090*/  @!P1 LOP3.LUT R14, R15, R14, RZ, 0x3c, !PT ;  /* 0x0000000e0f0e9212 */ /* 0x000fc800078e3cff */
[----:B------:R-:W-:Y:S02]  /*120a0*/  @!P1 LOP3.LUT R15, R15, R14, RZ, 0x3c, !PT ;  /* 0x0000000e0f0f9212 */ /* 0x000fe400078e3cff */
[----:B---3--:R-:W-:-:S06]  /*120b0*/  PRMT R0, RZ, 0x7610, R0 ;  /* 0x00007610ff007816 */ /* 0x008fcc0000000000 */
[----:B------:R-:W3:Y:S04]  /*120c0*/  @!P1 LDG.E.U16 R0, [R14.64] ;  /* 0x000000080e009981 */ /* 0x000ee8000c1e1500 */
[----:B---3--:R0:W-:Y:S04]  /*120d0*/  STL [R1+0x28], R0 ;  /* 0x0000280001007387 */ /* 0x0081e80000100800 */
[----:B0-----:R-:W3:Y:S04]  /*120e0*/  LDL.LU R0, [R1+0x14c0] ;  /* 0x0014c00001007983 */ /* 0x001ee80000300800 */
[----:B------:R-:W4:Y:S04]  /*120f0*/  LDL R14, [R1+0x248] ;  /* 0x00024800010e7983 */ /* 0x000f280000100800 */
[----:B------:R-:W4:Y:S01]  /*12100*/  LDL R15, [R1+0x24c] ;  /* 0x00024c00010f7983 */ /* 0x000f220000100800 */
[----:B--2---:R-:W-:-:S02]  /*12110*/  LOP3.LUT R16, R16, 0x7e, RZ, 0xfc, !PT ;  /* 0x0000007e10107812 */ /* 0x004fc400078efcff */
[----:B---3--:R-:W-:Y:S02]  /*12120*/  PRMT R0, RZ, 0x7610, R0 ;  /* 0x00007610ff007816 */ /* 0x008fe40000000000 */
[----:B----4-:R-:W-:-:S04]  /*12130*/  @!P0 LOP3.LUT R15, R15, R14, RZ, 0x3c, !PT ;  /* 0x0000000e0f0f8212 */ /* 0x010fc800078e3cff */
[----:B------:R-:W-:-:S04]  /*12140*/  @!P0 LOP3.LUT R14, R15, R14, RZ, 0x3c, !PT ;  /* 0x0000000e0f0e8212 */ /* 0x000fc800078e3cff */
[----:B------:R-:W-:-:S05]  /*12150*/  @!P0 LOP3.LUT R15, R15, R14, RZ, 0x3c, !PT ;  /* 0x0000000e0f0f8212 */ /* 0x000fca00078e3cff */
[----:B------:R0:W2:Y:S04]  /*12160*/  @!P0 LDG.E.U16 R0, [R14.64] ;  /* 0x000000080e008981 */ /* 0x0000a8000c1e1500 */
[----:B0-----:R-:W3:Y:S04]  /*12170*/  LDL R14, [R1+0x240] ;  /* 0x00024000010e7983 */ /* 0x001ee80000100800 */
[----:B------:R-:W3:Y:S01]  /*12180*/  LDL R15, [R1+0x244] ;  /* 0x00024400010f7983 */ /* 0x000ee20000100800 */
[----:B------:R-:W-:-:S03]  /*12190*/  ISETP.GE.AND P1, PT, R16, UR5, PT ;  /* 0x0000000510007c0c */ /* 0x000fc6000bf26270 */
[----:B------:R-:W0:Y:S01]  /*121a0*/  S2R R16, SR_TID.X ;  /* 0x0000000000107919 */ /* 0x000e220000002100 */
[----:B------:R-:W-:Y:S02]  /*121b0*/  PRMT R26, RZ, 0x7610, R26 ;  /* 0x00007610ff1a7816 */ /* 0x000fe4000000001a */
[----:B0-----:R-:W-:-:S04]  /*121c0*/  LOP3.LUT R16, R16, 0x7f, RZ, 0xc0, !PT ;  /* 0x0000007f10107812 */ /* 0x001fc800078ec0ff */
[----:B------:R-:W-:Y:S01]  /*121d0*/  ISETP.GE.AND P0, PT, R16, UR5, PT ;  /* 0x0000000510007c0c */ /* 0x000fe2000bf06270 */
[----:B--2---:R-:W-:Y:S02]  /*121e0*/  STL [R1+0x146c], R0 ;  /* 0x00146c0001007387 */ /* 0x004fe40000100800 */
[----:B---3--:R-:W-:-:S04]  /*121f0*/  @!P1 LOP3.LUT R15, R15, R14, RZ, 0x3c, !PT ;  /* 0x0000000e0f0f9212 */ /* 0x008fc800078e3cff */
[----:B------:R-:W-:-:S04]  /*12200*/  @!P1 LOP3.LUT R14, R15, R14, RZ, 0x3c, !PT ;  /* 0x0000000e0f0e9212 */ /* 0x000fc800078e3cff */
[----:B------:R-:W-:Y:S01]  /*12210*/  @!P1 LOP3.LUT R15, R15, R14, RZ, 0x3c, !PT ;  /* 0x0000000e0f0f9212 */ /* 0x000fe200078e3cff */
[----:B------:R-:W-:Y:S04]  /*12220*/  STL [R1+0x1470], R0 ;  /* 0x0014700001007387 */ /* 0x000fe80000100800 */
[----:B------:R-:W2:Y:S04]  /*12230*/  LDL.LU R16, [R1+0x14bc] ;  /* 0x0014bc0001107983 */ /* 0x000ea80000300800 */
[----:B------:R0:W3:Y:S04]  /*12240*/  @!P1 LDG.E.U16 R26, [R14.64] ;  /* 0x000000080e1a9981 */ /* 0x0000e8000c1e1500 */
[----:B0-----:R-:W4:Y:S04]  /*12250*/  LDL R14, [R1+0x45c] ;  /* 0x00045c00010e7983 */ /* 0x001f280000100800 */
[----:B------:R-:W4:Y:S01]  /*12260*/  LDL R15, [R1+0x460] ;  /* 0x00046000010f7983 */ /* 0x000f220000100800 */
[----:B------:R-:W-:-:S03]  /*12270*/  PRMT R3, RZ, 0x7610, R3 ;  /* 0x00007610ff037816 */ /* 0x000fc60000000003 */
[----:B------:R-:W-:Y:S06]  /*12280*/  BAR.SYNC.DEFER_BLOCKING 0x0 ;  /* 0x0000000000007b1d */ /* 0x000fec0000010000 */
[----:B---3--:R0:W-:Y:S04]  /*12290*/  STL [R1+0x1c], R26 ;  /* 0x00001c1a01007387 */ /* 0x0081e80000100800 */
[----:B0-----:R-:W3:Y:S01]  /*122a0*/  LDL.LU R26, [R1+0x20] ;  /* 0x00002000011a7983 */ /* 0x001ee20000300800 */
[----:B----4-:R-:W-:-:S04]  /*122b0*/  @!P0 LOP3.LUT R15, R15, R14, RZ, 0x3c, !PT ;  /* 0x0000000e0f0f8212 */ /* 0x010fc800078e3cff */
[----:B------:R-:W-:-:S04]  /*122c0*/  @!P0 LOP3.LUT R14, R15, R14, RZ, 0x3c, !PT ;  /* 0x0000000e0f0e8212 */ /* 0x000fc800078e3cff */
[----:B------:R-:W-:-:S05]  /*122d0*/  @!P0 LOP3.LUT R15, R15, R14, RZ, 0x3c, !PT ;  /* 0x0000000e0f0f8212 */ /* 0x000fca00078e3cff */
[----:B------:R0:W4:Y:S04]  /*122e0*/  @!P0 LDG.E.U16 R3, [R14.64] ;  /* 0x000000080e038981 */ /* 0x000128000c1e1500 */
[----:B0-----:R-:W3:Y:S04]  /*122f0*/  LDL R14, [R1+0x834] ;  /* 0x00083400010e7983 */ /* 0x001ee80000100800 */
[----:B------:R-:W3:Y:S01]  /*12300*/  LDL R15, [R1+0x838] ;  /* 0x00083800010f7983 */ /* 0x000ee20000100800 */
[----:B--2---:R-:W-:-:S03]  /*12310*/  PRMT R16, RZ, 0x7610, R16 ;  /* 0x00007610ff107816 */ /* 0x004fc60000000010 */
[----:B----4-:R0:W-:Y:S01]  /*12320*/  STL [R1+0x238], R3 ;  /* 0x0002380301007387 */ /* 0x0101e20000100800 */
[----:B------:R-:W-:-:S03]  /*12330*/  PRMT R13, RZ, 0x7610, R13 ;  /* 0x00007610ff0d7816 */ /* 0x000fc6000000000d */
[----:B0-----:R-:W2:Y:S01]  /*12340*/  LDL R3, [R1+0x758] ;  /* 0x0007580001037983 */ /* 0x001ea20000100800 */
[----:B---3--:R-:W-:-:S04]  /*12350*/  @!P0 LOP3.LUT R15, R15, R14, RZ, 0x3c, !PT ;  /* 0x0000000e0f0f8212 */ /* 0x008fc800078e3cff */
[----:B------:R-:W-:-:S04]  /*12360*/  @!P0 LOP3.LUT R14, R15, R14, RZ, 0x3c, !PT ;  /* 0x0000000e0f0e8212 */ /* 0x000fc800078e3cff */
[----:B------:R-:W-:-:S05]  /*12370*/  @!P0 LOP3.LUT R15, R15, R14, RZ, 0x3c, !PT ;  /* 0x0000000e0f0f8212 */ /* 0x000fca00078e3cff */
[----:B------:R0:W3:Y:S04]  /*12380*/  @!P0 LDG.E.U16 R16, [R14.64] ;  /* 0x000000080e108981 */ /* 0x0000e8000c1e1500 */
[----:B0-----:R-:W4:Y:S04]  /*12390*/  LDL R14, [R1+0x814] ;  /* 0x00081400010e7983 */ /* 0x001f280000100800 */
[----:B------:R-:W4:Y:S02]  /*123a0*/  LDL R15, [R1+0x818] ;  /* 0x00081800010f7983 */ /* 0x000f240000100800 */
[----:B----4-:R-:W-:-:S04]  /*123b0*/  @!P0 LOP3.LUT R15, R15, R14, RZ, 0x3c, !PT ;  /* 0x0000000e0f0f8212 */ /* 0x010fc800078e3cff */
[----:B------:R-:W-:-:S04]  /*123c0*/  @!P0 LOP3.LUT R14, R15, R14, RZ, 0x3c, !PT ;  /* 0x0000000e0f0e8212 */ /* 0x000fc800078e3cff */
[----:B------:R-:W-:-:S05]  /*123d0*/  @!P0 LOP3.LUT R15, R15, R14, RZ, 0x3c, !PT ;  /* 0x0000000e0f0f8212 */ /* 0x000fca00078e3cff */
[----:B------:R-:W4:Y:S04]  /*123e0*/  @!P0 LDG.E.U16 R13, [R14.64] ;  /* 0x000000080e0d8981 */ /* 0x000f28000c1e1500 */
[----:B---3--:R-:W-:Y:S04]  /*123f0*/  STL [R1+0x13f8], R16 ;  /* 0x0013f81001007387 */ /* 0x008fe80000100800 */
[----:B------:R-:W-:Y:S04]  /*12400*/  STL [R1+0x13fc], R16 ;  /* 0x0013fc1001007387 */ /* 0x000fe80000100800 */
[----:B----4-:R0:W-:Y:S04]  /*12410*/  STL [R1+0x18], R13 ;  /* 0x0000180d01007387 */ /* 0x0101e80000100800 */
[----:B0-----:R-:W3:Y:S04]  /*12420*/  LDL.LU R13, [R1+0x14b8] ;  /* 0x0014b800010d7983 */ /* 0x001ee80000300800 */
[----:B------:R-:W4:Y:S04]  /*12430*/  LDL R14, [R1+0x7d4] ;  /* 0x0007d400010e7983 */ /* 0x000f280000100800 */
[----:B------:R-:W4:Y:S01]  /*12440*/  LDL R15, [R1+0x7d8] ;  /* 0x0007d800010f7983 */ /* 0x000f220000100800 */
[----:B------:R-:W-:-:S02]  /*12450*/  PRMT R8, RZ, 0x7610, R8 ;  /* 0x00007610ff087816 */ /* 0x000fc40000000008 */
[----:B----4-:R-:W-:-:S04]  /*12460*/  @!P0 LOP3.LUT R15, R15, R14, RZ, 0x3c, !PT ;  /* 0x0000000e0f0f8212 */ /* 0x010fc800078e3cff */
[----:B------:R-:W-:-:S04]  /*12470*/  @!P0 LOP3.LUT R14, R15, R14, RZ, 0x3c, !PT ;  /* 0x0000000e0f0e8212 */ /* 0x000fc800078e3cff */
[----:B------:R-:W-:-:S05]  /*12480*/  @!P0 LOP3.LUT R15, R15, R14, RZ, 0x3c, !PT ;  /* 0x0000000e0f0f8212 */ /* 0x000fca00078e3cff */
[----:B------:R0:W4:Y:S04]  /*12490*/  @!P0 LDG.E.U16 R8, [R14.64] ;  /* 0x000000080e088981 */ /* 0x000128000c1e1500 */
[----:B0-----:R-:W2:Y:S04]  /*124a0*/  LDL R14, [R1+0x794] ;  /* 0x00079400010e7983 */ /* 0x001ea80000100800 */
[----:B------:R-:W2:Y:S01]  /*124b0*/  LDL R15, [R1+0x798] ;  /* 0x00079800010f7983 */ /* 0x000ea20000100800 */
[----:B---3--:R-:W-:-:S03]  /*124c0*/  PRMT R13, RZ, 0x7610, R13 ;  /* 0x00007610ff0d7816 */ /* 0x008fc6000000000d */
[----:B----4-:R0:W-:Y:S01]  /*124d0*/  STL [R1+0x24], R8 ;  /* 0x0000240801007387 */ /* 0x0101e20000100800 */
[----:B------:R-:W-:-:S03]  /*124e0*/  PRMT R5, RZ, 0x7610, R5 ;  /* 0x00007610ff057816 */ /* 0x000fc60000000005 */
[----:B0-----:R-:W3:Y:S01]  /*124f0*/  LDL R8, [R1+0x6d8] ;  /* 0x0006d80001087983 */ /* 0x001ee20000100800 */
[----:B--2---:R-:W-:-:S04]  /*12500*/  @!P0 LOP3.LUT R15, R15, R14, RZ, 0x3c, !PT ;  /* 0x0000000e0f0f8212 */ /* 0x004fc800078e3cff */
[----:B------:R-:W-:-:S04]  /*12510*/  @!P0 LOP3.LUT R14, R15, R14, RZ, 0x3c, !PT ;  /* 0x0000000e0f0e8212 */ /* 0x000fc800078e3cff */
[----:B------:R-:W-:-:S05]  /*12520*/  @!P0 LOP3.LUT R15, R15, R14, RZ, 0x3c, !PT ;  /* 0x0000000e0f0f8212 */ /* 0x000fca00078e3cff */
[----:B------:R0:W2:Y:S04]  /*12530*/  @!P0 LDG.E.U16 R13, [R14.64] ;  /* 0x000000080e0d8981 */ /* 0x0000a8000c1e1500 */
[----:B0-----:R-:W4:Y:S01]  /*12540*/  LDL R15, [R1+0x754] ;  /* 0x00075400010f7983 */ /* 0x001f220000100800 */
[----:B------:R-:W-:-:S05]  /*12550*/  @!P0 IMAD.MOV.U32 R14, RZ, RZ, R3 ;  /* 0x000000ffff0e8224 */ /* 0x000fca00078e0003 */
[----:B----4-:R-:W4:Y:S04]  /*12560*/  @!P0 LDG.E.U16 R5, [R14.64] ;  /* 0x000000080e058981 */ /* 0x010f28000c1e1500 */
[----:B--2---:R0:W-:Y:S04]  /*12570*/  STL [R1+0x30], R13 ;  /* 0x0000300d01007387 */ /* 0x0041e80000100800 */
[----:B------:R-:W2:Y:S04]  /*12580*/  LDL R3, [R1+0x698] ;  /* 0x0006980001037983 */ /* 0x000ea80000100800 */
[----:B0-----:R-:W0:Y:S02]  /*12590*/  S2R R13, SR_TID.X ;  /* 0x00000000000d7919 */ /* 0x001e240000002100 */
[----:B0-----:R-:W-:-:S05]  /*125a0*/  LOP3.LUT R13, R13, 0x3f, RZ, 0xc0, !PT ;  /* 0x0000003f0d0d7812 */ /* 0x001fca00078ec0ff */
[----:B------:R-:W-:Y:S01]  /*125b0*/  IMAD.SHL.U32 R13, R13, 0x2, RZ ;  /* 0x000000020d0d7824 */ /* 0x000fe200078e00ff */
[----:B----4-:R0:W-:Y:S04]  /*125c0*/  STL [R1+0x38], R5 ;  /* 0x0000380501007387 */ /* 0x0101e80000100800 */
[----:B------:R-:W4:Y:S04]  /*125d0*/  LDL R14, [R1+0x714] ;  /* 0x00071400010e7983 */ /* 0x000f280000100800 */
[----:B------:R-:W4:Y:S04]  /*125e0*/  LDL R15, [R1+0x718] ;  /* 0x00071800010f7983 */ /* 0x000f280000100800 */
[----:B0-----:R-:W0:Y:S02]  /*125f0*/  S2R R5, SR_TID.X ;  /* 0x0000000000057919 */ /* 0x001e240000002100 */
[----:B0-----:R-:W-:-:S04]  /*12600*/  LOP3.LUT P1, RZ, R5, 0x40, RZ, 0xc0, !PT ;  /* 0x0000004005ff7812 */ /* 0x001fc8000782c0ff */
[----:B------:R-:W-:-:S04]  /*12610*/  SEL R5, RZ, 0x90, !P1 ;  /* 0x00000090ff057807 */ /* 0x000fc80004800000 */
[----:B------:R-:W-:Y:S02]  /*12620*/  LOP3.LUT R5, R5, R13, RZ, 0x3c, !PT ;  /* 0x0000000d05057212 */ /* 0x000fe400078e3cff */
[----:B------:R-:W2:Y:S01]  /*12630*/  LDL.LU R13, [R1+0x14b4] ;  /* 0x0014b400010d7983 */ /* 0x000ea20000300800 */
[----:B----4-:R-:W-:-:S04]  /*12640*/  @!P0 LOP3.LUT R15, R15, R14, RZ, 0x3c, !PT ;  /* 0x0000000e0f0f8212 */ /* 0x010fc800078e3cff */
[----:B------:R-:W-:-:S04]  /*12650*/  @!P0 LOP3.LUT R14, R15, R14, RZ, 0x3c, !PT ;  /* 0x0000000e0f0e8212 */ /* 0x000fc800078e3cff */
[----:B------:R-:W-:Y:S02]  /*12660*/  @!P0 LOP3.LUT R15, R15, R14, RZ, 0x3c, !PT ;  /* 0x0000000e0f0f8212 */ /* 0x000fe400078e3cff */
[----:B--2---:R-:W-:-:S06]  /*12670*/  PRMT R13, RZ, 0x7610, R13 ;  /* 0x00007610ff0d7816 */ /* 0x004fcc000000000d */
[----:B------:R-:W2:Y:S01]  /*12680*/  @!P0 LDG.E.U16 R13, [R14.64] ;  /* 0x000000080e0d8981 */ /* 0x000ea2000c1e1500 */
[----:B------:R-:W-:-:S03]  /*12690*/  PRMT R4, RZ, 0x7610, R4 ;  /* 0x00007610ff047816 */ /* 0x000fc60000000004 */
[----:B--2---:R0:W-:Y:S04]  /*126a0*/  STL [R1+0x58], R13 ;  /* 0x0000580d01007387 */ /* 0x0041e80000100800 */
[----:B0-----:R-:W2:Y:S04]  /*126b0*/  LDL.LU R13, [R1+0x14b0] ;  /* 0x0014b000010d7983 */ /* 0x001ea80000300800 */
[----:B------:R-:W4:Y:S01]  /*126c0*/  LDL R15, [R1+0x6d4] ;  /* 0x0006d400010f7983 */ /* 0x000f220000100800 */
[----:B---3--:R-:W-:Y:S01]  /*126d0*/  @!P0 IMAD.MOV.U32 R14, RZ, RZ, R8 ;  /* 0x000000ffff0e8224 */ /* 0x008fe200078e0008 */
[----:B------:R-:W-:-:S02]  /*126e0*/  PRMT R2, RZ, 0x7610, R2 ;  /* 0x00007610ff027816 */ /* 0x000fc40000000002 */
[----:B------:R0:W-:Y:S04]  /*126f0*/  STS.U16 [R5+0x8000], R26 ;  /* 0x0080001a05007388 */ /* 0x0001e80000000400 */
[----:B------:R-:W3:Y:S04]  /*12700*/  LDL R8, [R1+0x5d4] ;  /* 0x0005d40001087983 */ /* 0x000ee80000100800 */
[----:B0-----:R-:W2:Y:S04]  /*12710*/  LDL R26, [R1+0x618] ;  /* 0x00061800011a7983 */ /* 0x001ea80000100800 */
[----:B----4-:R0:W4:Y:S04]  /*12720*/  @!P0 LDG.E.U16 R4, [R14.64] ;  /* 0x000000080e048981 */ /* 0x010128000c1e1500 */
[----:B0-----:R-:W2:Y:S01]  /*12730*/  LDL R15, [R1+0x694] ;  /* 0x00069400010f7983 */ /* 0x001ea20000100800 */
[----:B------:R-:W-:-:S03]  /*12740*/  @!P0 IMAD.MOV.U32 R14, RZ, RZ, R3 ;  /* 0x000000ffff0e8224 */ /* 0x000fc600078e0003 */
[----:B----4-:R0:W-:Y:S01]  /*12750*/  STL [R1+0x50], R4 ;  /* 0x0000500401007387 */ /* 0x0101e20000100800 */
[----:B------:R-:W-:-:S03]  /*12760*/  PRMT R18, RZ, 0x7610, R18 ;  /* 0x00007610ff127816 */ /* 0x000fc60000000012 */
[----:B------:R-:W4:Y:S04]  /*12770*/  LDL R3, [R1+0x594] ;  /* 0x0005940001037983 */ /* 0x000f280000100800 */
[----:B--2---:R1:W2:Y:S04]  /*12780*/  @!P0 LDG.E.U16 R2, [R14.64] ;  /* 0x000000080e028981 */ /* 0x0042a8000c1e1500 */
[----:B0-----:R-:W2:Y:S04]  /*12790*/  LDL R4, [R1+0x5d8] ;  /* 0x0005d80001047983 */ /* 0x001ea80000100800 */
[----:B-1----:R-:W2:Y:S04]  /*127a0*/  LDL R14, [R1+0x654] ;  /* 0x00065400010e7983 */ /* 0x002ea80000100800 */
[----:B------:R-:W2:Y:S02]  /*127b0*/  LDL R15, [R1+0x658] ;  /* 0x00065800010f7983 */ /* 0x000ea40000100800 */
[----:B--2---:R-:W-:-:S04]  /*127c0*/  @!P0 LOP3.LUT R15, R15, R14, RZ, 0x3c, !PT ;  /* 0x0000000e0f0f8212 */ /* 0x004fc800078e3cff */
[----:B------:R-:W-:-:S04]  /*127d0*/  @!P0 LOP3.LUT R14, R15, R14, RZ, 0x3c, !PT ;  /* 0x0000000e0f0e8212 */ /* 0x000fc800078e3cff */
[----:B------:R-:W-:-:S05]  /*127e0*/  @!P0 LOP3.LUT R15, R15, R14, RZ, 0x3c, !PT ;  /* 0x0000000e0f0f8212 */ /* 0x000fca00078e3cff */
[----:B------:R-:W2:Y:S04]  /*127f0*/  @!P0 LDG.E.U16 R18, [R14.64] ;  /* 0x000000080e128981 */ /* 0x000ea8000c1e1500 */
[----:B------:R0:W-:Y:S04]  /*12800*/  STL [R1+0x48], R2 ;  /* 0x0000480201007387 */ /* 0x0001e80000100800 */
[----:B0-----:R-:W3:Y:S04]  /*12810*/  LDL R2, [R1+0x598] ;  /* 0x0005980001027983 */ /* 0x001ee80000100800 */
[----:B--2---:R0:W-:Y:S04]  /*12820*/  STL [R1+0x40], R18 ;  /* 0x0000401201007387 */ /* 0x0041e80000100800 */
[----:B0-----:R-:W2:Y:S04]  /*12830*/  LDL.LU R18, [R1+0x14ac] ;  /* 0x0014ac0001127983 */ /* 0x001ea80000300800 */
[----:B------:R-:W2:Y:S01]  /*12840*/  LDL R15, [R1+0x614] ;  /* 0x00061400010f7983 */ /* 0x000ea20000100800 */
[----:B------:R-:W-:-:S03]  /*12850*/  @!P0 IMAD.MOV.U32 R14, RZ, RZ, R26 ;  /* 0x000000ffff0e8224 */ /* 0x000fc600078e001a */
[----:B------:R0:W-:Y:S02]  /*12860*/  STS.U16 [R5+0x8400], R13 ;  /* 0x0084000d05007388 */ /* 0x0001e40000000400 */
[----:B0-----:R-:W-:Y:S02]  /*12870*/  PRMT R13, RZ, 0x7610, R13 ;  /* 0x00007610ff0d7816 */ /* 0x001fe4000000000d */
[----:B------:R-:W-:Y:S01]  /*12880*/  PRMT R10, RZ, 0x7610, R10 ;  /* 0x00007610ff0a7816 */ /* 0x000fe2000000000a */
[----:B------:R-:W-:Y:S04]  /*12890*/  STS.U16 [R5+0x8800], R17 ;  /* 0x0088001105007388 */ /* 0x000fe80000000400 */
[----:B--2---:R0:W2:Y:S02]  /*128a0*/  @!P0 LDG.E.U16 R13, [R14.64] ;  /* 0x000000080e0d8981 */ /* 0x0040a4000c1e1500 */
[----:B0-----:R-:W-:-:S02]  /*128b0*/  @!P0 IMAD.MOV.U32 R14, RZ, RZ, R4 ;  /* 0x000000ffff0e8224 */ /* 0x001fc400078e0004 */
[----:B---3--:R-:W-:Y:S01]  /*128c0*/  @!P0 IMAD.MOV.U32 R15, RZ, RZ, R8 ;  /* 0x000000ffff0f8224 */ /* 0x008fe200078e0008 */
[----:B------:R-:W3:Y:S04]  /*128d0*/  LDL R4, [R1+0x558] ;  /* 0x0005580001047983 */ /* 0x000ee80000100800 */
[----:B------:R-:W2:Y:S04]  /*128e0*/  LDL R8, [R1+0x554] ;  /* 0x0005540001087983 */ /* 0x000ea80000100800 */
[----:B------:R0:W2:Y:S02]  /*128f0*/  @!P0 LDG.E.U16 R10, [R14.64] ;  /* 0x000000080e0a8981 */ /* 0x0000a4000c1e1500 */
[----:B0-----:R-:W-:-:S02]  /*12900*/  @!P0 IMAD.MOV.U32 R14, RZ, RZ, R2 ;  /* 0x000000ffff0e8224 */ /* 0x001fc400078e0002 */
[----:B----4-:R-:W-:Y:S01]  /*12910*/  @!P0 IMAD.MOV.U32 R15, RZ, RZ, R3 ;  /* 0x000000ffff0f8224 */ /* 0x010fe200078e0003 */
[----:B------:R-:W4:Y:S04]  /*12920*/  LDL R2, [R1+0x518] ;  /* 0x0005180001027983 */ /* 0x000f280000100800 */
[----:B------:R-:W4:Y:S04]  /*12930*/  LDL R3, [R1+0x514] ;  /* 0x0005140001037983 */ /* 0x000f280000100800 */
[----:B------:R-:W-:Y:S04]  /*12940*/  STS.U16 [R5+0x8c00], R18 ;  /* 0x008c001205007388 */ /* 0x000fe80000000400 */
[----:B------:R-:W-:Y:S04]  /*12950*/  STS.U16 [R5+0x9000], R19 ;  /* 0x0090001305007388 */ /* 0x000fe80000000400 */
[----:B------:R0:W-:Y:S02]  /*12960*/  STS.U16 [R5+0x9400], R20 ;  /* 0x0094001405007388 */ /* 0x0001e40000000400 */
[----:B0-----:R-:W-:-:S06]  /*12970*/  PRMT R20, RZ, 0x7610, R20 ;  /* 0x00007610ff147816 */ /* 0x001fcc0000000014 */
[----:B------:R3:W4:Y:S01]  /*12980*/  @!P0 LDG.E.U16 R20, [R14.64] ;  /* 0x000000080e148981 */ /* 0x000722000c1e1500 */
[----:B------:R-:W-:Y:S02]  /*12990*/  PRMT R19, RZ, 0x7610, R19 ;  /* 0x00007610ff137816 */ /* 0x000fe40000000013 */
[----:B------:R-:W-:Y:S01]  /*129a0*/  PRMT R18, RZ, 0x7610, R18 ;  /* 0x00007610ff127816 */ /* 0x000fe20000000012 */
[----:B---3--:R-:W-:Y:S02]  /*129b0*/  @!P0 IMAD.MOV.U32 R14, RZ, RZ, R4 ;  /* 0x000000ffff0e8224 */ /* 0x008fe400078e0004 */
[----:B--2---:R-:W-:-:S05]  /*129c0*/  @!P0 IMAD.MOV.U32 R15, RZ, RZ, R8 ;  /* 0x000000ffff0f8224 */ /* 0x004fca00078e0008 */
[----:B------:R4:W2:Y:S02]  /*129d0*/  @!P0 LDG.E.U16 R19, [R14.64] ;  /* 0x000000080e138981 */ /* 0x0008a4000c1e1500 */
[----:B----4-:R-:W-:Y:S02]  /*129e0*/  @!P0 IMAD.MOV.U32 R14, RZ, RZ, R2 ;  /* 0x000000ffff0e8224 */ /* 0x010fe400078e0002 */
[----:B------:R-:W-:-:S05]  /*129f0*/  @!P0 IMAD.MOV.U32 R15, RZ, RZ, R3 ;  /* 0x000000ffff0f8224 */ /* 0x000fca00078e0003 */
[----:B------:R-:W3:Y:S04]  /*12a00*/  @!P0 LDG.E.U16 R18, [R14.64] ;  /* 0x000000080e128981 */ /* 0x000ee8000c1e1500 */
[----:B------:R-:W-:Y:S04]  /*12a10*/  STL [R1+0x13c8], R20 ;  /* 0x0013c81401007387 */ /* 0x000fe80000100800 */
[----:B------:R-:W-:Y:S04]  /*12a20*/  STL [R1+0x13cc], R20 ;  /* 0x0013cc1401007387 */ /* 0x000fe80000100800 */
[----:B------:R-:W-:Y:S04]  /*12a30*/  STL [R1+0x1428], R20 ;  /* 0x0014281401007387 */ /* 0x000fe80000100800 */
[----:B------:R-:W-:Y:S04]  /*12a40*/  STL [R1+0x1474], R20 ;  /* 0x0014741401007387 */ /* 0x000fe80000100800 */
[----:B------:R-:W-:Y:S04]  /*12a50*/  STL [R1+0x1478], R20 ;  /* 0x0014781401007387 */ /* 0x000fe80000100800 */
[----:B------:R-:W-:Y:S04]  /*12a60*/  STL [R1+0x147c], R20 ;  /* 0x00147c1401007387 */ /* 0x000fe80000100800 */
[----:B------:R-:W-:Y:S04]  /*12a70*/  STL [R1+0x1480], R20 ;  /* 0x0014801401007387 */ /* 0x000fe80000100800 */
[----:B------:R-:W4:Y:S04]  /*12a80*/  LDL R8, [R1+0x4d4] ;  /* 0x0004d40001087983 */ /* 0x000f280000100800 */
[----:B------:R-:W4:Y:S04]  /*12a90*/  LDL R4, [R1+0x4d8] ;  /* 0x0004d80001047983 */ /* 0x000f280000100800 */
[----:B--2---:R-:W-:Y:S04]  /*12aa0*/  STL [R1+0x13c4], R19 ;  /* 0x0013c41301007387 */ /* 0x004fe80000100800 */
[----:B------:R-:W-:Y:S04]  /*12ab0*/  STL [R1+0x13d0], R19 ;  /* 0x0013d01301007387 */ /* 0x000fe80000100800 */
[----:B------:R-:W-:Y:S04]  /*12ac0*/  STL [R1+0x142c], R19 ;  /* 0x00142c1301007387 */ /* 0x000fe80000100800 */
[----:B------:R-:W-:Y:S04]  /*12ad0*/  STL [R1+0x1430], R19 ;  /* 0x0014301301007387 */ /* 0x000fe80000100800 */
[----:B------:R-:W-:Y:S04]  /*12ae0*/  STL [R1+0x1434], R19 ;  /* 0x0014341301007387 */ /* 0x000fe80000100800 */
[----:B------:R-:W-:Y:S04]  /*12af0*/  STL [R1+0x1438], R19 ;  /* 0x0014381301007387 */ /* 0x000fe80000100800 */
[----:B------:R-:W-:Y:S04]  /*12b00*/  STL [R1+0x3c], R13 ;  /* 0x00003c0d01007387 */ /* 0x000fe80000100800 */
[----:B------:R-:W-:Y:S04]  /*12b10*/  STL [R1+0x143c], R19 ;  /* 0x00143c1301007387 */ /* 0x000fe80000100800 */
[----:B------:R-:W2:Y:S04]  /*12b20*/  LDL R3, [R1+0x494] ;  /* 0x0004940001037983 */ /* 0x000ea80000100800 */
[----:B------:R-:W2:Y:S04]  /*12b30*/  LDL R2, [R1+0x498] ;  /* 0x0004980001027983 */ /* 0x000ea80000100800 */
[----:B------:R0:W-:Y:S04]  /*12b40*/  STL [R1+0x20], R10 ;  /* 0x0000200a01007387 */ /* 0x0001e80000100800 */
[----:B---3--:R-:W-:Y:S04]  /*12b50*/  STL [R1+0x13c0], R18 ;  /* 0x0013c01201007387 */ /* 0x008fe80000100800 */
[----:B------:R-:W-:Y:S04]  /*12b60*/  STL [R1+0x13d4], R18 ;  /* 0x0013d41201007387 */ /* 0x000fe80000100800 */
[----:B------:R-:W3:Y:S04]  /*12b70*/  LDL R26, [R1+0x23c] ;  /* 0x00023c00011a7983 */ /* 0x000ee80000100800 */
[----:B0-----:R-:W3:Y:S01]  /*12b80*/  LDL R10, [R1+0x458] ;  /* 0x00045800010a7983 */ /* 0x001ee20000100800 */
[----:B------:R-:W-:Y:S01]  /*12b90*/  PRMT R17, RZ, 0x7610, R17 ;  /* 0x00007610ff117816 */ /* 0x000fe20000000011 */
[----:B----4-:R-:W-:-:S02]  /*12ba0*/  @!P0 IMAD.MOV.U32 R15, RZ, RZ, R8 ;  /* 0x000000ffff0f8224 */ /* 0x010fc400078e0008 */
[----:B------:R-:W4:Y:S01]  /*12bb0*/  LDL R8, [R1+0x80c] ;  /* 0x00080c0001087983 */ /* 0x000f220000100800 */
[----:B------:R-:W-:-:S03]  /*12bc0*/  @!P0 IMAD.MOV.U32 R14, RZ, RZ, R4 ;  /* 0x000000ffff0e8224 */ /* 0x000fc600078e0004 */
[----:B------:R-:W4:Y:S04]  /*12bd0*/  LDL R4, [R1+0x810] ;  /* 0x0008100001047983 */ /* 0x000f280000100800 */
[----:B------:R0:W4:Y:S04]  /*12be0*/  @!P0 LDG.E.U16 R17, [R14.64] ;  /* 0x000000080e118981 */ /* 0x000128000c1e1500 */
[----:B------:R-:W-:Y:S04]  /*12bf0*/  STS.U16 [R5+0x9800], R21 ;  /* 0x0098001505007388 */ /* 0x000fe80000000400 */
[----:B------:R-:W-:Y:S01]  /*12c00*/  STS.U16 [R5+0x9c00], R22 ;  /* 0x009c001605007388 */ /* 0x000fe20000000400 */
[----:B0-----:R-:W-:-:S03]  /*12c10*/  PRMT R14, RZ, 0x7610, R14 ;  /* 0x00007610ff0e7816 */ /* 0x001fc6000000000e */
[----:B------:R-:W-:Y:S04]  /*12c20*/  STS.U16 [R5+0xa000], R23 ;  /* 0x00a0001705007388 */ /* 0x000fe80000000400 */
[----:B------:R0:W-:Y:S01]  /*12c30*/  STS.U16 [R5+0xa400], R12 ;  /* 0x00a4000c05007388 */ /* 0x0001e20000000400 */
[----:B------:R-:W-:Y:S01]  /*12c40*/  PRMT R9, RZ, 0x7610, R9 ;  /* 0x00007610ff097816 */ /* 0x000fe20000000009 */
[----:B--2---:R-:W-:Y:S02]  /*12c50*/  @!P0 IMAD.MOV.U32 R13, RZ, RZ, R3 ;  /* 0x000000ffff0d8224 */ /* 0x004fe400078e0003 */
[----:B0-----:R-:W-:-:S05]  /*12c60*/  @!P0 IMAD.MOV.U32 R12, RZ, RZ, R2 ;  /* 0x000000ffff0c8224 */ /* 0x001fca00078e0002 */
[----:B------:R3:W2:Y:S02]  /*12c70*/  @!P0 LDG.E.U16 R14, [R12.64] ;  /* 0x000000080c0e8981 */ /* 0x0006a4000c1e1500 */
[----:B---3--:R-:W-:Y:S02]  /*12c80*/  @!P0 IMAD.MOV.U32 R13, RZ, RZ, R26 ;  /* 0x000000ffff0d8224 */ /* 0x008fe400078e001a */
[----:B------:R-:W-:-:S05]  /*12c90*/  @!P0 IMAD.MOV.U32 R12, RZ, RZ, R10 ;  /* 0x000000ffff0c8224 */ /* 0x000fca00078e000a */
[----:B------:R4:W3:Y:S04]  /*12ca0*/  @!P0 LDG.E.U16 R9, [R12.64] ;  /* 0x000000080c098981 */ /* 0x0008e8000c1e1500 */
[----:B------:R0:W-:Y:S01]  /*12cb0*/  STS.U16 [R5+0xa800], R24 ;  /* 0x00a8001805007388 */ /* 0x0001e20000000400 */
[----:B----4-:R-:W-:Y:S01]  /*12cc0*/  @!P0 IMAD.MOV.U32 R13, RZ, RZ, R8 ;  /* 0x000000ffff0d8224 */ /* 0x010fe200078e0008 */
[----:B0-----:R-:W-:Y:S01]  /*12cd0*/  PRMT R24, RZ, 0x7610, R24 ;  /* 0x00007610ff187816 */ /* 0x001fe20000000018 */
[----:B------:R-:W-:Y:S01]  /*12ce0*/  @!P0 IMAD.MOV.U32 R12, RZ, RZ, R4 ;  /* 0x000000ffff0c8224 */ /* 0x000fe200078e0004 */
[----:B------:R-:W-:Y:S04]  /*12cf0*/  STL [R1+0x13bc], R17 ;  /* 0x0013bc1101007387 */ /* 0x000fe80000100800 */
[----:B------:R-:W-:Y:S04]  /*12d00*/  STL [R1+0x13d8], R17 ;  /* 0x0013d81101007387 */ /* 0x000fe80000100800 */
[----:B------:R-:W-:Y:S04]  /*12d10*/  STL [R1+0x1400], R17 ;  /* 0x0014001101007387 */ /* 0x000fe80000100800 */
[----:B------:R-:W-:Y:S04]  /*12d20*/  STL [R1+0x1404], R17 ;  /* 0x0014041101007387 */ /* 0x000fe80000100800 */
[----:B------:R-:W-:Y:S04]  /*12d30*/  STL [R1+0x1408], R17 ;  /* 0x0014081101007387 */ /* 0x000fe80000100800 */
[----:B------:R-:W-:Y:S04]  /*12d40*/  STL [R1+0x140c], R17 ;  /* 0x00140c1101007387 */ /* 0x000fe80000100800 */
[----:B------:R-:W-:Y:S04]  /*12d50*/  STL [R1+0x1410], R17 ;  /* 0x0014101101007387 */ /* 0x000fe80000100800 */
[----:B------:R-:W4:Y:S04]  /*12d60*/  @!P0 LDG.E.U16 R24, [R12.64] ;  /* 0x000000080c188981 */ /* 0x000f28000c1e1500 */
[----:B------:R-:W4:Y:S04]  /*12d70*/  LDL R3, [R1+0x7cc] ;  /* 0x0007cc0001037983 */ /* 0x000f280000100800 */
[----:B------:R-:W4:Y:S04]  /*12d80*/  LDL R2, [R1+0x7d0] ;  /* 0x0007d00001027983 */ /* 0x000f280000100800 */
[----:B--2---:R-:W-:Y:S04]  /*12d90*/  STL [R1+0x13dc], R14 ;  /* 0x0013dc0e01007387 */ /* 0x004fe80000100800 */
[----:B------:R-:W-:Y:S04]  /*12da0*/  STL [R1+0x13e0], R14 ;  /* 0x0013e00e01007387 */ /* 0x000fe80000100800 */
[----:B------:R-:W-:Y:S04]  /*12db0*/  STL [R1+0x1420], R14 ;  /* 0x0014200e01007387 */ /* 0x000fe80000100800 */
[----:B---3--:R0:W-:Y:S04]  /*12dc0*/  STL [R1+0x88], R9 ;  /* 0x0000880901007387 */ /* 0x0081e80000100800 */
[----:B------:R-:W2:Y:S04]  /*12dd0*/  LDL R8, [R1+0x790] ;  /* 0x0007900001087983 */ /* 0x000ea80000100800 */
[----:B0-----:R-:W3:Y:S01]  /*12de0*/  LDL R9, [R1+0x78c] ;  /* 0x00078c0001097983 */ /* 0x001ee20000100800 */
[----:B------:R-:W-:-:S02]  /*12df0*/  PRMT R23, RZ, 0x7610, R23 ;  /* 0x00007610ff177816 */ /* 0x000fc40000000017 */
[----:B------:R-:W-:Y:S01]  /*12e00*/  PRMT R22, RZ, 0x7610, R22 ;  /* 0x00007610ff167816 */ /* 0x000fe20000000016 */
[----:B----4-:R-:W-:Y:S04]  /*12e10*/  STL [R1+0x13b0], R24 ;  /* 0x0013b01801007387 */ /* 0x010fe80000100800 */
[----:B------:R-:W-:Y:S01]  /*12e20*/  STL [R1+0x13b4], R24 ;  /* 0x0013b41801007387 */ /* 0x000fe20000100800 */
[----:B------:R-:W-:Y:S02]  /*12e30*/  @!P0 IMAD.MOV.U32 R13, RZ, RZ, R3 ;  /* 0x000000ffff0d8224 */ /* 0x000fe400078e0003 */
[----:B------:R-:W-:Y:S01]  /*12e40*/  @!P0 IMAD.MOV.U32 R12, RZ, RZ, R2 ;  /* 0x000000ffff0c8224 */ /* 0x000fe200078e0002 */
[----:B------:R-:W4:Y:S04]  /*12e50*/  LDL R3, [R1+0x74c] ;  /* 0x00074c0001037983 */ /* 0x000f280000100800 */
[----:B------:R-:W4:Y:S04]  /*12e60*/  LDL R2, [R1+0x750] ;  /* 0x0007500001027983 */ /* 0x000f280000100800 */
[----:B------:R2:W4:Y:S01]  /*12e70*/  @!P0 LDG.E.U16 R23, [R12.64] ;  /* 0x000000080c178981 */ /* 0x000522000c1e1500 */
[----:B------:R-:W-:-:S03]  /*12e80*/  PRMT R21, RZ, 0x7610, R21 ;  /* 0x00007610ff157816 */ /* 0x000fc60000000015 */
[----:B------:R-:W4:Y:S01]  /*12e90*/  LDL.LU R4, [R1+0x64] ;  /* 0x0000640001047983 */ /* 0x000f220000300800 */
[----:B--2---:R-:W-:Y:S02]  /*12ea0*/  @!P0 IMAD.MOV.U32 R12, RZ, RZ, R8 ;  /* 0x000000ffff0c8224 */ /* 0x004fe400078e0008 */
[----:B---3--:R-:W-:-:S05]  /*12eb0*/  @!P0 IMAD.MOV.U32 R13, RZ, RZ, R9 ;  /* 0x000000ffff0d8224 */ /* 0x008fca00078e0009 */
[----:B------:R4:W2:Y:S04]  /*12ec0*/  @!P0 LDG.E.U16 R22, [R12.64] ;  /* 0x000000080c168981 */ /* 0x0008a8000c1e1500 */
[----:B------:R-:W-:Y:S01]  /*12ed0*/  STS.U16 [R5+0xac00], R25 ;  /* 0x00ac001905007388 */ /* 0x000fe20000000400 */
[----:B----4-:R-:W-:Y:S02]  /*12ee0*/  @!P0 IMAD.MOV.U32 R13, RZ, RZ, R3 ;  /* 0x000000ffff0d8224 */ /* 0x010fe400078e0003 */
[----:B------:R-:W-:-:S05]  /*12ef0*/  @!P0 IMAD.MOV.U32 R12, RZ, RZ, R2 ;  /* 0x000000ffff0c8224 */ /* 0x000fca00078e0002 */
[----:B------:R0:W3:Y:S04]  /*12f00*/  @!P0 LDG.E.U16 R21, [R12.64] ;  /* 0x000000080c158981 */ /* 0x0000e8000c1e1500 */
[----:B0-----:R-:W0:Y:S04]  /*12f10*/  S2R R13, SR_TID.X ;  /* 0x00000000000d7919 */ /* 0x001e280000002100 */
[----:B------:R-:W1:Y:S04]  /*12f20*/  S2R R12, SR_TID.X ;  /* 0x00000000000c7919 */ /* 0x000e680000002100 */
[----:B------:R-:W-:Y:S04]  /*12f30*/  STL [R1+0x13b8], R23 ;  /* 0x0013b81701007387 */ /* 0x000fe80000100800 */
[----:B------:R-:W-:Y:S04]  /*12f40*/  STL [R1+0x13e4], R23 ;  /* 0x0013e41701007387 */ /* 0x000fe80000100800 */
[----:B------:R-:W-:Y:S04]  /*12f50*/  STL [R1+0x13e8], R23 ;  /* 0x0013e81701007387 */ /* 0x000fe80000100800 */
[----:B------:R-:W-:Y:S04]  /*12f60*/  STL [R1+0x1424], R23 ;  /* 0x0014241701007387 */ /* 0x000fe80000100800 */
[----:B------:R-:W4:Y:S01]  /*12f70*/  LDL R9, [R1+0x710] ;  /* 0x0007100001097983 */ /* 0x000f220000100800 */
[----:B0-----:R-:W-:-:S03]  /*12f80*/  LOP3.LUT R13, R13, 0x3f, RZ, 0xc0, !PT ;  /* 0x0000003f0d0d7812 */ /* 0x001fc600078ec0ff */
[----:B------:R-:W3:Y:S01]  /*12f90*/  LDL.LU R10, [R1+0x5c] ;  /* 0x00005c00010a7983 */ /* 0x000ee20000300800 */
[----:B-1----:R-:W-:-:S03]  /*12fa0*/  LOP3.LUT P1, RZ, R12, 0x40, RZ, 0xc0, !PT ;  /* 0x000000400cff7812 */ /* 0x002fc6000782c0ff */
[----:B------:R-:W3:Y:S01]  /*12fb0*/  LDL.LU R8, [R1+0x54] ;  /* 0x0000540001087983 */ /* 0x000ee20000300800 */
[----:B------:R-:W-:Y:S01]  /*12fc0*/  IMAD.SHL.U32 R13, R13, 0x2, RZ ;  /* 0x000000020d0d7824 */ /* 0x000fe200078e00ff */
[----:B------:R-:W-:Y:S02]  /*12fd0*/  SEL R12, RZ, 0x90, !P1 ;  /* 0x00000090ff0c7807 */ /* 0x000fe40004800000 */
[----:B------:R0:W-:Y:S02]  /*12fe0*/  STS.U16 [R5+0xb000], R11 ;  /* 0x00b0000b05007388 */ /* 0x0001e40000000400 */
[----:B------:R-:W-:Y:S02]  /*12ff0*/  LOP3.LUT R12, R12, R13, RZ, 0x3c, !PT ;  /* 0x0000000d0c0c7212 */ /* 0x000fe400078e3cff */
[----:B------:R-:W-:Y:S04]  /*13000*/  STS.U16 [R5+0xb400], R29 ;  /* 0x00b4001d05007388 */ /* 0x000fe80000000400 */
[----:B------:R1:W-:Y:S04]  /*13010*/  STS.U16 [R5+0xb800], R28 ;  /* 0x00b8001c05007388 */ /* 0x0003e80000000400 */
[----:B--2---:R-:W-:Y:S04]  /*13020*/  STL [R1+0x13ec], R22 ;  /* 0x0013ec1601007387 */ /* 0x004fe80000100800 */
[----:B------:R-:W-:Y:S04]  /*13030*/  STL [R1+0x13f0], R22 ;  /* 0x0013f01601007387 */ /* 0x000fe80000100800 */
[----:B------:R-:W-:Y:S04]  /*13040*/  STL [R1+0x13f4], R22 ;  /* 0x0013f41601007387 */ /* 0x000fe80000100800 */
[----:B------:R-:W-:Y:S04]  /*13050*/  STL [R1+0x1414], R22 ;  /* 0x0014141601007387 */ /* 0x000fe80000100800 */
[----:B------:R-:W-:Y:S04]  /*13060*/  STL [R1+0x1418], R22 ;  /* 0x0014181601007387 */ /* 0x000fe80000100800 */
[----:B------:R-:W-:Y:S04]  /*13070*/  STL [R1+0x141c], R22 ;  /* 0x00141c1601007387 */ /* 0x000fe80000100800 */
[----:B------:R-:W2:Y:S04]  /*13080*/  LDL R26, [R1+0x6cc] ;  /* 0x0006cc00011a7983 */ /* 0x000ea80000100800 */
[----:B0-----:R-:W2:Y:S04]  /*13090*/  LDL R11, [R1+0x6d0] ;  /* 0x0006d000010b7983 */ /* 0x001ea80000100800 */
[----:B-1----:R-:W2:Y:S04]  /*130a0*/  LDL.LU R5, [R1+0x4c] ;  /* 0x00004c0001057983 */ /* 0x002ea80000300800 */
[----:B------:R-:W2:Y:S04]  /*130b0*/  LDL R13, [R1+0x70c] ;  /* 0x00070c00010d7983 */ /* 0x000ea80000100800 */
[----:B------:R-:W0:Y:S04]  /*130c0*/  S2R R2, SR_TID.X ;  /* 0x0000000000027919 */ /* 0x000e280000002100 */
[----:B------:R-:W1:Y:S04]  /*130d0*/  S2R R3, SR_TID.X ;  /* 0x0000000000037919 */ /* 0x000e680000002100 */
[----:B------:R0:W-:Y:S01]  /*130e0*/  STS.U16 [R12+0xbc00], R27 ;  /* 0x00bc001b0c007388 */ /* 0x0001e20000000400 */
[----:B------:R-:W-:-:S02]  /*130f0*/  PRMT R15, RZ, 0x7610, R15 ;  /* 0x00007610ff0f7816 */ /* 0x000fc4000000000f */
[----:B0-----:R-:W-:Y:S02]  /*13100*/  LOP3.LUT R2, R2, 0x3f, RZ, 0xc0, !PT ;  /* 0x0000003f02027812 */ /* 0x001fe400078ec0ff */
[----:B-1----:R-:W-:-:S03]  /*13110*/  LOP3.LUT P1, RZ, R3, 0x40, RZ, 0xc0, !PT ;  /* 0x0000004003ff7812 */ /* 0x002fc6000782c0ff */
[----:B------:R-:W-:Y:S01]  /*13120*/  IMAD.SHL.U32 R12, R2, 0x2, RZ ;  /* 0x00000002020c7824 */ /* 0x000fe200078e00ff */
[----:B------:R-:W-:-:S04]  /*13130*/  SEL R2, RZ, 0x90, !P1 ;  /* 0x00000090ff027807 */ /* 0x000fc80004800000 */
[----:B------:R-:W-:Y:S01]  /*13140*/  LOP3.LUT R2, R2, R12, RZ, 0x3c, !PT ;  /* 0x0000000c02027212 */ /* 0x000fe200078e3cff */
[----:B----4-:R-:W-:-:S03]  /*13150*/  @!P0 IMAD.MOV.U32 R12, RZ, RZ, R9 ;  /* 0x000000ffff0c8224 */ /* 0x010fc600078e0009 */
[----:B------:R-:W-:Y:S01]  /*13160*/  LOP3.LUT R2, R2, 0x20, RZ, 0x3c, !PT ;  /* 0x0000002002027812 */ /* 0x000fe200078e3cff */
[----:B------:R-:W4:Y:S04]  /*13170*/  LDL.LU R9, [R1+0x2c] ;  /* 0x00002c0001097983 */ /* 0x000f280000300800 */
[----:B--2---:R0:W2:Y:S01]  /*13180*/  @!P0 LDG.E.U16 R15, [R12.64] ;  /* 0x000000080c0f8981 */ /* 0x0040a2000c1e1500 */
[----:B------:R-:W-:-:S03]  /*13190*/  PRMT R25, RZ, 0x7610, R25 ;  /* 0x00007610ff197816 */ /* 0x000fc60000000019 */
[----:B------:R1:W-:Y:S01]  /*131a0*/  STS.U16 [R2+0x8100], R4 ;  /* 0x0081000402007388 */ /* 0x0003e20000000400 */
[----:B0-----:R-:W-:Y:S02]  /*131b0*/  @!P0 IMAD.MOV.U32 R12, RZ, RZ, R11 ;  /* 0x000000ffff0c8224 */ /* 0x001fe400078e000b */
[----:B------:R-:W-:-:S05]  /*131c0*/  @!P0 IMAD.MOV.U32 R13, RZ, RZ, R26 ;  /* 0x000000ffff0d8224 */ /* 0x000fca00078e001a */
[----:B------:R0:W3:Y:S04]  /*131d0*/  @!P0 LDG.E.U16 R25, [R12.64] ;  /* 0x000000080c198981 */ /* 0x0000e8000c1e1500 */
[----:B--2---:R-:W-:Y:S04]  /*131e0*/  STL [R1+0x13ac], R15 ;  /* 0x0013ac0f01007387 */ /* 0x004fe80000100800 */
[----:B-1----:R-:W2:Y:S04]  /*131f0*/  LDL.LU R4, [R1+0xc] ;  /* 0x00000c0001047983 */ /* 0x002ea80000300800 */
[----:B0-----:R-:W2:Y:S04]  /*13200*/  LDL R12, [R1+0x68c] ;  /* 0x00068c00010c7983 */ /* 0x001ea80000100800 */
[----:B------:R-:W2:Y:S01]  /*13210*/  LDL R13, [R1+0x690] ;  /* 0x00069000010d7983 */ /* 0x000ea20000100800 */
[----:B------:R-:W-:-:S03]  /*13220*/  PRMT R27, RZ, 0x7610, R27 ;  /* 0x00007610ff1b7816 */ /* 0x000fc6000000001b */
[----:B------:R-:W4:Y:S04]  /*13230*/  LDL R26, [R1+0x5cc] ;  /* 0x0005cc00011a7983 */ /* 0x000f280000100800 */
[----:B------:R-:W4:Y:S04]  /*13240*/  LDL R11, [R1+0x5d0] ;  /* 0x0005d000010b7983 */ /* 0x000f280000100800 */
[----:B---3--:R0:W-:Y:S04]  /*13250*/  STS.U16 [R2+0x8500], R10 ;  /* 0x0085000a02007388 */ /* 0x0081e80000000400 */
[----:B0-----:R-:W3:Y:S01]  /*13260*/  LDL.LU R10, [R1+0x14] ;  /* 0x00001400010a7983 */ /* 0x001ee20000300800 */
[----:B--2---:R-:W-:-:S04]  /*13270*/  @!P0 LOP3.LUT R13, R13, R12, RZ, 0x3c, !PT ;  /* 0x0000000c0d0d8212 */ /* 0x004fc800078e3cff */
[----:B------:R-:W-:-:S04]  /*13280*/  @!P0 LOP3.LUT R12, R13, R12, RZ, 0x3c, !PT ;  /* 0x0000000c0d0c8212 */ /* 0x000fc800078e3cff */
[----:B------:R-:W-:-:S05]  /*13290*/  @!P0 LOP3.LUT R13, R13, R12, RZ, 0x3c, !PT ;  /* 0x0000000c0d0d8212 */ /* 0x000fca00078e3cff */
[----:B------:R0:W2:Y:S04]  /*132a0*/  @!P0 LDG.E.U16 R27, [R12.64] ;  /* 0x000000080c1b8981 */ /* 0x0000a8000c1e1500 */
[----:B0-----:R-:W2:Y:S04]  /*132b0*/  LDL R12, [R1+0x64c] ;  /* 0x00064c00010c7983 */ /* 0x001ea80000100800 */
[----:B------:R-:W2:Y:S01]  /*132c0*/  LDL R13, [R1+0x650] ;  /* 0x00065000010d7983 */ /* 0x000ea20000100800 */
[----:B------:R-:W-:Y:S02]  /*132d0*/  PRMT R24, RZ, 0x7610, R24 ;  /* 0x00007610ff187816 */ /* 0x000fe40000000018 */
[----:B--2---:R-:W-:-:S04]  /*132e0*/  @!P0 LOP3.LUT R13, R13, R12, RZ, 0x3c, !PT ;  /* 0x0000000c0d0d8212 */ /* 0x004fc800078e3cff */
[----:B------:R-:W-:-:S04]  /*132f0*/  @!P0 LOP3.LUT R12, R13, R12, RZ, 0x3c, !PT ;  /* 0x0000000c0d0c8212 */ /* 0x000fc800078e3cff */
[----:B------:R-:W-:-:S05]  /*13300*/  @!P0 LOP3.LUT R13, R13, R12, RZ, 0x3c, !PT ;  /* 0x0000000c0d0d8212 */ /* 0x000fca00078e3cff */
[----:B------:R0:W2:Y:S04]  /*13310*/  @!P0 LDG.E.U16 R24, [R12.64] ;  /* 0x000000080c188981 */ /* 0x0000a8000c1e1500 */
[----:B------:R1:W-:Y:S04]  /*13320*/  STS.U16 [R2+0x8900], R8 ;  /* 0x0089000802007388 */ /* 0x0003e80000000400 */
[----:B-1----:R-:W3:Y:S04]  /*13330*/  LDL.LU R8, [R1+0x14a8] ;  /* 0x0014a80001087983 */ /* 0x002ee80000300800 */
[----:B0-----:R-:W3:Y:S04]  /*13340*/  LDL R12, [R1+0x60c] ;  /* 0x00060c00010c7983 */ /* 0x001ee80000100800 */
[----:B------:R-:W3:Y:S04]  /*13350*/  LDL R13, [R1+0x610] ;  /* 0x00061000010d7983 */ /* 0x000ee80000100800 */
[----:B------:R-:W-:Y:S04]  /*13360*/  STS.U16 [R2+0x8d00], R5 ;  /* 0x008d000502007388 */ /* 0x000fe80000000400 */
[----:B--2---:R0:W-:Y:S04]  /*13370*/  STL [R1+0x1a0], R24 ;  /* 0x0001a01801007387 */ /* 0x0041e80000100800 */
[----:B0-----:R-:W2:Y:S04]  /*13380*/  LDL.LU R24, [R1+0x4] ;  /* 0x0000040001187983 */ /* 0x001ea80000300800 */
[----:B------:R-:W2:Y:S01]  /*13390*/  LDL.LU R5, [R1+0x14a4] ;  /* 0x0014a40001057983 */ /* 0x000ea20000300800 */
[----:B---3--:R-:W-:-:S04]  /*133a0*/  @!P0 LOP3.LUT R13, R13, R12, RZ, 0x3c, !PT ;  /* 0x0000000c0d0d8212 */ /* 0x008fc800078e3cff */
[----:B------:R-:W-:-:S04]  /*133b0*/  @!P0 LOP3.LUT R12, R13, R12, RZ, 0x3c, !PT ;  /* 0x0000000c0d0c8212 */ /* 0x000fc800078e3cff */
[----:B------:R-:W-:Y:S02]  /*133c0*/  @!P0 LOP3.LUT R13, R13, R12, RZ, 0x3c, !PT ;  /* 0x0000000c0d0d8212 */ /* 0x000fe400078e3cff */
[----:B--2---:R-:W-:-:S06]  /*133d0*/  PRMT R5, RZ, 0x7610, R5 ;  /* 0x00007610ff057816 */ /* 0x004fcc0000000005 */
[----:B------:R-:W2:Y:S04]  /*133e0*/  @!P0 LDG.E.U16 R5, [R12.64] ;  /* 0x000000080c058981 */ /* 0x000ea8000c1e1500 */
[----:B--2---:R0:W-:Y:S04]  /*133f0*/  STL [R1+0x19c], R5 ;  /* 0x00019c0501007387 */ /* 0x0041e80000100800 */
[----:B0-----:R-:W2:Y:S04]  /*13400*/  LDL.LU R5, [R1+0x14a0] ;  /* 0x0014a00001057983 */ /* 0x001ea80000300800 */
[----:B------:R-:W3:Y:S01]  /*13410*/  LDL.LU R13, [R1+0x44] ;  /* 0x00004400010d7983 */ /* 0x000ee20000300800 */
[----:B----4-:R-:W-:Y:S01]  /*13420*/  @!P0 IMAD.MOV.U32 R12, RZ, RZ, R11 ;  /* 0x000000ffff0c8224 */ /* 0x010fe200078e000b */
[----:B------:R-:W-:-:S02]  /*13430*/  PRMT R16, RZ, 0x7610, R16 ;  /* 0x00007610ff107816 */ /* 0x000fc40000000010 */
[----:B------:R-:W4:Y:S01]  /*13440*/  LDL R11, [R1+0x4cc] ;  /* 0x0004cc00010b7983 */ /* 0x000f220000100800 */
[----:B--2---:R-:W-:-:S03]  /*13450*/  PRMT R5, RZ, 0x7610, R5 ;  /* 0x00007610ff057816 */ /* 0x004fc60000000005 */
[----:B---3--:R0:W-:Y:S02]  /*13460*/  STS.U16 [R2+0x9100], R13 ;  /* 0x0091000d02007388 */ /* 0x0081e40000000400 */
[----:B0-----:R-:W-:-:S05]  /*13470*/  @!P0 IMAD.MOV.U32 R13, RZ, RZ, R26 ;  /* 0x000000ffff0d8224 */ /* 0x001fca00078e001a */
[----:B------:R0:W2:Y:S04]  /*13480*/  @!P0 LDG.E.U16 R5, [R12.64] ;  /* 0x000000080c058981 */ /* 0x0000a8000c1e1500 */
[----:B0-----:R-:W3:Y:S04]  /*13490*/  LDL R12, [R1+0x58c] ;  /* 0x00058c00010c7983 */ /* 0x001ee80000100800 */
[----:B------:R-:W3:Y:S04]  /*134a0*/  LDL R13, [R1+0x590] ;  /* 0x00059000010d7983 */ /* 0x000ee80000100800 */
[----:B------:R-:W-:Y:S04]  /*134b0*/  STS.U16 [R2+0x9500], R9 ;  /* 0x0095000902007388 */ /* 0x000fe80000000400 */
[----:B--2---:R0:W-:Y:S04]  /*134c0*/  STL [R1+0x198], R5 ;  /* 0x0001980501007387 */ /* 0x0041e80000100800 */
[----:B0-----:R-:W2:Y:S01]  /*134d0*/  LDL R5, [R1+0x4d0] ;  /* 0x0004d00001057983 */ /* 0x001ea20000100800 */
[----:B---3--:R-:W-:-:S03]  /*134e0*/  @!P0 LOP3.LUT R13, R13, R12, RZ, 0x3c, !PT ;  /* 0x0000000c0d0d8212 */ /* 0x008fc600078e3cff */
[----:B------:R-:W3:Y:S01]  /*134f0*/  LDL.LU R26, [R1] ;  /* 0x00000000011a7983 */ /* 0x000ee20000300800 */
[----:B------:R-:W-:-:S03]  /*13500*/  @!P0 LOP3.LUT R12, R13, R12, RZ, 0x3c, !PT ;  /* 0x0000000c0d0c8212 */ /* 0x000fc600078e3cff */
[----:B------:R-:W2:Y:S01]  /*13510*/  LDL.LU R9, [R1+0x149c] ;  /* 0x00149c0001097983 */ /* 0x000ea20000300800 */
[----:B------:R-:W-:-:S05]  /*13520*/  @!P0 LOP3.LUT R13, R13, R12, RZ, 0x3c, !PT ;  /* 0x0000000c0d0d8212 */ /* 0x000fca00078e3cff */
[----:B------:R0:W3:Y:S04]  /*13530*/  @!P0 LDG.E.U16 R16, [R12.64] ;  /* 0x000000080c108981 */ /* 0x0000e8000c1e1500 */
[----:B0-----:R-:W3:Y:S04]  /*13540*/  LDL R12, [R1+0x54c] ;  /* 0x00054c00010c7983 */ /* 0x001ee80000100800 */
[----:B------:R-:W3:Y:S01]  /*13550*/  LDL R13, [R1+0x550] ;  /* 0x00055000010d7983 */ /* 0x000ee20000100800 */
[----:B--2---:R-:W-:Y:S02]  /*13560*/  PRMT R9, RZ, 0x7610, R9 ;  /* 0x00007610ff097816 */ /* 0x004fe40000000009 */
[----:B---3--:R-:W-:-:S04]  /*13570*/  @!P0 LOP3.LUT R13, R13, R12, RZ, 0x3c, !PT ;  /* 0x0000000c0d0d8212 */ /* 0x008fc800078e3cff */
[----:B------:R-:W-:-:S04]  /*13580*/  @!P0 LOP3.LUT R12, R13, R12, RZ, 0x3c, !PT ;  /* 0x0000000c0d0c8212 */ /* 0x000fc800078e3cff */
[----:B------:R-:W-:-:S05]  /*13590*/  @!P0 LOP3.LUT R13, R13, R12, RZ, 0x3c, !PT ;  /* 0x0000000c0d0d8212 */ /* 0x000fca00078e3cff */
[----:B------:R-:W2:Y:S04]  /*135a0*/  @!P0 LDG.E.U16 R9, [R12.64] ;  /* 0x000000080c098981 */ /* 0x000ea8000c1e1500 */
[----:B------:R0:W-:Y:S04]  /*135b0*/  STS.U16 [R2+0x9900], R4 ;  /* 0x0099000402007388 */ /* 0x0001e80000000400 */
[----:B------:R1:W-:Y:S04]  /*135c0*/  STL [R1+0x194], R16 ;  /* 0x0001941001007387 */ /* 0x0003e80000100800 */
[----:B0-----:R-:W3:Y:S04]  /*135d0*/  LDL R4, [R1+0x490] ;  /* 0x0004900001047983 */ /* 0x001ee80000100800 */
[----:B-1----:R-:W3:Y:S04]  /*135e0*/  LDL R16, [R1+0x48c] ;  /* 0x00048c0001107983 */ /* 0x002ee80000100800 */
[----:B------:R-:W-:Y:S04]  /*135f0*/  STS.U16 [R2+0x9d00], R10 ;  /* 0x009d000a02007388 */ /* 0x000fe80000000400 */
[----:B--2---:R0:W-:Y:S04]  /*13600*/  STL [R1+0x2c], R9 ;  /* 0x00002c0901007387 */ /* 0x0041e80000100800 */
[----:B0-----:R-:W2:Y:S04]  /*13610*/  LDL.LU R9, [R1+0x1498] ;  /* 0x0014980001097983 */ /* 0x001ea80000300800 */
[----:B------:R-:W2:Y:S04]  /*13620*/  LDL R12, [R1+0x50c] ;  /* 0x00050c00010c7983 */ /* 0x000ea80000100800 */
[----:B------:R-:W2:Y:S04]  /*13630*/  LDL R13, [R1+0x510] ;  /* 0x00051000010d7983 */ /* 0x000ea80000100800 */
[----:B------:R-:W3:Y:S01]  /*13640*/  LDL.LU R10, [R1+0x1494] ;  /* 0x00149400010a7983 */ /* 0x000ee20000300800 */
[----:B--2---:R-:W-:-:S04]  /*13650*/  @!P0 LOP3.LUT R13, R13, R12, RZ, 0x3c, !PT ;  /* 0x0000000c0d0d8212 */ /* 0x004fc800078e3cff */
[C---:B------:R-:W-:Y:S02]  /*13660*/  @!P0 LOP3.LUT R12, R13.reuse, R12, RZ, 0x3c, !PT ;  /* 0x0000000c0d0c8212 */ /* 0x040fe400078e3cff */
[----:B---3--:R-:W-:Y:S02]  /*13670*/  PRMT R10, RZ, 0x7610, R10 ;  /* 0x00007610ff0a7816 */ /* 0x008fe4000000000a */
[----:B------:R-:W-:-:S05]  /*13680*/  @!P0 LOP3.LUT R13, R13, R12, RZ, 0x3c, !PT ;  /* 0x0000000c0d0d8212 */ /* 0x000fca00078e3cff */
[----:B------:R-:W2:Y:S04]  /*13690*/  @!P0 LDG.E.U16 R10, [R12.64] ;  /* 0x000000080c0a8981 */ /* 0x000ea8000c1e1500 */
[----:B--2---:R0:W-:Y:S04]  /*136a0*/  STL [R1+0xc], R10 ;  /* 0x00000c0a01007387 */ /* 0x0041e80000100800 */
[----:B0-----:R-:W2:Y:S04]  /*136b0*/  LDL.LU R10, [R1+0x1490] ;  /* 0x00149000010a7983 */ /* 0x001ea80000300800 */
[----:B------:R-:W3:Y:S01]  /*136c0*/  LDL.LU R13, [R1+0x10] ;  /* 0x00001000010d7983 */ /* 0x000ee20000300800 */
[----:B------:R-:W-:Y:S01]  /*136d0*/  PRMT R29, RZ, 0x7610, R29 ;  /* 0x00007610ff1d7816 */ /* 0x000fe2000000001d */
[----:B------:R-:W-:Y:S01]  /*136e0*/  @!P0 IMAD.MOV.U32 R12, RZ, RZ, R5 ;  /* 0x000000ffff0c8224 */ /* 0x000fe200078e0005 */
[----:B------:R-:W-:Y:S01]  /*136f0*/  PRMT R28, RZ, 0x7610, R28 ;  /* 0x00007610ff1c7816 */ /* 0x000fe2000000001c */
[----:B------:R-:W2:Y:S04]  /*13700*/  LDL R5, [R1+0x808] ;  /* 0x0008080001057983 */ /* 0x000ea80000100800 */
[----:B---3--:R4:W-:Y:S02]  /*13710*/  STS.U16 [R2+0xa100], R13 ;  /* 0x00a1000d02007388 */ /* 0x0089e40000000400 */
[----:B----4-:R-:W-:-:S02]  /*13720*/  @!P0 IMAD.MOV.U32 R13, RZ, RZ, R11 ;  /* 0x000000ffff0d8224 */ /* 0x010fc400078e000b */
[----:B------:R-:W3:Y:S04]  /*13730*/  LDL R11, [R1+0x804] ;  /* 0x00080400010b7983 */ /* 0x000ee80000100800 */
[----:B------:R0:W4:Y:S02]  /*13740*/  @!P0 LDG.E.U16 R29, [R12.64] ;  /* 0x000000080c1d8981 */ /* 0x000124000c1e1500 */
[----:B0-----:R-:W-:Y:S02]  /*13750*/  @!P0 IMAD.MOV.U32 R12, RZ, RZ, R4 ;  /* 0x000000ffff0c8224 */ /* 0x001fe400078e0004 */
[----:B------:R-:W-:-:S05]  /*13760*/  @!P0 IMAD.MOV.U32 R13, RZ, RZ, R16 ;  /* 0x000000ffff0d8224 */ /* 0x000fca00078e0010 */
[----:B------:R0:W2:Y:S04]  /*13770*/  @!P0 LDG.E.U16 R28, [R12.64] ;  /* 0x000000080c1c8981 */ /* 0x0000a8000c1e1500 */
[----:B------:R1:W-:Y:S04]  /*13780*/  STS.U16 [R2+0xa500], R24 ;  /* 0x00a5001802007388 */ /* 0x0003e80000000400 */
[----:B------:R0:W-:Y:S04]  /*13790*/  STS.U16 [R2+0xa900], R26 ;  /* 0x00a9001a02007388 */ /* 0x0001e80000000400 */
[----:B----4-:R-:W-:Y:S04]  /*137a0*/  STL [R1+0x138c], R29 ;  /* 0x00138c1d01007387 */ /* 0x010fe80000100800 */
[----:B0-----:R-:W4:Y:S04]  /*137b0*/  LDL R12, [R1+0x454] ;  /* 0x00045400010c7983 */ /* 0x001f280000100800 */
[----:B------:R-:W4:Y:S04]  /*137c0*/  LDL R13, [R1+0x830] ;  /* 0x00083000010d7983 */ /* 0x000f280000100800 */
[----:B-1----:R-:W3:Y:S04]  /*137d0*/  LDL R24, [R1+0x7c8] ;  /* 0x0007c80001187983 */ /* 0x002ee80000100800 */
[----:B------:R-:W3:Y:S04]  /*137e0*/  LDL R16, [R1+0x784] ;  /* 0x0007840001107983 */ /* 0x000ee80000100800 */
[----:B------:R-:W3:Y:S04]  /*137f0*/  LDL R4, [R1+0x788] ;  /* 0x0007880001047983 */ /* 0x000ee80000100800 */
[----:B--2---:R-:W-:Y:S04]  /*13800*/  STL [R1+0x1390], R28 ;  /* 0x0013901c01007387 */ /* 0x004fe80000100800 */
[----:B------:R-:W-:Y:S04]  /*13810*/  STL [R1+0x1394], R28 ;  /* 0x0013941c01007387 */ /* 0x000fe80000100800 */
[----:B------:R-:W2:Y:S01]  /*13820*/  LDL.LU R26, [R1+0x148c] ;  /* 0x00148c00011a7983 */ /* 0x000ea20000300800 */
[----:B----4-:R-:W-:-:S04]  /*13830*/  @!P0 LOP3.LUT R13, R13, R12, RZ, 0x3c, !PT ;  /* 0x0000000c0d0d8212 */ /* 0x010fc800078e3cff */
[----:B------:R-:W-:-:S04]  /*13840*/  @!P0 LOP3.LUT R12, R13, R12, RZ, 0x3c, !PT ;  /* 0x0000000c0d0c8212 */ /* 0x000fc800078e3cff */
[----:B------:R-:W-:Y:S02]  /*13850*/  @!P0 LOP3.LUT R13, R13, R12, RZ, 0x3c, !PT ;  /* 0x0000000c0d0d8212 */ /* 0x000fe400078e3cff */
[----:B--2---:R-:W-:-:S06]  /*13860*/  PRMT R26, RZ, 0x7610, R26 ;  /* 0x00007610ff1a7816 */ /* 0x004fcc000000001a */
[----:B------:R-:W2:Y:S04]  /*13870*/  @!P0 LDG.E.U16 R26, [R12.64] ;  /* 0x000000080c1a8981 */ /* 0x000ea8000c1e1500 */
[----:B--2---:R0:W-:Y:S04]  /*13880*/  STL [R1+0x1b4], R26 ;  /* 0x0001b41a01007387 */ /* 0x0041e80000100800 */
[----:B0-----:R-:W2:Y:S04]  /*13890*/  LDL.LU R26, [R1+0x1488] ;  /* 0x00148800011a7983 */ /* 0x001ea80000300800 */
[----:B------:R0:W-:Y:S02]  /*138a0*/  STS.U16 [R2+0xad00], R10 ;  /* 0x00ad000a02007388 */ /* 0x0001e40000000400 */
[----:B0-----:R-:W-:-:S02]  /*138b0*/  @!P0 IMAD.MOV.U32 R10, RZ, RZ, R5 ;  /* 0x000000ffff0a8224 */ /* 0x001fc400078e0005 */
[----:B------:R-:W4:Y:S01]  /*138c0*/  LDL.LU R5, [R1+0x1bc] ;  /* 0x0001bc0001057983 */ /* 0x000f220000300800 */
[----:B--2---:R-:W-:-:S06]  /*138d0*/  PRMT R26, RZ, 0x7610, R26 ;  /* 0x00007610ff1a7816 */ /* 0x004fcc000000001a */
[----:B---3--:R-:W2:Y:S04]  /*138e0*/  @!P0 LDG.E.U16 R26, [R10.64] ;  /* 0x000000080a1a8981 */ /* 0x008ea8000c1e1500 */
[----:B--2---:R0:W-:Y:S04]  /*138f0*/  STL [R1+0x1b0], R26 ;  /* 0x0001b01a01007387 */ /* 0x0041e80000100800 */
[----:B0-----:R-:W2:Y:S04]  /*13900*/  LDL.LU R26, [R1+0x1484] ;  /* 0x00148400011a7983 */ /* 0x001ea80000300800 */
[----:B------:R-:W3:Y:S01]  /*13910*/  LDL R11, [R1+0x7c4] ;  /* 0x0007c400010b7983 */ /* 0x000ee20000100800 */
[----:B------:R-:W-:Y:S01]  /*13920*/  @!P0 IMAD.MOV.U32 R10, RZ, RZ, R24 ;  /* 0x000000ffff0a8224 */ /* 0x000fe200078e0018 */
[----:B------:R-:W-:-:S02]  /*13930*/  PRMT R0, RZ, 0x7610, R0 ;  /* 0x00007610ff007816 */ /* 0x000fc40000000000 */
[----:B------:R0:W-:Y:S04]  /*13940*/  STS.U16 [R2+0xb100], R9 ;  /* 0x00b1000902007388 */ /* 0x0001e80000000400 */
[----:B------:R1:W-:Y:S04]  /*13950*/  STS.U16 [R2+0xb500], R8 ;  /* 0x00b5000802007388 */ /* 0x0003e80000000400 */
[----:B------:R-:W4:Y:S01]  /*13960*/  LDL.LU R24, [R1+0x1b8] ;  /* 0x0001b80001187983 */ /* 0x000f220000300800 */
[----:B0-----:R-:W-:Y:S02]  /*13970*/  @!P0 IMAD.MOV.U32 R9, RZ, RZ, R16 ;  /* 0x000000ffff098224 */ /* 0x001fe400078e0010 */
[----:B-1----:R-:W-:-:S02]  /*13980*/  @!P0 IMAD.MOV.U32 R8, RZ, RZ, R4 ;  /* 0x000000ffff088224 */ /* 0x002fc400078e0004 */
[----:B------:R-:W4:Y:S04]  /*13990*/  LDL R4, [R1+0x708] ;  /* 0x0007080001047983 */ /* 0x000f280000100800 */
[----:B------:R0:W4:Y:S01]  /*139a0*/  @!P0 LDG.E.U16 R0, [R8.64] ;  /* 0x0000000808008981 */ /* 0x000122000c1e1500 */
[----:B--2---:R-:W-:-:S06]  /*139b0*/  PRMT R26, RZ, 0x7610, R26 ;  /* 0x00007610ff1a7816 */ /* 0x004fcc000000001a */
[----:B---3--:R-:W2:Y:S04]  /*139c0*/  @!P0 LDG.E.U16 R26, [R10.64] ;  /* 0x000000080a1a8981 */ /* 0x008ea8000c1e1500 */
[----:B------:R-:W-:Y:S04]  /*139d0*/  STS.U16 [R2+0xb900], R7 ;  /* 0x00b9000702007388 */ /* 0x000fe80000000400 */
[----:B--2---:R1:W-:Y:S04]  /*139e0*/  STL [R1+0x1ac], R26 ;  /* 0x0001ac1a01007387 */ /* 0x0043e80000100800 */
[----:B-1----:R-:W2:Y:S04]  /*139f0*/  LDL.LU R26, [R1+0x190] ;  /* 0x00019000011a7983 */ /* 0x002ea80000300800 */
[----:B0-----:R-:W3:Y:S04]  /*13a00*/  LDL R8, [R1+0x744] ;  /* 0x0007440001087983 */ /* 0x001ee80000100800 */
[----:B------:R-:W3:Y:S04]  /*13a10*/  LDL R9, [R1+0x748] ;  /* 0x0007480001097983 */ /* 0x000ee80000100800 */
[----:B----4-:R0:W-:Y:S04]  /*13a20*/  STL [R1+0x1a8], R0 ;  /* 0x0001a80001007387 */ /* 0x0101e80000100800 */
[----:B0-----:R-:W4:Y:S04]  /*13a30*/  LDL.LU R0, [R1+0x84] ;  /* 0x0000840001007983 */ /* 0x001f280000300800 */
[----:B------:R-:W2:Y:S01]  /*13a40*/  LDL R7, [R1+0x704] ;  /* 0x0007040001077983 */ /* 0x000ea20000100800 */
[----:B------:R-:W-:-:S02]  /*13a50*/  PRMT R17, RZ, 0x7610, R17 ;  /* 0x00007610ff117816 */ /* 0x000fc40000000011 */
[----:B------:R-:W-:Y:S01]  /*13a60*/  PRMT R20, RZ, 0x7610, R20 ;  /* 0x00007610ff147816 */ /* 0x000fe20000000014 */
[----:B------:R0:W-:Y:S02]  /*13a70*/  STS.U16 [R2+0xbd00], R6 ;  /* 0x00bd000602007388 */ /* 0x0001e40000000400 */
[----:B0-----:R-:W-:Y:S02]  /*13a80*/  @!P0 IMAD.MOV.U32 R6, RZ, RZ, R4 ;  /* 0x000000ffff068224 */ /* 0x001fe400078e0004 */
[----:B------:R-:W0:Y:S01]  /*13a90*/  S2R R16, SR_TID.X ;  /* 0x0000000000107919 */ /* 0x000e220000002100 */
[----:B------:R-:W-:-:S03]  /*13aa0*/  LOP3.LUT R3, R3, 0x3f, RZ, 0xc0, !PT ;  /* 0x0000003f03037812 */ /* 0x000fc600078ec0ff */
[----:B------:R-:W4:Y:S01]  /*13ab0*/  LDL.LU R2, [R1+0x78] ;  /* 0x0000780001027983 */ /* 0x000f220000300800 */
[----:B---3--:R-:W-:-:S04]  /*13ac0*/  @!P0 LOP3.LUT R9, R9, R8, RZ, 0x3c, !PT ;  /* 0x0000000809098212 */ /* 0x008fc800078e3cff */
[----:B------:R-:W-:-:S04]  /*13ad0*/  @!P0 LOP3.LUT R8, R9, R8, RZ, 0x3c, !PT ;  /* 0x0000000809088212 */ /* 0x000fc800078e3cff */
[----:B------:R-:W-:-:S05]  /*13ae0*/  @!P0 LOP3.LUT R9, R9, R8, RZ, 0x3c, !PT ;  /* 0x0000000809098212 */ /* 0x000fca00078e3cff */
[----:B------:R-:W3:Y:S04]  /*13af0*/  @!P0 LDG.E.U16 R17, [R8.64] ;  /* 0x0000000808118981 */ /* 0x000ee8000c1e1500 */
[----:B--2---:R-:W2:Y:S01]  /*13b00*/  @!P0 LDG.E.U16 R20, [R6.64] ;  /* 0x0000000806148981 */ /* 0x004ea2000c1e1500 */
[----:B0-----:R-:W-:Y:S01]  /*13b10*/  LOP3.LUT P1, RZ, R16, 0x40, RZ, 0xc0, !PT ;  /* 0x0000004010ff7812 */ /* 0x001fe2000782c0ff */
[----:B------:R-:W-:Y:S02]  /*13b20*/  IMAD.SHL.U32 R3, R3, 0x2, RZ ;  /* 0x0000000203037824 */ /* 0x000fe400078e00ff */
[----:B---3--:R0:W-:Y:S02]  /*13b30*/  STL [R1+0x1a4], R17 ;  /* 0x0001a41101007387 */ /* 0x0081e40000100800 */
[----:B0-----:R-:W-:-:S04]  /*13b40*/  SEL R17, RZ, 0x90, !P1 ;  /* 0x00000090ff117807 */ /* 0x001fc80004800000 */
[----:B------:R-:W-:Y:S02]  /*13b50*/  LOP3.LUT R17, R17, R3, RZ, 0x3c, !PT ;  /* 0x0000000311117212 */ /* 0x000fe400078e3cff */
[----:B------:R-:W3:Y:S04]  /*13b60*/  LDL.LU R3, [R1+0x74] ;  /* 0x0000740001037983 */ /* 0x000ee80000300800 */
[----:B------:R-:W3:Y:S04]  /*13b70*/  LDL.LU R4, [R1+0x70] ;  /* 0x0000700001047983 */ /* 0x000ee80000300800 */
[----:B--2---:R0:W-:Y:S04]  /*13b80*/  STL [R1], R20 ;  /* 0x0000001401007387 */ /* 0x0041e80000100800 */
[----:B0-----:R-:W2:Y:S04]  /*13b90*/  LDL.LU R20, [R1+0x1480] ;  /* 0x0014800001147983 */ /* 0x001ea80000300800 */
[----:B------:R-:W3:Y:S04]  /*13ba0*/  LDL R6, [R1+0x6c4] ;  /* 0x0006c40001067983 */ /* 0x000ee80000100800 */
[----:B------:R-:W3:Y:S01]  /*13bb0*/  LDL R7, [R1+0x6c8] ;  /* 0x0006c80001077983 */ /* 0x000ee20000100800 */
[----:B--2---:R-:W-:-:S02]  /*13bc0*/  PRMT R20, RZ, 0x7610, R20 ;  /* 0x00007610ff147816 */ /* 0x004fc40000000014 */
[----:B---3--:R-:W-:-:S04]  /*13bd0*/  @!P0 LOP3.LUT R7, R7, R6, RZ, 0x3c, !PT ;  /* 0x0000000607078212 */ /* 0x008fc800078e3cff */
[----:B------:R-:W-:-:S04]  /*13be0*/  @!P0 LOP3.LUT R6, R7, R6, RZ, 0x3c, !PT ;  /* 0x0000000607068212 */ /* 0x000fc800078e3cff */
[----:B------:R-:W-:-:S05]  /*13bf0*/  @!P0 LOP3.LUT R7, R7, R6, RZ, 0x3c, !PT ;  /* 0x0000000607078212 */ /* 0x000fca00078e3cff */
[----:B------:R-:W2:Y:S01]  /*13c00*/  @!P0 LDG.E.U16 R20, [R6.64] ;  /* 0x0000000806148981 */ /* 0x000ea2000c1e1500 */
[----:B------:R-:W-:-:S05]  /*13c10*/  LOP3.LUT R17, R17, 0x40, RZ, 0x3c, !PT ;  /* 0x0000004011117812 */ /* 0x000fca00078e3cff */
[----:B------:R0:W-:Y:S04]  /*13c20*/  STS.U16 [R17+0x8200], R5 ;  /* 0x0082000511007388 */ /* 0x0001e80000000400 */
[----:B0-----:R-:W3:Y:S04]  /*13c30*/  LDL.LU R5, [R1+0x6c] ;  /* 0x00006c0001057983 */ /* 0x001ee80000300800 */
[----:B--2---:R0:W-:Y:S04]  /*13c40*/  STL [R1+0x1bc], R20 ;  /* 0x0001bc1401007387 */ /* 0x0041e80000100800 */
[----:B0-----:R-:W2:Y:S04]  /*13c50*/  LDL.LU R20, [R1+0x147c] ;  /* 0x00147c0001147983 */ /* 0x001ea80000300800 */
[----:B------:R-:W3:Y:S04]  /*13c60*/  LDL R6, [R1+0x684] ;  /* 0x0006840001067983 */ /* 0x000ee80000100800 */
[----:B------:R-:W3:Y:S01]  /*13c70*/  LDL R7, [R1+0x688] ;  /* 0x0006880001077983 */ /* 0x000ee20000100800 */
[----:B--2---:R-:W-:-:S02]  /*13c80*/  PRMT R20, RZ, 0x7610, R20 ;  /* 0x00007610ff147816 */ /* 0x004fc40000000014 */
[----:B---3--:R-:W-:-:S04]  /*13c90*/  @!P0 LOP3.LUT R7, R7, R6, RZ, 0x3c, !PT ;  /* 0x0000000607078212 */ /* 0x008fc800078e3cff */
[----:B------:R-:W-:-:S04]  /*13ca0*/  @!P0 LOP3.LUT R6, R7, R6, RZ, 0x3c, !PT ;  /* 0x0000000607068212 */ /* 0x000fc800078e3cff */
[----:B------:R-:W-:-:S05]  /*13cb0*/  @!P0 LOP3.LUT R7, R7, R6, RZ, 0x3c, !PT ;  /* 0x0000000607078212 */ /* 0x000fca00078e3cff */
[----:B------:R-:W2:Y:S04]  /*13cc0*/  @!P0 LDG.E.U16 R20, [R6.64] ;  /* 0x0000000806148981 */ /* 0x000ea8000c1e1500 */
        /* <DEDUP_REMOVED lines=13> */
[----:B----4-:R-:W-:Y:S04]  /*13da0*/  STS.U16 [R17+0x8e00], R0 ;  /* 0x008e000011007388 */ /* 0x010fe80000000400 */
[----:B--2---:R0:W-:Y:S04]  /*13db0*/  STL [R1+0x1d8], R20 ;  /* 0x0001d81401007387 */ /* 0x0041e80000100800 */
[----:B0-----:R-:W2:Y:S04]  /*13dc0*/  LDL.LU R20, [R1+0x1474] ;  /* 0x0014740001147983 */ /* 0x001ea80000300800 */
[----:B------:R-:W4:Y:S04]  /*13dd0*/  LDL R6, [R1+0x604] ;  /* 0x0006040001067983 */ /* 0x000f280000100800 */
[----:B------:R-:W4:Y:S04]  /*13de0*/  LDL R7, [R1+0x608] ;  /* 0x0006080001077983 */ /* 0x000f280000100800 */
[----:B------:R-:W2:Y:S01]  /*13df0*/  LDL.LU R0, [R1+0x1470] ;  /* 0x0014700001007983 */ /* 0x000ea20000300800 */
[----:B----4-:R-:W-:-:S04]  /*13e00*/  @!P0 LOP3.LUT R7, R7, R6, RZ, 0x3c, !PT ;  /* 0x0000000607078212 */ /* 0x010fc800078e3cff */
[C---:B------:R-:W-:Y:S02]  /*13e10*/  @!P0 LOP3.LUT R6, R7.reuse, R6, RZ, 0x3c, !PT ;  /* 0x0000000607068212 */ /* 0x040fe400078e3cff */
[----:B--2---:R-:W-:Y:S02]  /*13e20*/  PRMT R0, RZ, 0x7610, R0 ;  /* 0x00007610ff007816 */ /* 0x004fe40000000000 */
[----:B------:R-:W-:-:S05]  /*13e30*/  @!P0 LOP3.LUT R7, R7, R6, RZ, 0x3c, !PT ;  /* 0x0000000607078212 */ /* 0x000fca00078e3cff */
[----:B------:R-:W2:Y:S04]  /*13e40*/  @!P0 LDG.E.U16 R0, [R6.64] ;  /* 0x0000000806008981 */ /* 0x000ea8000c1e1500 */
[----:B------:R-:W-:Y:S04]  /*13e50*/  STS.U16 [R17+0x9200], R2 ;  /* 0x0092000211007388 */ /* 0x000fe80000000400 */
        /* <DEDUP_REMOVED lines=32> */
[----:B--2---:R0:W-:Y:S04]  /*14060*/  STL [R1+0x200], R4 ;  /* 0x0002000401007387 */ /* 0x0041e80000100800 */
[----:B0-----:R-:W2:Y:S04]  /*14070*/  LDL.LU R4, [R1+0x1454] ;  /* 0x0014540001047983 */ /* 0x001ea80000300800 */
[----:B------:R-:W4:Y:S04]  /*14080*/  LDL R6, [R1+0x504] ;  /* 0x0005040001067983 */ /* 0x000f280000100800 */
[----:B------:R-:W4:Y:S01]  /*14090*/  LDL R7, [R1+0x508] ;  /* 0x0005080001077983 */ /* 0x000f220000100800 */
[----:B------:R-:W-:-:S03]  /*140a0*/  PRMT R22, RZ, 0x7610, R22 ;  /* 0x00007610ff167816 */ /* 0x000fc60000000016 */
[----:B------:R0:W-:Y:S04]  /*140b0*/  STS.U16 [R17+0x9e00], R5 ;  /* 0x009e000511007388 */ /* 0x0001e80000000400 */
[----:B0-----:R-:W2:Y:S01]  /*140c0*/  LDL.LU R5, [R1+0x1450] ;  /* 0x0014500001057983 */ /* 0x001ea20000300800 */
[----:B----4-:R-:W-:-:S04]  /*140d0*/  @!P0 LOP3.LUT R7, R7, R6, RZ, 0x3c, !PT ;  /* 0x0000000607078212 */ /* 0x010fc800078e3cff */
[----:B------:R-:W-:-:S04]  /*140e0*/  @!P0 LOP3.LUT R6, R7, R6, RZ, 0x3c, !PT ;  /* 0x0000000607068212 */ /* 0x000fc800078e3cff */
[----:B------:R-:W-:-:S05]  /*140f0*/  @!P0 LOP3.LUT R7, R7, R6, RZ, 0x3c, !PT ;  /* 0x0000000607078212 */ /* 0x000fca00078e3cff */
[----:B------:R0:W4:Y:S04]  /*14100*/  @!P0 LDG.E.U16 R22, [R6.64] ;  /* 0x0000000806168981 */ /* 0x000128000c1e1500 */
        /* <DEDUP_REMOVED lines=8> */
[----:B0-----:R-:W3:Y:S04]  /*14190*/  LDL R24, [R1+0x450] ;  /* 0x0004500001187983 */ /* 0x001ee80000100800 */
[----:B----4-:R0:W-:Y:S04]  /*141a0*/  STL [R1+0x1fc], R22 ;  /* 0x0001fc1601007387 */ /* 0x0101e80000100800 */
[----:B0-----:R-:W4:Y:S04]  /*141b0*/  LDL R22, [R1+0x82c] ;  /* 0x00082c0001167983 */ /* 0x001f280000100800 */
[----:B--2---:R0:W-:Y:S04]  /*141c0*/  STL [R1+0x1f8], R5 ;  /* 0x0001f80501007387 */ /* 0x0041e80000100800 */
[----:B0-----:R-:W2:Y:S04]  /*141d0*/  LDL.LU R5, [R1+0x144c] ;  /* 0x00144c0001057983 */ /* 0x001ea80000300800 */
[----:B------:R-:W2:Y:S04]  /*141e0*/  LDL R6, [R1+0x484] ;  /* 0x0004840001067983 */ /* 0x000ea80000100800 */
[----:B------:R-:W2:Y:S01]  /*141f0*/  LDL R7, [R1+0x488] ;  /* 0x0004880001077983 */ /* 0x000ea20000100800 */
[----:B------:R-:W-:-:S03]  /*14200*/  PRMT R14, RZ, 0x7610, R14 ;  /* 0x00007610ff0e7816 */ /* 0x000fc6000000000e */
[----:B------:R0:W-:Y:S04]  /*14210*/  STS.U16 [R17+0xa600], R26 ;  /* 0x00a6001a11007388 */ /* 0x0001e80000000400 */
[----:B0-----:R-:W3:Y:S01]  /*14220*/  LDL.LU R26, [R1+0x1448] ;  /* 0x00144800011a7983 */ /* 0x001ee20000300800 */
[----:B--2---:R-:W-:-:S04]  /*14230*/  @!P0 LOP3.LUT R7, R7, R6, RZ, 0x3c, !PT ;  /* 0x0000000607078212 */ /* 0x004fc800078e3cff */
[----:B------:R-:W-:-:S04]  /*14240*/  @!P0 LOP3.LUT R6, R7, R6, RZ, 0x3c, !PT ;  /* 0x0000000607068212 */ /* 0x000fc800078e3cff */
[----:B------:R-:W-:Y:S02]  /*14250*/  @!P0 LOP3.LUT R7, R7, R6, RZ, 0x3c, !PT ;  /* 0x0000000607078212 */ /* 0x000fe400078e3cff */
[----:B------:R-:W-:-:S03]  /*14260*/  PRMT R5, RZ, 0x7610, R5 ;  /* 0x00007610ff057816 */ /* 0x000fc60000000005 */
[----:B------:R4:W2:Y:S02]  /*14270*/  @!P0 LDG.E.U16 R14, [R6.64] ;  /* 0x00000008060e8981 */ /* 0x0008a4000c1e1500 */
[----:B----4-:R-:W-:Y:S02]  /*14280*/  @!P0 IMAD.MOV.U32 R6, RZ, RZ, R22 ;  /* 0x000000ffff068224 */ /* 0x010fe400078e0016 */
[----:B---3--:R-:W-:-:S05]  /*14290*/  @!P0 IMAD.MOV.U32 R7, RZ, RZ, R24 ;  /* 0x000000ffff078224 */ /* 0x008fca00078e0018 */
[----:B------:R-:W3:Y:S04]  /*142a0*/  @!P0 LDG.E.U16 R5, [R6.64] ;  /* 0x0000000806058981 */ /* 0x000ee8000c1e1500 */
[----:B--2---:R0:W-:Y:S04]  /*142b0*/  STL [R1+0x1f4], R14 ;  /* 0x0001f40e01007387 */ /* 0x0041e80000100800 */
[----:B0-----:R-:W2:Y:S04]  /*142c0*/  LDL R14, [R1+0x7c0] ;  /* 0x0007c000010e7983 */ /* 0x001ea80000100800 */
[----:B------:R-:W-:Y:S04]  /*142d0*/  STL [R1+0x137c], R26 ;  /* 0x00137c1a01007387 */ /* 0x000fe80000100800 */
[----:B------:R-:W-:Y:S04]  /*142e0*/  STL [R1+0x1380], R26 ;  /* 0x0013801a01007387 */ /* 0x000fe80000100800 */
[----:B------:R-:W-:Y:S04]  /*142f0*/  STL [R1+0x1384], R26 ;  /* 0x0013841a01007387 */ /* 0x000fe80000100800 */
[----:B------:R-:W-:Y:S04]  /*14300*/  STL [R1+0x1388], R26 ;  /* 0x0013881a01007387 */ /* 0x000fe80000100800 */
[----:B------:R-:W-:Y:S04]  /*14310*/  STL [R1+0x1398], R26 ;  /* 0x0013981a01007387 */ /* 0x000fe80000100800 */
[----:B------:R-:W-:Y:S04]  /*14320*/  STL [R1+0x139c], R26 ;  /* 0x00139c1a01007387 */ /* 0x000fe80000100800 */
[----:B------:R-:W4:Y:S04]  /*14330*/  LDL R24, [R1+0x77c] ;  /* 0x00077c0001187983 */ /* 0x000f280000100800 */
[----:B------:R-:W2:Y:S04]  /*14340*/  LDL R22, [R1+0x780] ;  /* 0x0007800001167983 */ /* 0x000ea80000100800 */
[----:B---3--:R0:W-:Y:S04]  /*14350*/  STL [R1+0x21c], R5 ;  /* 0x00021c0501007387 */ /* 0x0081e80000100800 */
[----:B0-----:R-:W3:Y:S04]  /*14360*/  LDL.LU R5, [R1+0x1444] ;  /* 0x0014440001057983 */ /* 0x001ee80000300800 */
[----:B------:R-:W2:Y:S04]  /*14370*/  LDL R6, [R1+0x7fc] ;  /* 0x0007fc0001067983 */ /* 0x000ea80000100800 */
[----:B------:R-:W2:Y:S04]  /*14380*/  LDL R7, [R1+0x800] ;  /* 0x0008000001077983 */ /* 0x000ea80000100800 */
[----:B------:R-:W-:Y:S04]  /*14390*/  STS.U16 [R17+0xaa00], R26 ;  /* 0x00aa001a11007388 */ /* 0x000fe80000000400 */
[----:B---3--:R0:W-:Y:S04]  /*143a0*/  STS.U16 [R17+0xae00], R5 ;  /* 0x00ae000511007388 */ /* 0x0081e80000000400 */
[----:B0-----:R-:W3:Y:S01]  /*143b0*/  LDL R5, [R1+0x7bc] ;  /* 0x0007bc0001057983 */ /* 0x001ee20000100800 */
[----:B--2---:R-:W-:-:S04]  /*143c0*/  @!P0 LOP3.LUT R7, R7, R6, RZ, 0x3c, !PT ;  /* 0x0000000607078212 */ /* 0x004fc800078e3cff */
[C---:B------:R-:W-:Y:S02]  /*143d0*/  @!P0 LOP3.LUT R6, R7.reuse, R6, RZ, 0x3c, !PT ;  /* 0x0000000607068212 */ /* 0x040fe400078e3cff */
[----:B------:R-:W-:Y:S02]  /*143e0*/  PRMT R23, RZ, 0x7610, R23 ;  /* 0x00007610ff177816 */ /* 0x000fe40000000017 */
[----:B------:R-:W-:Y:S01]  /*143f0*/  @!P0 LOP3.LUT R7, R7, R6, RZ, 0x3c, !PT ;  /* 0x0000000607078212 */ /* 0x000fe200078e3cff */
[----:B------:R0:W-:Y:S01]  /*14400*/  STS.U16 [R17+0xb200], R4 ;  /* 0x00b2000411007388 */ /* 0x0001e20000000400 */
[----:B------:R-:W-:-:S03]  /*14410*/  PRMT R3, RZ, 0x7610, R3 ;  /* 0x00007610ff037816 */ /* 0x000fc60000000003 */
[----:B------:R-:W2:Y:S01]  /*14420*/  @!P0 LDG.E.U16 R23, [R6.64] ;  /* 0x0000000806178981 */ /* 0x000ea2000c1e1500 */
[----:B0-----:R-:W-:-:S05]  /*14430*/  @!P0 IMAD.MOV.U32 R4, RZ, RZ, R14 ;  /* 0x000000ffff048224 */ /* 0x001fca00078e000e */
[----:B---3--:R-:W3:Y:S04]  /*14440*/  @!P0 LDG.E.U16 R3, [R4.64] ;  /* 0x0000000804038981 */ /* 0x008ee8000c1e1500 */
[----:B--2---:R0:W-:Y:S04]  /*14450*/  STL [R1+0x218], R23 ;  /* 0x0002181701007387 */ /* 0x0041e80000100800 */
[----:B0-----:R-:W2:Y:S04]  /*14460*/  LDL.LU R23, [R1+0x220] ;  /* 0x0002200001177983 */ /* 0x001ea80000300800 */
[----:B------:R-:W-:Y:S04]  /*14470*/  STL [R1+0x13a8], R7 ;  /* 0x0013a80701007387 */ /* 0x000fe80000100800 */
[----:B------:R-:W-:Y:S04]  /*14480*/  STL [R1+0x13a4], R6 ;  /* 0x0013a40601007387 */ /* 0x000fe80000100800 */
[----:B------:R-:W2:Y:S04]  /*14490*/  LDL.LU R14, [R1+0x228] ;  /* 0x00022800010e7983 */ /* 0x000ea80000300800 */
[----:B---3--:R0:W-:Y:S04]  /*144a0*/  STL [R1+0x214], R3 ;  /* 0x0002140301007387 */ /* 0x0081e80000100800 */
[----:B0-----:R-:W3:Y:S01]  /*144b0*/  LDL.LU R3, [R1+0x1440] ;  /* 0x0014400001037983 */ /* 0x001ee20000300800 */
[----:B----4-:R-:W-:-:S02]  /*144c0*/  @!P0 IMAD.MOV.U32 R5, RZ, RZ, R24 ;  /* 0x000000ffff058224 */ /* 0x010fc400078e0018 */
[----:B------:R-:W-:Y:S01]  /*144d0*/  @!P0 IMAD.MOV.U32 R4, RZ, RZ, R22 ;  /* 0x000000ffff048224 */ /* 0x000fe200078e0016 */
[----:B------:R-:W-:-:S06]  /*144e0*/  PRMT R18, RZ, 0x7610, R18 ;  /* 0x00007610ff127816 */ /* 0x000fcc0000000012 */
[----:B------:R-:W4:Y:S04]  /*144f0*/  @!P0 LDG.E.U16 R18, [R4.64] ;  /* 0x0000000804128981 */ /* 0x000f28000c1e1500 */
[----:B---3--:R0:W-:Y:S04]  /*14500*/  STS.U16 [R17+0xb600], R3 ;  /* 0x00b6000311007388 */ /* 0x0081e80000000400 */
[----:B------:R1:W-:Y:S04]  /*14510*/  STS.U16 [R17+0xba00], R2 ;  /* 0x00ba000211007388 */ /* 0x0003e80000000400 */
[----:B0-----:R-:W3:Y:S04]  /*14520*/  LDL R3, [R1+0x740] ;  /* 0x0007400001037983 */ /* 0x001ee80000100800 */
[----:B------:R-:W2:Y:S04]  /*14530*/  LDL.LU R22, [R1+0x22c] ;  /* 0x00022c0001167983 */ /* 0x000ea80000300800 */
[----:B------:R-:W2:Y:S04]  /*14540*/  LDL.LU R24, [R1+0x230] ;  /* 0x0002300001187983 */ /* 0x000ea80000300800 */
[----:B------:R-:W-:Y:S04]  /*14550*/  STL [R1+0x13a0], R5 ;  /* 0x0013a00501007387 */ /* 0x000fe80000100800 */
[----:B-1----:R-:W3:Y:S01]  /*14560*/  LDL R2, [R1+0x73c] ;  /* 0x00073c0001027983 */ /* 0x002ee20000100800 */
[----:B------:R-:W-:-:S03]  /*14570*/  PRMT R20, RZ, 0x7610, R20 ;  /* 0x00007610ff147816 */ /* 0x000fc60000000014 */
[----:B----4-:R0:W-:Y:S01]  /*14580*/  STL [R1+0x210], R18 ;  /* 0x0002101201007387 */ /* 0x0101e20000100800 */
[----:B---3--:R-:W-:-:S04]  /*14590*/  @!P0 LOP3.LUT R3, R3, R2, RZ, 0x3c, !PT ;  /* 0x0000000203038212 */ /* 0x008fc800078e3cff */
[----:B------:R-:W-:-:S04]  /*145a0*/  @!P0 LOP3.LUT R2, R3, R2, RZ, 0x3c, !PT ;  /* 0x0000000203028212 */ /* 0x000fc800078e3cff */
[----:B------:R-:W-:-:S05]  /*145b0*/  @!P0 LOP3.LUT R3, R3, R2, RZ, 0x3c, !PT ;  /* 0x0000000203038212 */ /* 0x000fca00078e3cff */
[----:B------:R1:W3:Y:S04]  /*145c0*/  @!P0 LDG.E.U16 R20, [R2.64] ;  /* 0x0000000802148981 */ /* 0x0002e8000c1e1500 */
[----:B-1----:R-:W4:Y:S04]  /*145d0*/  LDL R2, [R1+0x6fc] ;  /* 0x0006fc0001027983 */ /* 0x002f280000100800 */
[----:B------:R-:W4:Y:S01]  /*145e0*/  LDL R3, [R1+0x700] ;  /* 0x0007000001037983 */ /* 0x000f220000100800 */
[----:B------:R-:W-:-:S03]  /*145f0*/  PRMT R19, RZ, 0x7610, R19 ;  /* 0x00007610ff137816 */ /* 0x000fc60000000013 */
[----:B0-----:R-:W0:Y:S01]  /*14600*/  S2R R18, SR_TID.X ;  /* 0x0000000000127919 */ /* 0x001e220000002100 */
[----:B----4-:R-:W-:-:S04]  /*14610*/  @!P0 LOP3.LUT R3, R3, R2, RZ, 0x3c, !PT ;  /* 0x0000000203038212 */ /* 0x010fc800078e3cff */
[----:B------:R-:W-:-:S04]  /*14620*/  @!P0 LOP3.LUT R2, R3, R2, RZ, 0x3c, !PT ;  /* 0x0000000203028212 */ /* 0x000fc800078e3cff */
[----:B------:R-:W-:-:S05]  /*14630*/  @!P0 LOP3.LUT R3, R3, R2, RZ, 0x3c, !PT ;  /* 0x0000000203038212 */ /* 0x000fca00078e3cff */
[----:B------:R-:W4:Y:S01]  /*14640*/  @!P0 LDG.E.U16 R19, [R2.64] ;  /* 0x0000000802138981 */ /* 0x000f22000c1e1500 */
[----:B------:R-:W-:Y:S02]  /*14650*/  LOP3.LUT R16, R16, 0x3f, RZ, 0xc0, !PT ;  /* 0x0000003f10107812 */ /* 0x000fe400078ec0ff */
[----:B0-----:R-:W-:Y:S01]  /*14660*/  LOP3.LUT P1, RZ, R18, 0x40, RZ, 0xc0, !PT ;  /* 0x0000004012ff7812 */ /* 0x001fe2000782c0ff */
[----:B---3--:R0:W-:Y:S04]  /*14670*/  STL [R1+0x20c], R20 ;  /* 0x00020c1401007387 */ /* 0x0081e80000100800 */
[----:B------:R1:W-:Y:S01]  /*14680*/  STS.U16 [R17+0xbe00], R0 ;  /* 0x00be000011007388 */ /* 0x0003e20000000400 */
[----:B0-----:R-:W-:Y:S01]  /*14690*/  IMAD.SHL.U32 R20, R16, 0x2, RZ ;  /* 0x0000000210147824 */ /* 0x001fe200078e00ff */
[----:B------:R-:W-:-:S02]  /*146a0*/  SEL R16, RZ, 0x90, !P1 ;  /* 0x00000090ff107807 */ /* 0x000fc40004800000 */
[----:B-1----:R-:W3:Y:S02]  /*146b0*/  LDL.LU R17, [R1+0x224] ;  /* 0x0002240001117983 */ /* 0x002ee40000300800 */
[----:B------:R-:W-:Y:S02]  /*146c0*/  LOP3.LUT R16, R16, R20, RZ, 0x3c, !PT ;  /* 0x0000001410107212 */ /* 0x000fe400078e3cff */
[----:B------:R-:W2:Y:S04]  /*146d0*/  LDL.LU R20, [R1+0x204] ;  /* 0x0002040001147983 */ /* 0x000ea80000300800 */
[----:B----4-:R0:W-:Y:S04]  /*146e0*/  STL [R1+0x208], R19 ;  /* 0x0002081301007387 */ /* 0x0101e80000100800 */
[----:B0-----:R-:W4:Y:S04]  /*146f0*/  LDL.LU R19, [R1+0x143c] ;  /* 0x00143c0001137983 */ /* 0x001f280000300800 */
[----:B------:R-:W2:Y:S04]  /*14700*/  LDL R2, [R1+0x6bc] ;  /* 0x0006bc0001027983 */ /* 0x000ea80000100800 */
[----:B------:R-:W2:Y:S01]  /*14710*/  LDL R3, [R1+0x6c0] ;  /* 0x0006c00001037983 */ /* 0x000ea20000100800 */
[----:B----4-:R-:W-:-:S02]  /*14720*/  PRMT R19, RZ, 0x7610, R19 ;  /* 0x00007610ff137816 */ /* 0x010fc40000000013 */
[----:B--2---:R-:W-:-:S04]  /*14730*/  @!P0 LOP3.LUT R3, R3, R2, RZ, 0x3c, !PT ;  /* 0x0000000203038212 */ /* 0x004fc800078e3cff */
[----:B------:R-:W-:-:S04]  /*14740*/  @!P0 LOP3.LUT R2, R3, R2, RZ, 0x3c, !PT ;  /* 0x0000000203028212 */ /* 0x000fc800078e3cff */
[----:B------:R-:W-:-:S05]  /*14750*/  @!P0 LOP3.LUT R3, R3, R2, RZ, 0x3c, !PT ;  /* 0x0000000203038212 */ /* 0x000fca00078e3cff */
[----:B------:R-:W2:Y:S01]  /*14760*/  @!P0 LDG.E.U16 R19, [R2.64] ;  /* 0x0000000802138981 */ /* 0x000ea2000c1e1500 */
[----:B------:R-:W-:-:S05]  /*14770*/  LOP3.LUT R16, R16, 0x60, RZ, 0x3c, !PT ;  /* 0x0000006010107812 */ /* 0x000fca00078e3cff */
[----:B------:R0:W-:Y:S04]  /*14780*/  STS.U16 [R16+0x8300], R23 ;  /* 0x0083001710007388 */ /* 0x0001e80000000400 */
[----:B0-----:R-:W4:Y:S04]  /*14790*/  LDL.LU R23, [R1+0x1ec] ;  /* 0x0001ec0001177983 */ /* 0x001f280000300800 */
        /* <DEDUP_REMOVED lines=54> */
[----:B------:R0:W2:Y:S04]  /*14b00*/  @!P0 LDG.E.U16 R20, [R2.64] ;  /* 0x0000000802148981 */ /* 0x0000a8000c1e1500 */
[----:B----4-:R-:W-:Y:S04]  /*14b10*/  STS.U16 [R16+0x9b00], R23 ;  /* 0x009b001710007388 */ /* 0x010fe80000000400 */
[----:B0-----:R-:W3:Y:S04]  /*14b20*/  LDL R2, [R1+0x53c] ;  /* 0x00053c0001027983 */ /* 0x001ee80000100800 */
[----:B------:R-:W3:Y:S04]  /*14b30*/  LDL R3, [R1+0x540] ;  /* 0x0005400001037983 */ /* 0x000ee80000100800 */
[----:B--2---:R0:W-:Y:S04]  /*14b40*/  STL [R1+0x204], R20 ;  /* 0x0002041401007387 */ /* 0x0041e80000100800 */
[----:B0-----:R-:W2:Y:S04]  /*14b50*/  LDL.LU R20, [R1+0x68] ;  /* 0x0000680001147983 */ /* 0x001ea80000300800 */
[----:B------:R-:W4:Y:S01]  /*14b60*/  LDL.LU R23, [R1+0x1424] ;  /* 0x0014240001177983 */ /* 0x000f220000300800 */
[----:B---3--:R-:W-:-:S04]  /*14b70*/  @!P0 LOP3.LUT R3, R3, R2, RZ, 0x3c, !PT ;  /* 0x0000000203038212 */ /* 0x008fc800078e3cff */
[----:B------:R-:W-:-:S04]  /*14b80*/  @!P0 LOP3.LUT R2, R3, R2, RZ, 0x3c, !PT ;  /* 0x0000000203028212 */ /* 0x000fc800078e3cff */
[----:B------:R-:W-:Y:S02]  /*14b90*/  @!P0 LOP3.LUT R3, R3, R2, RZ, 0x3c, !PT ;  /* 0x0000000203038212 */ /* 0x000fe400078e3cff */
[----:B----4-:R-:W-:-:S06]  /*14ba0*/  PRMT R23, RZ, 0x7610, R23 ;  /* 0x00007610ff177816 */ /* 0x010fcc0000000017 */
[----:B------:R0:W3:Y:S04]  /*14bb0*/  @!P0 LDG.E.U16 R23, [R2.64] ;  /* 0x0000000802178981 */ /* 0x0000e8000c1e1500 */
[----:B------:R-:W-:Y:S04]  /*14bc0*/  STS.U16 [R16+0x9f00], R14 ;  /* 0x009f000e10007388 */ /* 0x000fe80000000400 */
[----:B0-----:R-:W4:Y:S04]  /*14bd0*/  LDL R2, [R1+0x4fc] ;  /* 0x0004fc0001027983 */ /* 0x001f280000100800 */
[----:B------:R-:W4:Y:S04]  /*14be0*/  LDL R3, [R1+0x500] ;  /* 0x0005000001037983 */ /* 0x000f280000100800 */
[----:B---3--:R0:W-:Y:S04]  /*14bf0*/  STL [R1+0x1ec], R23 ;  /* 0x0001ec1701007387 */ /* 0x0081e80000100800 */
[----:B0-----:R-:W3:Y:S04]  /*14c00*/  LDL.LU R23, [R1+0x34] ;  /* 0x0000340001177983 */ /* 0x001ee80000300800 */
[----:B------:R-:W2:Y:S01]  /*14c10*/  LDL.LU R14, [R1+0x1420] ;  /* 0x00142000010e7983 */ /* 0x000ea20000300800 */
[----:B----4-:R-:W-:-:S04]  /*14c20*/  @!P0 LOP3.LUT R3, R3, R2, RZ, 0x3c, !PT ;  /* 0x0000000203038212 */ /* 0x010fc800078e3cff */
[----:B------:R-:W-:-:S04]  /*14c30*/  @!P0 LOP3.LUT R2, R3, R2, RZ, 0x3c, !PT ;  /* 0x0000000203028212 */ /* 0x000fc800078e3cff */
[----:B------:R-:W-:Y:S02]  /*14c40*/  @!P0 LOP3.LUT R3, R3, R2, RZ, 0x3c, !PT ;  /* 0x0000000203038212 */ /* 0x000fe400078e3cff */
[----:B--2---:R-:W-:-:S06]  /*14c50*/  PRMT R14, RZ, 0x7610, R14 ;  /* 0x00007610ff0e7816 */ /* 0x004fcc000000000e */
[----:B------:R0:W2:Y:S04]  /*14c60*/  @!P0 LDG.E.U16 R14, [R2.64] ;  /* 0x00000008020e8981 */ /* 0x0000a8000c1e1500 */
[----:B------:R-:W-:Y:S04]  /*14c70*/  STS.U16 [R16+0xa300], R22 ;  /* 0x00a3001610007388 */ /* 0x000fe80000000400 */
[----:B0-----:R-:W4:Y:S04]  /*14c80*/  LDL R2, [R1+0x4bc] ;  /* 0x0004bc0001027983 */ /* 0x001f280000100800 */
[----:B------:R-:W4:Y:S04]  /*14c90*/  LDL R3, [R1+0x4c0] ;  /* 0x0004c00001037983 */ /* 0x000f280000100800 */
[----:B--2---:R0:W-:Y:S04]  /*14ca0*/  STL [R1+0x1dc], R14 ;  /* 0x0001dc0e01007387 */ /* 0x0041e80000100800 */
[----:B0-----:R-:W2:Y:S04]  /*14cb0*/  LDL.LU R14, [R1+0x28] ;  /* 0x00002800010e7983 */ /* 0x001ea80000300800 */
        /* <DEDUP_REMOVED lines=8> */
[----:B------:R-:W4:Y:S04]  /*14d40*/  LDL R2, [R1+0x47c] ;  /* 0x00047c0001027983 */ /* 0x000f280000100800 */
[----:B------:R-:W4:Y:S01]  /*14d50*/  LDL R3, [R1+0x480] ;  /* 0x0004800001037983 */ /* 0x000f220000100800 */
[----:B--2---:R-:W-:-:S02]  /*14d60*/  PRMT R22, RZ, 0x7610, R22 ;  /* 0x00007610ff167816 */ /* 0x004fc40000000016 */
[----:B----4-:R-:W-:-:S04]  /*14d70*/  @!P0 LOP3.LUT R3, R3, R2, RZ, 0x3c, !PT ;  /* 0x0000000203038212 */ /* 0x010fc800078e3cff */
[----:B------:R-:W-:-:S04]  /*14d80*/  @!P0 LOP3.LUT R2, R3, R2, RZ, 0x3c, !PT ;  /* 0x0000000203028212 */ /* 0x000fc800078e3cff */
[----:B------:R-:W-:-:S05]  /*14d90*/  @!P0 LOP3.LUT R3, R3, R2, RZ, 0x3c, !PT ;  /* 0x0000000203038212 */ /* 0x000fca00078e3cff */
[----:B------:R-:W2:Y:S04]  /*14da0*/  @!P0 LDG.E.U16 R22, [R2.64] ;  /* 0x0000000802168981 */ /* 0x000ea8000c1e1500 */
[----:B------:R0:W-:Y:S04]  /*14db0*/  STS.U16 [R16+0xa700], R24 ;  /* 0x00a7001810007388 */ /* 0x0001e80000000400 */
[----:B0-----:R-:W4:Y:S04]  /*14dc0*/  LDL.LU R24, [R1+0x1c] ;  /* 0x00001c0001187983 */ /* 0x001f280000300800 */
        /* <DEDUP_REMOVED lines=57> */
[----:B----4-:R-:W-:Y:S04]  /*15160*/  STS.U16 [R16+0xbf00], R24 ;  /* 0x00bf001810007388 */ /* 0x010fe80000000400 */
[----:B--2---:R0:W-:Y:S04]  /*15170*/  STL [R1+0x7c], R17 ;  /* 0x00007c1101007387 */ /* 0x0041e80000100800 */
[----:B0-----:R-:W2:Y:S04]  /*15180*/  LDL.LU R17, [R1+0x58] ;  /* 0x0000580001117983 */ /* 0x001ea80000300800 */
[----:B------:R-:W4:Y:S04]  /*15190*/  LDL.LU R16, [R1+0x13fc] ;  /* 0x0013fc0001107983 */ /* 0x000f280000300800 */
[----:B------:R-:W2:Y:S01]  /*151a0*/  LDL R24, [R1+0x638] ;  /* 0x0006380001187983 */ /* 0x000ea20000100800 */
[----:B---3--:R-:W-:-:S04]  /*151b0*/  @!P0 LOP3.LUT R3, R3, R2, RZ, 0x3c, !PT ;  /* 0x0000000203038212 */ /* 0x008fc800078e3cff */
[----:B------:R-:W-:-:S04]  /*151c0*/  @!P0 LOP3.LUT R2, R3, R2, RZ, 0x3c, !PT ;  /* 0x0000000203028212 */ /* 0x000fc800078e3cff */
[----:B------:R-:W-:Y:S02]  /*151d0*/  @!P0 LOP3.LUT R3, R3, R2, RZ, 0x3c, !PT ;  /* 0x0000000203038212 */ /* 0x000fe400078e3cff */
[----:B----4-:R-:W-:-:S06]  /*151e0*/  PRMT R16, RZ, 0x7610, R16 ;  /* 0x00007610ff107816 */ /* 0x010fcc0000000010 */
[----:B------:R-:W3:Y:S04]  /*151f0*/  @!P0 LDG.E.U16 R16, [R2.64] ;  /* 0x0000000802108981 */ /* 0x000ee8000c1e1500 */
[----:B---3--:R0:W-:Y:S04]  /*15200*/  STL [R1+0x78], R16 ;  /* 0x0000781001007387 */ /* 0x0081e80000100800 */
[----:B0-----:R-:W3:Y:S04]  /*15210*/  LDL.LU R16, [R1+0x13f8] ;  /* 0x0013f80001107983 */ /* 0x001ee80000300800 */
[----:B------:R-:W4:Y:S04]  /*15220*/  LDL R2, [R1+0x6b4] ;  /* 0x0006b40001027983 */ /* 0x000f280000100800 */
[----:B------:R-:W4:Y:S01]  /*15230*/  LDL R3, [R1+0x6b8] ;  /* 0x0006b80001037983 */ /* 0x000f220000100800 */
[----:B------:R-:W-:-:S02]  /*15240*/  PRMT R22, RZ, 0x7610, R22 ;  /* 0x00007610ff167816 */ /* 0x000fc40000000016 */
[----:B----4-:R-:W-:-:S04]  /*15250*/  @!P0 LOP3.LUT R3, R3, R2, RZ, 0x3c, !PT ;  /* 0x0000000203038212 */ /* 0x010fc800078e3cff */
[----:B------:R-:W-:-:S04]  /*15260*/  @!P0 LOP3.LUT R2, R3, R2, RZ, 0x3c, !PT ;  /* 0x0000000203028212 */ /* 0x000fc800078e3cff */
[----:B------:R-:W-:-:S05]  /*15270*/  @!P0 LOP3.LUT R3, R3, R2, RZ, 0x3c, !PT ;  /* 0x0000000203038212 */ /* 0x000fca00078e3cff */
[----:B------:R-:W4:Y:S04]  /*15280*/  @!P0 LDG.E.U16 R22, [R2.64] ;  /* 0x0000000802168981 */ /* 0x000f28000c1e1500 */
        /* <DEDUP_REMOVED lines=10> */
[----:B------:R-:W-:-:S05]  /*15330*/  IMAD.SHL.U32 R18, R18, 0x2, RZ ;  /* 0x0000000212127824 */ /* 0x000fca00078e00ff */
[----:B---3--:R-:W-:Y:S04]  /*15340*/  STS.U16 [R18], R16 ;  /* 0x0000001012007388 */ /* 0x008fe80000000400 */
[----:B------:R0:W-:Y:S04]  /*15350*/  STS.U16 [R18+0x800], R19 ;  /* 0x0008001312007388 */ /* 0x0001e80000000400 */
[----:B0-----:R-:W3:Y:S04]  /*15360*/  LDL.LU R19, [R1+0x48] ;  /* 0x0000480001137983 */ /* 0x001ee80000300800 */
[----:B--2---:R0:W-:Y:S04]  /*15370*/  STL [R1+0x54], R22 ;  /* 0x0000541601007387 */ /* 0x0041e80000100800 */
[----:B0-----:R-:W2:Y:S04]  /*15380*/  LDL.LU R22, [R1+0x13f0] ;  /* 0x0013f00001167983 */ /* 0x001ea80000300800 */
[----:B------:R-:W4:Y:S01]  /*15390*/  LDL R3, [R1+0x634] ;  /* 0x0006340001037983 */ /* 0x000f220000100800 */
[----:B------:R-:W-:Y:S01]  /*153a0*/  @!P0 IMAD.MOV.U32 R2, RZ, RZ, R24 ;  /* 0x000000ffff028224 */ /* 0x000fe200078e0018 */
[----:B--2---:R-:W-:-:S06]  /*153b0*/  PRMT R22, RZ, 0x7610, R22 ;  /* 0x00007610ff167816 */ /* 0x004fcc0000000016 */
[----:B----4-:R-:W2:Y:S04]  /*153c0*/  @!P0 LDG.E.U16 R22, [R2.64] ;  /* 0x0000000802168981 */ /* 0x010ea8000c1e1500 */
[----:B------:R0:W-:Y:S04]  /*153d0*/  STS.U16 [R18+0x1000], R20 ;  /* 0x0010001412007388 */ /* 0x0001e80000000400 */
[----:B0-----:R-:W4:Y:S04]  /*153e0*/  LDL.LU R20, [R1+0x40] ;  /* 0x0000400001147983 */ /* 0x001f280000300800 */
[----:B------:R-:W3:Y:S04]  /*153f0*/  LDL R24, [R1+0x538] ;  /* 0x0005380001187983 */ /* 0x000ee80000100800 */
        /* <DEDUP_REMOVED lines=11> */
[----:B------:R-:W-:Y:S04]  /*154b0*/  STS.U16 [R18+0x2000], R14 ;  /* 0x0020000e12007388 */ /* 0x000fe80000000400 */
[----:B--2---:R0:W-:Y:S04]  /*154c0*/  STL [R1+0x44], R23 ;  /* 0x0000441701007387 */ /* 0x0041e80000100800 */
[----:B0-----:R-:W2:Y:S04]  /*154d0*/  LDL.LU R23, [R1+0x13e4] ;  /* 0x0013e40001177983 */ /* 0x001ea80000300800 */
[----:B------:R-:W3:Y:S04]  /*154e0*/  LDL R2, [R1+0x5b4] ;  /* 0x0005b40001027983 */ /* 0x000ee80000100800 */
[----:B------:R-:W3:Y:S04]  /*154f0*/  LDL R3, [R1+0x5b8] ;  /* 0x0005b80001037983 */ /* 0x000ee80000100800 */
[----:B------:R-:W2:Y:S01]  /*15500*/  LDL.LU R14, [R1+0x13e0] ;  /* 0x0013e000010e7983 */ /* 0x000ea20000300800 */
[----:B---3--:R-:W-:-:S04]  /*15510*/  @!P0 LOP3.LUT R3, R3, R2, RZ, 0x3c, !PT ;  /* 0x0000000203038212 */ /* 0x008fc800078e3cff */
[C---:B------:R-:W-:Y:S02]  /*15520*/  @!P0 LOP3.LUT R2, R3.reuse, R2, RZ, 0x3c, !PT ;  /* 0x0000000203028212 */ /* 0x040fe400078e3cff */
[----:B--2---:R-:W-:Y:S02]  /*15530*/  PRMT R14, RZ, 0x7610, R14 ;  /* 0x00007610ff0e7816 */ /* 0x004fe4000000000e */
[----:B------:R-:W-:-:S05]  /*15540*/  @!P0 LOP3.LUT R3, R3, R2, RZ, 0x3c, !PT ;  /* 0x0000000203038212 */ /* 0x000fca00078e3cff */
[----:B------:R-:W2:Y:S04]  /*15550*/  @!P0 LDG.E.U16 R14, [R2.64] ;  /* 0x00000008020e8981 */ /* 0x000ea8000c1e1500 */
[----:B--2---:R0:W-:Y:S04]  /*15560*/  STL [R1+0x14], R14 ;  /* 0x0000140e01007387 */ /* 0x0041e80000100800 */
[----:B0-----:R-:W2:Y:S04]  /*15570*/  LDL.LU R14, [R1+0x13dc] ;  /* 0x0013dc00010e7983 */ /* 0x001ea80000300800 */
[----:B------:R-:W3:Y:S04]  /*15580*/  LDL R2, [R1+0x574] ;  /* 0x0005740001027983 */ /* 0x000ee80000100800 */
[----:B------:R-:W3:Y:S01]  /*15590*/  LDL R3, [R1+0x578] ;  /* 0x0005780001037983 */ /* 0x000ee20000100800 */
[----:B------:R-:W-:-:S02]  /*155a0*/  PRMT R28, RZ, 0x7610, R28 ;  /* 0x00007610ff1c7816 */ /* 0x000fc4000000001c */
[----:B---3--:R-:W-:-:S04]  /*155b0*/  @!P0 LOP3.LUT R3, R3, R2, RZ, 0x3c, !PT ;  /* 0x0000000203038212 */ /* 0x008fc800078e3cff */
[----:B------:R-:W-:-:S04]  /*155c0*/  @!P0 LOP3.LUT R2, R3, R2, RZ, 0x3c, !PT ;  /* 0x0000000203028212 */ /* 0x000fc800078e3cff */
[----:B------:R-:W-:-:S05]  /*155d0*/  @!P0 LOP3.LUT R3, R3, R2, RZ, 0x3c, !PT ;  /* 0x0000000203038212 */ /* 0x000fca00078e3cff */
[----:B------:R0:W3:Y:S04]  /*155e0*/  @!P0 LDG.E.U16 R28, [R2.64] ;  /* 0x00000008021c8981 */ /* 0x0000e8000c1e1500 */
[----:B------:R1:W-:Y:S04]  /*155f0*/  STS.U16 [R18+0x2800], R17 ;  /* 0x0028001112007388 */ /* 0x0003e80000000400 */
[----:B-1----:R-:W2:Y:S04]  /*15600*/  LDL.LU R17, [R1+0x13d8] ;  /* 0x0013d80001117983 */ /* 0x002ea80000300800 */
[----:B0-----:R-:W2:Y:S04]  /*15610*/  LDL.LU R2, [R1+0x50] ;  /* 0x0000500001027983 */ /* 0x001ea80000300800 */
[----:B---3--:R-:W-:Y:S04]  /*15620*/  STL [R1+0x8], R28 ;  /* 0x0000081c01007387 */ /* 0x008fe80000100800 */
[----:B------:R-:W3:Y:S01]  /*15630*/  LDL R3, [R1+0x534] ;  /* 0x0005340001037983 */ /* 0x000ee20000100800 */
[----:B------:R-:W-:-:S03]  /*15640*/  PRMT R13, RZ, 0x7610, R13 ;  /* 0x00007610ff0d7816 */ /* 0x000fc6000000000d */
[----:B--2---:R0:W-:Y:S02]  /*15650*/  STS.U16 [R18+0x3000], R2 ;  /* 0x0030000212007388 */ /* 0x0041e40000000400 */
[----:B0-----:R-:W-:Y:S02]  /*15660*/  @!P0 IMAD.MOV.U32 R2, RZ, RZ, R24 ;  /* 0x000000ffff028224 */ /* 0x001fe400078e0018 */
[----:B------:R-:W2:Y:S04]  /*15670*/  LDL.LU R18, [R1+0x13d4] ;  /* 0x0013d40001127983 */ /* 0x000ea80000300800 */
[----:B------:R-:W0:Y:S01]  /*15680*/  S2R R28, SR_TID.X ;  /* 0x00000000001c7919 */ /* 0x000e220000002100 */
[----:B------:R-:W-:-:S03]  /*15690*/  PRMT R12, RZ, 0x7610, R12 ;  /* 0x00007610ff0c7816 */ /* 0x000fc6000000000c */
[----:B------:R-:W2:Y:S04]  /*156a0*/  LDL R24, [R1+0x478] ;  /* 0x0004780001187983 */ /* 0x000ea80000100800 */
[----:B---3--:R1:W3:Y:S04]  /*156b0*/  @!P0 LDG.E.U16 R13, [R2.64] ;  /* 0x00000008020d8981 */ /* 0x0082e8000c1e1500 */
[----:B-1----:R-:W2:Y:S04]  /*156c0*/  LDL R2, [R1+0x4f4] ;  /* 0x0004f40001027983 */ /* 0x002ea80000100800 */
[----:B------:R-:W2:Y:S01]  /*156d0*/  LDL R3, [R1+0x4f8] ;  /* 0x0004f80001037983 */ /* 0x000ea20000100800 */
[----:B0-----:R-:W-:-:S03]  /*156e0*/  LOP3.LUT R28, R28, 0x7f, RZ, 0xc0, !PT ;  /* 0x0000007f1c1c7812 */ /* 0x001fc600078ec0ff */
[----:B---3--:R0:W-:Y:S01]  /*156f0*/  STL [R1+0x1368], R13 ;  /* 0x0013680d01007387 */ /* 0x0081e20000100800 */
[----:B--2---:R-:W-:Y:S01]  /*15700*/  @!P0 LOP3.LUT R3, R3, R2, RZ, 0x3c, !PT ;  /* 0x0000000203038212 */ /* 0x004fe200078e3cff */
[----:B0-----:R-:W-:-:S03]  /*15710*/  IMAD.SHL.U32 R13, R28, 0x2, RZ ;  /* 0x000000021c0d7824 */ /* 0x001fc600078e00ff */
[----:B------:R-:W-:-:S04]  /*15720*/  @!P0 LOP3.LUT R2, R3, R2, RZ, 0x3c, !PT ;  /* 0x0000000203028212 */ /* 0x000fc800078e3cff */
[----:B------:R-:W-:Y:S01]  /*15730*/  @!P0 LOP3.LUT R3, R3, R2, RZ, 0x3c, !PT ;  /* 0x0000000203038212 */ /* 0x000fe200078e3cff */
[----:B------:R0:W-:Y:S04]  /*15740*/  STS.U16 [R13+0x3800], R19 ;  /* 0x003800130d007388 */ /* 0x0001e80000000400 */
[----:B------:R1:W2:Y:S04]  /*15750*/  @!P0 LDG.E.U16 R12, [R2.64] ;  /* 0x00000008020c8981 */ /* 0x0002a8000c1e1500 */
[----:B0-----:R-:W3:Y:S04]  /*15760*/  LDL.LU R19, [R1+0x13d0] ;  /* 0x0013d00001137983 */ /* 0x001ee80000300800 */
[----:B-1----:R-:W3:Y:S04]  /*15770*/  LDL R2, [R1+0x4b4] ;  /* 0x0004b40001027983 */ /* 0x002ee80000100800 */
[----:B------:R-:W3:Y:S01]  /*15780*/  LDL R3, [R1+0x4b8] ;  /* 0x0004b80001037983 */ /* 0x000ee20000100800 */
[----:B------:R-:W-:-:S03]  /*15790*/  PRMT R11, RZ, 0x7610, R11 ;  /* 0x00007610ff0b7816 */ /* 0x000fc6000000000b */
[----:B----4-:R0:W-:Y:S04]  /*157a0*/  STS.U16 [R13+0x4000], R20 ;  /* 0x004000140d007388 */ /* 0x0101e80000000400 */
[----:B--2---:R-:W-:Y:S04]  /*157b0*/  STL [R1+0x136c], R12 ;  /* 0x00136c0c01007387 */ /* 0x004fe80000100800 */
[----:B0-----:R-:W2:Y:S01]  /*157c0*/  LDL.LU R20, [R1+0x13cc] ;  /* 0x0013cc0001147983 */ /* 0x001ea20000300800 */
[----:B---3--:R-:W-:-:S04]  /*157d0*/  @!P0 LOP3.LUT R3, R3, R2, RZ, 0x3c, !PT ;  /* 0x0000000203038212 */ /* 0x008fc800078e3cff */
[----:B------:R-:W-:-:S04]  /*157e0*/  @!P0 LOP3.LUT R2, R3, R2, RZ, 0x3c, !PT ;  /* 0x0000000203028212 */ /* 0x000fc800078e3cff */
[----:B------:R-:W-:-:S05]  /*157f0*/  @!P0 LOP3.LUT R3, R3, R2, RZ, 0x3c, !PT ;  /* 0x0000000203038212 */ /* 0x000fca00078e3cff */
[----:B------:R0:W3:Y:S04]  /*15800*/  @!P0 LDG.E.U16 R11, [R2.64] ;  /* 0x00000008020b8981 */ /* 0x0000e8000c1e1500 */
[----:B0-----:R-:W4:Y:S04]  /*15810*/  LDL.LU R2, [R1+0x3c] ;  /* 0x00003c0001027983 */ /* 0x001f280000300800 */
[----:B------:R-:W2:Y:S01]  /*15820*/  LDL R3, [R1+0x474] ;  /* 0x0004740001037983 */ /* 0x000ea20000100800 */
[----:B------:R-:W-:-:S03]  /*15830*/  PRMT R10, RZ, 0x7610, R10 ;  /* 0x00007610ff0a7816 */ /* 0x000fc6000000000a */
[----:B---3--:R0:W-:Y:S04]  /*15840*/  STL [R1+0x1370], R11 ;  /* 0x0013700b01007387 */ /* 0x0081e80000100800 */
[----:B----4-:R1:W-:Y:S04]  /*15850*/  STS.U16 [R13+0x4800], R2 ;  /* 0x004800020d007388 */ /* 0x0103e80000000400 */
[----:B0-----:R-:W3:Y:S01]  /*15860*/  LDL.LU R11, [R1+0x20] ;  /* 0x00002000010b7983 */ /* 0x001ee20000300800 */
[----:B-1----:R-:W-:-:S03]  /*15870*/  @!P0 IMAD.MOV.U32 R2, RZ, RZ, R24 ;  /* 0x000000ffff028224 */ /* 0x002fc600078e0018 */
[----:B------:R-:W4:Y:S04]  /*15880*/  LDL.LU R24, [R1+0x88] ;  /* 0x0000880001187983 */ /* 0x000f280000300800 */
[----:B--2---:R0:W2:Y:S04]  /*15890*/  @!P0 LDG.E.U16 R10, [R2.64] ;  /* 0x00000008020a8981 */ /* 0x0040a8000c1e1500 */
[----:B0-----:R-:W2:Y:S04]  /*158a0*/  LDL R2, [R1+0x448] ;  /* 0x0004480001027983 */ /* 0x001ea80000100800 */
[----:B------:R-:W2:Y:S01]  /*158b0*/  LDL R3, [R1+0x824] ;  /* 0x0008240001037983 */ /* 0x000ea20000100800 */
[----:B------:R-:W-:-:S02]  /*158c0*/  PRMT R20, RZ, 0x7610, R20 ;  /* 0x00007610ff147816 */ /* 0x000fc40000000014 */
[----:B--2---:R-:W-:-:S04]  /*158d0*/  @!P0 LOP3.LUT R3, R3, R2, RZ, 0x3c, !PT ;  /* 0x0000000203038212 */ /* 0x004fc800078e3cff */
[----:B------:R-:W-:-:S04]  /*158e0*/  @!P0 LOP3.LUT R2, R3, R2, RZ, 0x3c, !PT ;  /* 0x0000000203028212 */ /* 0x000fc800078e3cff */
[----:B------:R-:W-:-:S05]  /*158f0*/  @!P0 LOP3.LUT R3, R3, R2, RZ, 0x3c, !PT ;  /* 0x0000000203038212 */ /* 0x000fca00078e3cff */
[----:B------:R-:W2:Y:S04]  /*15900*/  @!P0 LDG.E.U16 R20, [R2.64] ;  /* 0x0000000802148981 */ /* 0x000ea8000c1e1500 */
[----:B------:R-:W-:Y:S04]  /*15910*/  STL [R1+0x1374], R10 ;  /* 0x0013740a01007387 */ /* 0x000fe80000100800 */
[----:B---3--:R0:W-:Y:S04]  /*15920*/  STS.U16 [R13+0x5000], R11 ;  /* 0x0050000b0d007388 */ /* 0x0081e80000000400 */
[----:B0-----:R-:W3:Y:S04]  /*15930*/  LDL R11, [R1+0x730] ;  /* 0x00073000010b7983 */ /* 0x001ee80000100800 */
[----:B--2---:R0:W-:Y:S04]  /*15940*/  STL [R1+0x74], R20 ;  /* 0x0000741401007387 */ /* 0x0041e80000100800 */
[----:B0-----:R-:W2:Y:S04]  /*15950*/  LDL.LU R20, [R1+0x13c8] ;  /* 0x0013c80001147983 */ /* 0x001ea80000300800 */
[----:B------:R-:W2:Y:S04]  /*15960*/  LDL R2, [R1+0x7ec] ;  /* 0x0007ec0001027983 */ /* 0x000ea80000100800 */
[----:B------:R-:W2:Y:S01]  /*15970*/  LDL R3, [R1+0x7f0] ;  /* 0x0007f00001037983 */ /* 0x000ea20000100800 */
[----:B------:R-:W-:-:S02]  /*15980*/  PRMT R19, RZ, 0x7610, R19 ;  /* 0x00007610ff137816 */ /* 0x000fc40000000013 */
[----:B--2---:R-:W-:-:S04]  /*15990*/  @!P0 LOP3.LUT R3, R3, R2, RZ, 0x3c, !PT ;  /* 0x0000000203038212 */ /* 0x004fc800078e3cff */
[----:B------:R-:W-:-:S04]  /*159a0*/  @!P0 LOP3.LUT R2, R3, R2, RZ, 0x3c, !PT ;  /* 0x0000000203028212 */ /* 0x000fc800078e3cff */
[----:B------:R-:W-:-:S05]  /*159b0*/  @!P0 LOP3.LUT R3, R3, R2, RZ, 0x3c, !PT ;  /* 0x0000000203038212 */ /* 0x000fca00078e3cff */
[----:B------:R-:W2:Y:S04]  /*159c0*/  @!P0 LDG.E.U16 R19, [R2.64] ;  /* 0x0000000802138981 */ /* 0x000ea8000c1e1500 */
        /* <DEDUP_REMOVED lines=17> */
[----:B------:R-:W2:Y:S01]  /*15ae0*/  @!P0 LDG.E.U16 R17, [R2.64] ;  /* 0x0000000802118981 */ /* 0x000ea2000c1e1500 */
[----:B------:R-:W-:-:S03]  /*15af0*/  PRMT R10, RZ, 0x7610, R10 ;  /* 0x00007610ff0a7816 */ /* 0x000fc6000000000a */
[----:B--2---:R0:W-:Y:S04]  /*15b00*/  STL [R1+0x68], R17 ;  /* 0x0000681101007387 */ /* 0x0041e80000100800 */
[----:B0-----:R-:W2:Y:S04]  /*15b10*/  LDL.LU R17, [R1+0x13bc] ;  /* 0x0013bc0001117983 */ /* 0x001ea80000300800 */
[----:B------:R-:W2:Y:S01]  /*15b20*/  LDL R3, [R1+0x72c] ;  /* 0x00072c0001037983 */ /* 0x000ea20000100800 */
[----:B---3--:R-:W-:-:S05]  /*15b30*/  @!P0 IMAD.MOV.U32 R2, RZ, RZ, R11 ;  /* 0x000000ffff028224 */ /* 0x008fca00078e000b */
[----:B--2---:R0:W2:Y:S04]  /*15b40*/  @!P0 LDG.E.U16 R10, [R2.64] ;  /* 0x00000008020a8981 */ /* 0x0040a8000c1e1500 */
[----:B0-----:R-:W3:Y:S04]  /*15b50*/  LDL R2, [R1+0x6ec] ;  /* 0x0006ec0001027983 */ /* 0x001ee80000100800 */
[----:B------:R-:W3:Y:S01]  /*15b60*/  LDL R3, [R1+0x6f0] ;  /* 0x0006f00001037983 */ /* 0x000ee20000100800 */
[----:B------:R-:W-:Y:S02]  /*15b70*/  PRMT R23, RZ, 0x7610, R23 ;  /* 0x00007610ff177816 */ /* 0x000fe40000000017 */
[----:B---3--:R-:W-:-:S04]  /*15b80*/  @!P0 LOP3.LUT R3, R3, R2, RZ, 0x3c, !PT ;  /* 0x0000000203038212 */ /* 0x008fc800078e3cff */
[----:B------:R-:W-:-:S04]  /*15b90*/  @!P0 LOP3.LUT R2, R3, R2, RZ, 0x3c, !PT ;  /* 0x0000000203028212 */ /* 0x000fc800078e3cff */
[----:B------:R-:W-:-:S05]  /*15ba0*/  @!P0 LOP3.LUT R3, R3, R2, RZ, 0x3c, !PT ;  /* 0x0000000203038212 */ /* 0x000fca00078e3cff */
[----:B------:R-:W3:Y:S04]  /*15bb0*/  @!P0 LDG.E.U16 R23, [R2.64] ;  /* 0x0000000802178981 */ /* 0x000ee8000c1e1500 */
[----:B--2---:R0:W-:Y:S04]  /*15bc0*/  STL [R1+0x64], R10 ;  /* 0x0000640a01007387 */ /* 0x0041e80000100800 */
[----:B------:R-:W2:Y:S01]  /*15bd0*/  LDL R11, [R1+0x630] ;  /* 0x00063000010b7983 */ /* 0x000ea20000100800 */
[----:B0-----:R-:W-:-:S03]  /*15be0*/  IMAD.SHL.U32 R10, R28, 0x2, RZ ;  /* 0x000000021c0a7824 */ /* 0x001fc600078e00ff */
[----:B------:R-:W2:Y:S02]  /*15bf0*/  LDL R28, [R1+0x62c] ;  /* 0x00062c00011c7983 */ /* 0x000ea40000100800 */
[----:B------:R-:W-:Y:S02]  /*15c00*/  LOP3.LUT R10, R10, 0x10, RZ, 0x3c, !PT ;  /* 0x000000100a0a7812 */ /* 0x000fe400078e3cff */
[----:B------:R-:W-:Y:S04]  /*15c10*/  STS.U16 [R13+0x5800], R20 ;  /* 0x005800140d007388 */ /* 0x000fe80000000400 */
[----:B------:R-:W-:Y:S04]  /*15c20*/  STS.U16 [R13+0x6000], R19 ;  /* 0x006000130d007388 */ /* 0x000fe80000000400 */
[----:B------:R-:W-:Y:S04]  /*15c30*/  STS.U16 [R13+0x6800], R18 ;  /* 0x006800120d007388 */ /* 0x000fe80000000400 */
[----:B------:R-:W-:Y:S04]  /*15c40*/  STS.U16 [R13+0x7000], R17 ;  /* 0x007000110d007388 */ /* 0x000fe80000000400 */
[----:B------:R-:W-:Y:S04]  /*15c50*/  STS.U16 [R13+0x7800], R14 ;  /* 0x0078000e0d007388 */ /* 0x000fe80000000400 */
[----:B----4-:R-:W-:Y:S04]  /*15c60*/  STS.U16 [R10+0x100], R24 ;  /* 0x000100180a007388 */ /* 0x010fe80000000400 */
[----:B---3--:R0:W-:Y:S04]  /*15c70*/  STL [R1+0x60], R23 ;  /* 0x0000601701007387 */ /* 0x0081e80000100800 */
[----:B0-----:R-:W3:Y:S04]  /*15c80*/  LDL.LU R23, [R1+0x13b8] ;  /* 0x0013b80001177983 */ /* 0x001ee80000300800 */
        /* <DEDUP_REMOVED lines=12> */
[----:B------:R-:W-:-:S02]  /*15d50*/  PRMT R29, RZ, 0x7610, R29 ;  /* 0x00007610ff1d7816 */ /* 0x000fc4000000001d */
[----:B----4-:R-:W-:-:S04]  /*15d60*/  @!P0 LOP3.LUT R3, R3, R2, RZ, 0x3c, !PT ;  /* 0x0000000203038212 */ /* 0x010fc800078e3cff */
[----:B------:R-:W-:-:S04]  /*15d70*/  @!P0 LOP3.LUT R2, R3, R2, RZ, 0x3c, !PT ;  /* 0x0000000203028212 */ /* 0x000fc800078e3cff */
[----:B------:R-:W-:-:S05]  /*15d80*/  @!P0 LOP3.LUT R3, R3, R2, RZ, 0x3c, !PT ;  /* 0x0000000203038212 */ /* 0x000fca00078e3cff */
[----:B------:R0:W4:Y:S01]  /*15d90*/  @!P0 LDG.E.U16 R29, [R2.64] ;  /* 0x00000008021d8981 */ /* 0x000122000c1e1500 */
[----:B------:R-:W-:Y:S01]  /*15da0*/  PRMT R7, RZ, 0x7610, R7 ;  /* 0x00007610ff077816 */ /* 0x000fe20000000007 */
[----:B0-----:R-:W-:Y:S02]  /*15db0*/  @!P0 IMAD.MOV.U32 R2, RZ, RZ, R11 ;  /* 0x000000ffff028224 */ /* 0x001fe400078e000b */
[----:B------:R-:W-:-:S05]  /*15dc0*/  @!P0 IMAD.MOV.U32 R3, RZ, RZ, R28 ;  /* 0x000000ffff038224 */ /* 0x000fca00078e001c */
[----:B------:R0:W2:Y:S04]  /*15dd0*/  @!P0 LDG.E.U16 R7, [R2.64] ;  /* 0x0000000802078981 */ /* 0x0000a8000c1e1500 */
[----:B----4-:R1:W-:Y:S04]  /*15de0*/  STL [R1+0x50], R29 ;  /* 0x0000501d01007387 */ /* 0x0103e80000100800 */
[----:B0-----:R-:W4:Y:S04]  /*15df0*/  LDL R2, [R1+0x5ec] ;  /* 0x0005ec0001027983 */ /* 0x001f280000100800 */
[----:B------:R-:W4:Y:S01]  /*15e00*/  LDL R3, [R1+0x5f0] ;  /* 0x0005f00001037983 */ /* 0x000f220000100800 */
[----:B------:R-:W-:-:S03]  /*15e10*/  PRMT R6, RZ, 0x7610, R6 ;  /* 0x00007610ff067816 */ /* 0x000fc60000000006 */
[----:B-1----:R-:W3:Y:S04]  /*15e20*/  LDL R29, [R1+0x570] ;  /* 0x00057000011d7983 */ /* 0x002ee80000100800 */
[----:B------:R-:W3:Y:S04]  /*15e30*/  LDL R28, [R1+0x52c] ;  /* 0x00052c00011c7983 */ /* 0x000ee80000100800 */
[----:B------:R-:W3:Y:S04]  /*15e40*/  LDL R11, [R1+0x530] ;  /* 0x00053000010b7983 */ /* 0x000ee80000100800 */
[----:B--2---:R0:W-:Y:S04]  /*15e50*/  STL [R1+0x48], R7 ;  /* 0x0000480701007387 */ /* 0x0041e80000100800 */
[----:B0-----:R-:W2:Y:S01]  /*15e60*/  LDL.LU R7, [R1+0x1a0] ;  /* 0x0001a00001077983 */ /* 0x001ea20000300800 */
[----:B----4-:R-:W-:-:S04]  /*15e70*/  @!P0 LOP3.LUT R3, R3, R2, RZ, 0x3c, !PT ;  /* 0x0000000203038212 */ /* 0x010fc800078e3cff */
[----:B------:R-:W-:-:S04]  /*15e80*/  @!P0 LOP3.LUT R2, R3, R2, RZ, 0x3c, !PT ;  /* 0x0000000203028212 */ /* 0x000fc800078e3cff */
[----:B------:R-:W-:-:S05]  /*15e90*/  @!P0 LOP3.LUT R3, R3, R2, RZ, 0x3c, !PT ;  /* 0x0000000203038212 */ /* 0x000fca00078e3cff */
[----:B------:R0:W4:Y:S04]  /*15ea0*/  @!P0 LDG.E.U16 R6, [R2.64] ;  /* 0x0000000802068981 */ /* 0x000128000c1e1500 */
[----:B0-----:R-:W2:Y:S04]  /*15eb0*/  LDL R2, [R1+0x5ac] ;  /* 0x0005ac0001027983 */ /* 0x001ea80000100800 */
[----:B------:R-:W2:Y:S01]  /*15ec0*/  LDL R3, [R1+0x5b0] ;  /* 0x0005b00001037983 */ /* 0x000ea20000100800 */
[----:B------:R-:W-:Y:S02]  /*15ed0*/  PRMT R15, RZ, 0x7610, R15 ;  /* 0x00007610ff0f7816 */ /* 0x000fe4000000000f */
[----:B--2---:R-:W-:-:S04]  /*15ee0*/  @!P0 LOP3.LUT R3, R3, R2, RZ, 0x3c, !PT ;  /* 0x0000000203038212 */ /* 0x004fc800078e3cff */
[----:B------:R-:W-:-:S04]  /*15ef0*/  @!P0 LOP3.LUT R2, R3, R2, RZ, 0x3c, !PT ;  /* 0x0000000203028212 */ /* 0x000fc800078e3cff */
[----:B------:R-:W-:-:S05]  /*15f00*/  @!P0 LOP3.LUT R3, R3, R2, RZ, 0x3c, !PT ;  /* 0x0000000203038212 */ /* 0x000fca00078e3cff */
[----:B------:R-:W2:Y:S04]  /*15f10*/  @!P0 LDG.E.U16 R15, [R2.64] ;  /* 0x00000008020f8981 */ /* 0x000ea8000c1e1500 */
[----:B----4-:R0:W-:Y:S04]  /*15f20*/  STL [R1+0x40], R6 ;  /* 0x0000400601007387 */ /* 0x0101e80000100800 */
[----:B0-----:R-:W4:Y:S04]  /*15f30*/  LDL.LU R6, [R1+0x19c] ;  /* 0x00019c0001067983 */ /* 0x001f280000300800 */
[----:B--2---:R0:W-:Y:S04]  /*15f40*/  STL [R1+0x10], R15 ;  /* 0x0000100f01007387 */ /* 0x0041e80000100800 */
[----:B0-----:R-:W2:Y:S04]  /*15f50*/  LDL.LU R15, [R1+0x13ac] ;  /* 0x0013ac00010f7983 */ /* 0x001ea80000300800 */
[----:B------:R-:W2:Y:S01]  /*15f60*/  LDL R3, [R1+0x56c] ;  /* 0x00056c0001037983 */ /* 0x000ea20000100800 */
[----:B------:R-:W-:Y:S01]  /*15f70*/  PRMT R26, RZ, 0x7610, R26 ;  /* 0x00007610ff1a7816 */ /* 0x000fe2000000001a */
[----:B---3--:R-:W-:-:S05]  /*15f80*/  @!P0 IMAD.MOV.U32 R2, RZ, RZ, R29 ;  /* 0x000000ffff028224 */ /* 0x008fca00078e001d */
[----:B--2---:R0:W2:Y:S01]  /*15f90*/  @!P0 LDG.E.U16 R26, [R2.64] ;  /* 0x00000008021a8981 */ /* 0x0040a2000c1e1500 */
[----:B------:R-:W-:-:S03]  /*15fa0*/  PRMT R9, RZ, 0x7610, R9 ;  /* 0x00007610ff097816 */ /* 0x000fc60000000009 */
[----:B------:R-:W-:Y:S04]  /*15fb0*/  STS.U16 [R10+0x900], R24 ;  /* 0x000900180a007388 */ /* 0x000fe80000000400 */
[----:B------:R-:W-:Y:S01]  /*15fc0*/  STS.U16 [R10+0x1100], R23 ;  /* 0x001100170a007388 */ /* 0x000fe20000000400 */
[----:B0-----:R-:W-:-:S03]  /*15fd0*/  @!P0 IMAD.MOV.U32 R2, RZ, RZ, R11 ;  /* 0x000000ffff028224 */ /* 0x001fc600078e000b */
[----:B------:R-:W-:Y:S01]  /*15fe0*/  STS.U16 [R10+0x1900], R22 ;  /* 0x001900160a007388 */ /* 0x000fe20000000400 */
[----:B------:R-:W-:-:S03]  /*15ff0*/  @!P0 IMAD.MOV.U32 R3, RZ, RZ, R28 ;  /* 0x000000ffff038224 */ /* 0x000fc600078e001c */
[----:B------:R-:W-:Y:S04]  /*16000*/  STS.U16 [R10+0x2100], R21 ;  /* 0x002100150a007388 */ /* 0x000fe80000000400 */
[----:B------:R-:W-:Y:S04]  /*16010*/  STS.U16 [R10+0x2900], R15 ;  /* 0x0029000f0a007388 */ /* 0x000fe80000000400 */
[----:B------:R0:W3:Y:S04]  /*16020*/  @!P0 LDG.E.U16 R9, [R2.64] ;  /* 0x0000000802098981 */ /* 0x0000e8000c1e1500 */
[----:B--2---:R1:W-:Y:S04]  /*16030*/  STL [R1+0x4], R26 ;  /* 0x0000041a01007387 */ /* 0x0043e80000100800 */
[----:B-1----:R-:W2:Y:S04]  /*16040*/  LDL.LU R26, [R1+0x194] ;  /* 0x00019400011a7983 */ /* 0x002ea80000300800 */
[----:B------:R-:W2:Y:S04]  /*16050*/  LDL R15, [R1+0x444] ;  /* 0x00044400010f7983 */ /* 0x000ea80000100800 */
[----:B------:R-:W2:Y:S04]  /*16060*/  LDL R11, [R1+0x820] ;  /* 0x00082000010b7983 */ /* 0x000ea80000100800 */
[----:B------:R-:W2:Y:S04]  /*16070*/  LDL.LU R28, [R1+0x2c] ;  /* 0x00002c00011c7983 */ /* 0x000ea80000300800 */
[----:B------:R-:W2:Y:S04]  /*16080*/  LDL.LU R29, [R1+0xc] ;  /* 0x00000c00011d7983 */ /* 0x000ea80000300800 */
[----:B0-----:R-:W2:Y:S04]  /*16090*/  LDL R2, [R1+0x4ec] ;  /* 0x0004ec0001027983 */ /* 0x001ea80000100800 */
[----:B------:R-:W2:Y:S01]  /*160a0*/  LDL R3, [R1+0x4f0] ;  /* 0x0004f00001037983 */ /* 0x000ea20000100800 */
[----:B------:R-:W-:-:S02]  /*160b0*/  PRMT R8, RZ, 0x7610, R8 ;  /* 0x00007610ff087816 */ /* 0x000fc40000000008 */
[----:B--2---:R-:W-:-:S04]  /*160c0*/  @!P0 LOP3.LUT R3, R3, R2, RZ, 0x3c, !PT ;  /* 0x0000000203038212 */ /* 0x004fc800078e3cff */
[----:B------:R-:W-:-:S04]  /*160d0*/  @!P0 LOP3.LUT R2, R3, R2, RZ, 0x3c, !PT ;  /* 0x0000000203028212 */ /* 0x000fc800078e3cff */
[----:B------:R-:W-:-:S05]  /*160e0*/  @!P0 LOP3.LUT R3, R3, R2, RZ, 0x3c, !PT ;  /* 0x0000000203038212 */ /* 0x000fca00078e3cff */
[----:B------:R0:W2:Y:S04]  /*160f0*/  @!P0 LDG.E.U16 R8, [R2.64] ;  /* 0x0000000802088981 */ /* 0x0000a8000c1e1500 */
[----:B---3--:R1:W-:Y:S04]  /*16100*/  STL [R1+0x1348], R9 ;  /* 0x0013480901007387 */ /* 0x0083e80000100800 */
[----:B------:R-:W-:Y:S04]  /*16110*/  STS.U16 [R10+0x3100], R25 ;  /* 0x003100190a007388 */ /* 0x000fe80000000400 */
[----:B-1----:R-:W3:Y:S04]  /*16120*/  LDL.LU R9, [R1+0x198] ;  /* 0x0001980001097983 */ /* 0x002ee80000300800 */
[----:B0-----:R-:W3:Y:S04]  /*16130*/  LDL R2, [R1+0x4ac] ;  /* 0x0004ac0001027983 */ /* 0x001ee80000100800 */
[----:B------:R-:W3:Y:S04]  /*16140*/  LDL R3, [R1+0x4b0] ;  /* 0x0004b00001037983 */ /* 0x000ee80000100800 */
[----:B------:R-:W-:Y:S04]  /*16150*/  STS.U16 [R10+0x3900], R27 ;  /* 0x0039001b0a007388 */ /* 0x000fe80000000400 */
[----:B------:R0:W-:Y:S04]  /*16160*/  STS.U16 [R10+0x4100], R7 ;  /* 0x004100070a007388 */ /* 0x0001e80000000400 */
[----:B--2---:R-:W-:Y:S04]  /*16170*/  STL [R1+0x134c], R8 ;  /* 0x00134c0801007387 */ /* 0x004fe80000100800 */
[----:B0-----:R-:W2:Y:S01]  /*16180*/  LDL.LU R7, [R1+0x13a8] ;  /* 0x0013a80001077983 */ /* 0x001ea20000300800 */
[----:B---3--:R-:W-:-:S04]  /*16190*/  @!P0 LOP3.LUT R3, R3, R2, RZ, 0x3c, !PT ;  /* 0x0000000203038212 */ /* 0x008fc800078e3cff */
[----:B------:R-:W-:-:S04]  /*161a0*/  @!P0 LOP3.LUT R2, R3, R2, RZ, 0x3c, !PT ;  /* 0x0000000203028212 */ /* 0x000fc800078e3cff */
[----:B------:R-:W-:Y:S02]  /*161b0*/  @!P0 LOP3.LUT R3, R3, R2, RZ, 0x3c, !PT ;  /* 0x0000000203038212 */ /* 0x000fe400078e3cff */
[----:B--2---:R-:W-:-:S06]  /*161c0*/  PRMT R7, RZ, 0x7610, R7 ;  /* 0x00007610ff077816 */ /* 0x004fcc0000000007 */
[----:B------:R0:W2:Y:S04]  /*161d0*/  @!P0 LDG.E.U16 R7, [R2.64] ;  /* 0x0000000802078981 */ /* 0x0000a8000c1e1500 */
[----:B----4-:R1:W-:Y:S04]  /*161e0*/  STS.U16 [R10+0x4900], R6 ;  /* 0x004900060a007388 */ /* 0x0103e80000000400 */
[----:B0-----:R-:W3:Y:S04]  /*161f0*/  LDL R2, [R1+0x46c] ;  /* 0x00046c0001027983 */ /* 0x001ee80000100800 */
[----:B------:R-:W3:Y:S04]  /*16200*/  LDL R3, [R1+0x470] ;  /* 0x0004700001037983 */ /* 0x000ee80000100800 */
[----:B--2---:R-:W-:Y:S04]  /*16210*/  STL [R1+0x1350], R7 ;  /* 0x0013500701007387 */ /* 0x004fe80000100800 */
[----:B-1----:R-:W2:Y:S01]  /*16220*/  LDL.LU R6, [R1+0x13a4] ;  /* 0x0013a40001067983 */ /* 0x002ea20000300800 */
[----:B---3--:R-:W-:-:S04]  /*16230*/  @!P0 LOP3.LUT R3, R3, R2, RZ, 0x3c, !PT ;  /* 0x0000000203038212 */ /* 0x008fc800078e3cff */
[----:B------:R-:W-:-:S04]  /*16240*/  @!P0 LOP3.LUT R2, R3, R2, RZ, 0x3c, !PT ;  /* 0x0000000203028212 */ /* 0x000fc800078e3cff */
[----:B------:R-:W-:Y:S02]  /*16250*/  @!P0 LOP3.LUT R3, R3, R2, RZ, 0x3c, !PT ;  /* 0x0000000203038212 */ /* 0x000fe400078e3cff */
[----:B------:R-:W-:Y:S02]  /*16260*/  PRMT R5, RZ, 0x7610, R5 ;  /* 0x00007610ff057816 */ /* 0x000fe40000000005 */
[----:B--2---:R-:W-:-:S06]  /*16270*/  PRMT R6, RZ, 0x7610, R6 ;  /* 0x00007610ff067816 */ /* 0x004fcc0000000006 */
[----:B------:R0:W2:Y:S02]  /*16280*/  @!P0 LDG.E.U16 R6, [R2.64] ;  /* 0x0000000802068981 */ /* 0x0000a4000c1e1500 */
[----:B0-----:R-:W-:Y:S02]  /*16290*/  @!P0 IMAD.MOV.U32 R2, RZ, RZ, R11 ;  /* 0x000000ffff028224 */ /* 0x001fe400078e000b */
[----:B------:R-:W-:-:S05]  /*162a0*/  @!P0 IMAD.MOV.U32 R3, RZ, RZ, R15 ;  /* 0x000000ffff038224 */ /* 0x000fca00078e000f */
[----:B------:R-:W3:Y:S04]  /*162b0*/  @!P0 LDG.E.U16 R5, [R2.64] ;  /* 0x0000000802058981 */ /* 0x000ee8000c1e1500 */
[----:B------:R0:W-:Y:S04]  /*162c0*/  STS.U16 [R10+0x5100], R9 ;  /* 0x005100090a007388 */ /* 0x0001e80000000400 */
[----:B------:R-:W-:Y:S04]  /*162d0*/  STS.U16 [R10+0x5900], R26 ;  /* 0x0059001a0a007388 */ /* 0x000fe80000000400 */
[----:B--2---:R-:W-:Y:S04]  /*162e0*/  STL [R1+0x1354], R6 ;  /* 0x0013540601007387 */ /* 0x004fe80000100800 */
[----:B0-----:R-:W2:Y:S04]  /*162f0*/  LDL.LU R9, [R1+0x1b4] ;  /* 0x0001b40001097983 */ /* 0x001ea80000300800 */
[----:B------:R-:W4:Y:S04]  /*16300*/  LDL R15, [R1+0x724] ;  /* 0x00072400010f7983 */ /* 0x000f280000100800 */
[----:B------:R-:W2:Y:S04]  /*16310*/  LDL R11, [R1+0x728] ;  /* 0x00072800010b7983 */ /* 0x000ea80000100800 */
[----:B---3--:R0:W-:Y:S04]  /*16320*/  STL [R1+0x3c], R5 ;  /* 0x00003c0501007387 */ /* 0x0081e80000100800 */
[----:B0-----:R-:W3:Y:S04]  /*16330*/  LDL.LU R5, [R1+0x13a0] ;  /* 0x0013a00001057983 */ /* 0x001ee80000300800 */
        /* <DEDUP_REMOVED lines=27> */
[----:B------:R0:W3:Y:S01]  /*164f0*/  @!P0 LDG.E.U16 R12, [R2.64] ;  /* 0x00000008020c8981 */ /* 0x0000e2000c1e1500 */
[----:B------:R-:W-:-:S03]  /*16500*/  PRMT R6, RZ, 0x7610, R6 ;  /* 0x00007610ff067816 */ /* 0x000fc60000000006 */
[----:B------:R1:W-:Y:S01]  /*16510*/  STS.U16 [R10+0x6900], R29 ;  /* 0x0069001d0a007388 */ /* 0x0003e20000000400 */
[----:B0-----:R-:W-:Y:S02]  /*16520*/  @!P0 IMAD.MOV.U32 R2, RZ, RZ, R11 ;  /* 0x000000ffff028224 */ /* 0x001fe400078e000b */
[----:B----4-:R-:W-:Y:S01]  /*16530*/  @!P0 IMAD.MOV.U32 R3, RZ, RZ, R15 ;  /* 0x000000ffff038224 */ /* 0x010fe200078e000f */
[----:B-1----:R-:W4:Y:S04]  /*16540*/  LDL.LU R29, [R1+0x138c] ;  /* 0x00138c00011d7983 */ /* 0x002f280000300800 */
[----:B------:R0:W2:Y:S04]  /*16550*/  @!P0 LDG.E.U16 R6, [R2.64] ;  /* 0x0000000802068981 */ /* 0x0000a8000c1e1500 */
[----:B---3--:R1:W-:Y:S04]  /*16560*/  STL [R1+0x30], R12 ;  /* 0x0000300c01007387 */ /* 0x0083e80000100800 */
[----:B------:R-:W3:Y:S04]  /*16570*/  LDL R15, [R1+0x668] ;  /* 0x00066800010f7983 */ /* 0x000ee80000100800 */
[----:B------:R-:W3:Y:S04]  /*16580*/  LDL.LU R11, [R1+0x1a4] ;  /* 0x0001a400010b7983 */ /* 0x000ee80000300800 */
[----:B0-----:R-:W3:Y:S04]  /*16590*/  LDL R2, [R1+0x6e4] ;  /* 0x0006e40001027983 */ /* 0x001ee80000100800 */
[----:B------:R-:W3:Y:S04]  /*165a0*/  LDL R3, [R1+0x6e8] ;  /* 0x0006e80001037983 */ /* 0x000ee80000100800 */
[----:B-1----:R-:W0:Y:S01]  /*165b0*/  S2R R12, SR_TID.X ;  /* 0x00000000000c7919 */ /* 0x002e220000002100 */
[----:B------:R-:W-:-:S03]  /*165c0*/  PRMT R8, RZ, 0x7610, R8 ;  /* 0x00007610ff087816 */ /* 0x000fc60000000008 */
[----:B--2---:R1:W-:Y:S04]  /*165d0*/  STL [R1+0x2c], R6 ;  /* 0x00002c0601007387 */ /* 0x0043e80000100800 */
[----:B----4-:R-:W-:Y:S04]  /*165e0*/  STS.U16 [R10+0x7100], R29 ;  /* 0x0071001d0a007388 */ /* 0x010fe80000000400 */
[----:B------:R2:W-:Y:S01]  /*165f0*/  STS.U16 [R10+0x7900], R28 ;  /* 0x0079001c0a007388 */ /* 0x0005e20000000400 */
[----:B0-----:R-:W-:-:S05]  /*16600*/  LOP3.LUT R12, R12, 0x7f, RZ, 0xc0, !PT ;  /* 0x0000007f0c0c7812 */ /* 0x001fca00078ec0ff */
[----:B------:R-:W-:-:S05]  /*16610*/  IMAD.SHL.U32 R12, R12, 0x2, RZ ;  /* 0x000000020c0c7824 */ /* 0x000fca00078e00ff */
[----:B-1----:R-:W-:Y:S02]  /*16620*/  LOP3.LUT R6, R12, 0x20, RZ, 0x3c, !PT ;  /* 0x000000200c067812 */ /* 0x002fe400078e3cff */
[----:B------:R-:W4:Y:S04]  /*16630*/  LDL R12, [R1+0x628] ;  /* 0x00062800010c7983 */ /* 0x000f280000100800 */
[----:B--2---:R-:W2:Y:S01]  /*16640*/  LDL.LU R10, [R1] ;  /* 0x00000000010a7983 */ /* 0x004ea20000300800 */
[----:B---3--:R-:W-:-:S04]  /*16650*/  @!P0 LOP3.LUT R3, R3, R2, RZ, 0x3c, !PT ;  /* 0x0000000203038212 */ /* 0x008fc800078e3cff */
[----:B------:R-:W-:-:S04]  /*16660*/  @!P0 LOP3.LUT R2, R3, R2, RZ, 0x3c, !PT ;  /* 0x0000000203028212 */ /* 0x000fc800078e3cff */
[----:B------:R-:W-:-:S05]  /*16670*/  @!P0 LOP3.LUT R3, R3, R2, RZ, 0x3c, !PT ;  /* 0x0000000203038212 */ /* 0x000fca00078e3cff */
[----:B------:R0:W3:Y:S04]  /*16680*/  @!P0 LDG.E.U16 R8, [R2.64] ;  /* 0x0000000802088981 */ /* 0x0000e8000c1e1500 */
[----:B0-----:R-:W2:Y:S04]  /*16690*/  LDL R2, [R1+0x6a4] ;  /* 0x0006a40001027983 */ /* 0x001ea80000100800 */
[----:B------:R-:W2:Y:S01]  /*166a0*/  LDL R3, [R1+0x6a8] ;  /* 0x0006a80001037983 */ /* 0x000ea20000100800 */
[----:B------:R-:W-:Y:S02]  /*166b0*/  PRMT R26, RZ, 0x7610, R26 ;  /* 0x00007610ff1a7816 */ /* 0x000fe4000000001a */
[----:B--2---:R-:W-:-:S04]  /*166c0*/  @!P0 LOP3.LUT R3, R3, R2, RZ, 0x3c, !PT ;  /* 0x0000000203038212 */ /* 0x004fc800078e3cff */
[----:B------:R-:W-:-:S04]  /*166d0*/  @!P0 LOP3.LUT R2, R3, R2, RZ, 0x3c, !PT ;  /* 0x0000000203028212 */ /* 0x000fc800078e3cff */
[----:B------:R-:W-:-:S05]  /*166e0*/  @!P0 LOP3.LUT R3, R3, R2, RZ, 0x3c, !PT ;  /* 0x0000000203038212 */ /* 0x000fca00078e3cff */
[----:B------:R-:W2:Y:S04]  /*166f0*/  @!P0 LDG.E.U16 R26, [R2.64] ;  /* 0x00000008021a8981 */ /* 0x000ea8000c1e1500 */
[----:B------:R0:W-:Y:S04]  /*16700*/  STS.U16 [R6+0x200], R9 ;  /* 0x0002000906007388 */ /* 0x0001e80000000400 */
[----:B0-----:R-:W4:Y:S04]  /*16710*/  LDL R9, [R1+0x5e4] ;  /* 0x0005e40001097983 */ /* 0x001f280000100800 */
[----:B---3--:R0:W-:Y:S04]  /*16720*/  STL [R1+0x28], R8 ;  /* 0x0000280801007387 */ /* 0x0081e80000100800 */
[----:B0-----:R-:W3:Y:S04]  /*16730*/  LDL R8, [R1+0x5e8] ;  /* 0x0005e80001087983 */ /* 0x001ee80000100800 */
[----:B--2---:R0:W-:Y:S04]  /*16740*/  STL [R1+0x24], R26 ;  /* 0x0000241a01007387 */ /* 0x0041e80000100800 */
[----:B0-----:R-:W2:Y:S04]  /*16750*/  LDL.LU R26, [R1+0x1388] ;  /* 0x00138800011a7983 */ /* 0x001ea80000300800 */
[----:B------:R-:W3:Y:S04]  /*16760*/  LDL.LU R2, [R1+0x1b0] ;  /* 0x0001b00001027983 */ /* 0x000ee80000300800 */
[----:B------:R-:W4:Y:S01]  /*16770*/  LDL R3, [R1+0x664] ;  /* 0x0006640001037983 */ /* 0x000f220000100800 */
[----:B--2---:R-:W-:-:S03]  /*16780*/  PRMT R26, RZ, 0x7610, R26 ;  /* 0x00007610ff1a7816 */ /* 0x004fc6000000001a */
[----:B---3--:R0:W-:Y:S02]  /*16790*/  STS.U16 [R6+0xa00], R2 ;  /* 0x000a000206007388 */ /* 0x0081e40000000400 */
[----:B0-----:R-:W-:Y:S02]  /*167a0*/  @!P0 IMAD.MOV.U32 R2, RZ, RZ, R15 ;  /* 0x000000ffff028224 */ /* 0x001fe400078e000f */
[----:B------:R-:W2:Y:S04]  /*167b0*/  LDL.LU R15, [R1+0x1d4] ;  /* 0x0001d400010f7983 */ /* 0x000ea80000300800 */
[----:B----4-:R-:W3:Y:S04]  /*167c0*/  @!P0 LDG.E.U16 R26, [R2.64] ;  /* 0x00000008021a8981 */ /* 0x010ee8000c1e1500 */
[----:B---3--:R0:W-:Y:S04]  /*167d0*/  STL [R1+0x20], R26 ;  /* 0x0000201a01007387 */ /* 0x0081e80000100800 */
[----:B0-----:R-:W3:Y:S04]  /*167e0*/  LDL.LU R26, [R1+0x1384] ;  /* 0x00138400011a7983 */ /* 0x001ee80000300800 */
[----:B------:R-:W4:Y:S04]  /*167f0*/  LDL.LU R2, [R1+0x1ac] ;  /* 0x0001ac0001027983 */ /* 0x000f280000300800 */
[----:B------:R-:W2:Y:S01]  /*16800*/  LDL R3, [R1+0x624] ;  /* 0x0006240001037983 */ /* 0x000ea20000100800 */
[----:B------:R-:W-:-:S03]  /*16810*/  PRMT R7, RZ, 0x7610, R7 ;  /* 0x00007610ff077816 */ /* 0x000fc60000000007 */
[----:B----4-:R0:W-:Y:S02]  /*16820*/  STS.U16 [R6+0x1200], R2 ;  /* 0x0012000206007388 */ /* 0x0101e40000000400 */
[----:B0-----:R-:W-:-:S05]  /*16830*/  @!P0 IMAD.MOV.U32 R2, RZ, RZ, R12 ;  /* 0x000000ffff028224 */ /* 0x001fca00078e000c */
[----:B--2---:R0:W2:Y:S04]  /*16840*/  @!P0 LDG.E.U16 R7, [R2.64] ;  /* 0x0000000802078981 */ /* 0x0040a8000c1e1500 */
[----:B0-----:R-:W4:Y:S01]  /*16850*/  LDL.LU R3, [R1+0x1a8] ;  /* 0x0001a80001037983 */ /* 0x001f220000300800 */
[----:B---3--:R-:W-:Y:S01]  /*16860*/  PRMT R26, RZ, 0x7610, R26 ;  /* 0x00007610ff1a7816 */ /* 0x008fe2000000001a */
[----:B------:R-:W-:Y:S02]  /*16870*/  @!P0 IMAD.MOV.U32 R2, RZ, RZ, R8 ;  /* 0x000000ffff028224 */ /* 0x000fe400078e0008 */
[----:B----4-:R0:W-:Y:S02]  /*16880*/  STS.U16 [R6+0x1a00], R3 ;  /* 0x001a000306007388 */ /* 0x0101e40000000400 */
[----:B0-----:R-:W-:-:S05]  /*16890*/  @!P0 IMAD.MOV.U32 R3, RZ, RZ, R9 ;  /* 0x000000ffff038224 */ /* 0x001fca00078e0009 */
[----:B------:R-:W3:Y:S04]  /*168a0*/  @!P0 LDG.E.U16 R26, [R2.64] ;  /* 0x00000008021a8981 */ /* 0x000ee8000c1e1500 */
[----:B--2---:R0:W-:Y:S04]  /*168b0*/  STL [R1+0x1c], R7 ;  /* 0x00001c0701007387 */ /* 0x0041e80000100800 */
[----:B0-----:R-:W2:Y:S04]  /*168c0*/  LDL R7, [R1+0x568] ;  /* 0x0005680001077983 */ /* 0x001ea80000100800 */
[----:B------:R-:W4:Y:S04]  /*168d0*/  LDL.LU R12, [R1+0x1d8] ;  /* 0x0001d800010c7983 */ /* 0x000f280000300800 */
[----:B------:R-:W2:Y:S04]  /*168e0*/  LDL R9, [R1+0x524] ;  /* 0x0005240001097983 */ /* 0x000ea80000100800 */
[----:B------:R-:W2:Y:S04]  /*168f0*/  LDL R8, [R1+0x528] ;  /* 0x0005280001087983 */ /* 0x000ea80000100800 */
[----:B---3--:R0:W-:Y:S04]  /*16900*/  STL [R1+0x18], R26 ;  /* 0x0000181a01007387 */ /* 0x0081e80000100800 */
[----:B0-----:R-:W3:Y:S04]  /*16910*/  LDL.LU R26, [R1+0x1380] ;  /* 0x00138000011a7983 */ /* 0x001ee80000300800 */
[----:B------:R-:W2:Y:S04]  /*16920*/  LDL R2, [R1+0x5a4] ;  /* 0x0005a40001027983 */ /* 0x000ea80000100800 */
[----:B------:R-:W2:Y:S01]  /*16930*/  LDL R3, [R1+0x5a8] ;  /* 0x0005a80001037983 */ /* 0x000ea20000100800 */
[----:B------:R-:W-:-:S03]  /*16940*/  PRMT R14, RZ, 0x7610, R14 ;  /* 0x00007610ff0e7816 */ /* 0x000fc6000000000e */
[----:B------:R0:W-:Y:S04]  /*16950*/  STS.U16 [R6+0x2200], R11 ;  /* 0x0022000b06007388 */ /* 0x0001e80000000400 */
[----:B0-----:R-:W3:Y:S01]  /*16960*/  LDL.LU R11, [R1+0x1e0] ;  /* 0x0001e000010b7983 */ /* 0x001ee20000300800 */
[----:B--2---:R-:W-:-:S04]  /*16970*/  @!P0 LOP3.LUT R3, R3, R2, RZ, 0x3c, !PT ;  /* 0x0000000203038212 */ /* 0x004fc800078e3cff */
[----:B------:R-:W-:-:S04]  /*16980*/  @!P0 LOP3.LUT R2, R3, R2, RZ, 0x3c, !PT ;  /* 0x0000000203028212 */ /* 0x000fc800078e3cff */
[----:B------:R-:W-:-:S05]  /*16990*/  @!P0 LOP3.LUT R3, R3, R2, RZ, 0x3c, !PT ;  /* 0x0000000203038212 */ /* 0x000fca00078e3cff */
[----:B------:R0:W2:Y:S04]  /*169a0*/  @!P0 LDG.E.U16 R14, [R2.64] ;  /* 0x00000008020e8981 */ /* 0x0000a8000c1e1500 */
[----:B0-----:R-:W3:Y:S01]  /*169b0*/  LDL R3, [R1+0x564] ;  /* 0x0005640001037983 */ /* 0x001ee20000100800 */
[----:B------:R-:W-:Y:S01]  /*169c0*/  PRMT R5, RZ, 0x7610, R5 ;  /* 0x00007610ff057816 */ /* 0x000fe20000000005 */
[----:B------:R-:W-:Y:S02]  /*169d0*/  @!P0 IMAD.MOV.U32 R2, RZ, RZ, R7 ;  /* 0x000000ffff028224 */ /* 0x000fe400078e0007 */
[----:B------:R0:W-:Y:S04]  /*169e0*/  STS.U16 [R6+0x2a00], R10 ;  /* 0x002a000a06007388 */ /* 0x0001e80000000400 */
[----:B--2---:R1:W-:Y:S04]  /*169f0*/  STL [R1+0xc], R14 ;  /* 0x00000c0e01007387 */ /* 0x0043e80000100800 */
[----:B0-----:R-:W2:Y:S04]  /*16a00*/  LDL R10, [R1+0x4e8] ;  /* 0x0004e800010a7983 */ /* 0x001ea80000100800 */
[----:B-1----:R-:W2:Y:S04]  /*16a10*/  LDL R14, [R1+0x4e4] ;  /* 0x0004e400010e7983 */ /* 0x002ea80000100800 */
[----:B------:R-:W2:Y:S04]  /*16a20*/  LDL.LU R7, [R1+0x1e4] ;  /* 0x0001e40001077983 */ /* 0x000ea80000300800 */
[----:B---3--:R0:W3:Y:S04]  /*16a30*/  @!P0 LDG.E.U16 R5, [R2.64] ;  /* 0x0000000802058981 */ /* 0x0080e8000c1e1500 */
[----:B0-----:R-:W2:Y:S01]  /*16a40*/  LDL.LU R3, [R1+0x1bc] ;  /* 0x0001bc0001037983 */ /* 0x001ea20000300800 */
[----:B------:R-:W-:Y:S01]  /*16a50*/  PRMT R4, RZ, 0x7610, R4 ;  /* 0x00007610ff047816 */ /* 0x000fe20000000004 */
[----:B------:R-:W-:-:S02]  /*16a60*/  @!P0 IMAD.MOV.U32 R2, RZ, RZ, R8 ;  /* 0x000000ffff028224 */ /* 0x000fc400078e0008 */
[----:B--2---:R0:W-:Y:S02]  /*16a70*/  STS.U16 [R6+0x3200], R3 ;  /* 0x0032000306007388 */ /* 0x0041e40000000400 */
[----:B0-----:R-:W-:-:S05]  /*16a80*/  @!P0 IMAD.MOV.U32 R3, RZ, RZ, R9 ;  /* 0x000000ffff038224 */ /* 0x001fca00078e0009 */
[----:B------:R0:W2:Y:S04]  /*16a90*/  @!P0 LDG.E.U16 R4, [R2.64] ;  /* 0x0000000802048981 */ /* 0x0000a8000c1e1500 */
[----:B---3--:R-:W-:Y:S04]  /*16aa0*/  STL [R1+0x1330], R5 ;  /* 0x0013300501007387 */ /* 0x008fe80000100800 */
[----:B------:R1:W-:Y:S01]  /*16ab0*/  STS.U16 [R6+0x3a00], R15 ;  /* 0x003a000f06007388 */ /* 0x0003e20000000400 */
[----:B0-----:R-:W-:-:S03]  /*16ac0*/  PRMT R3, RZ, 0x7610, R3 ;  /* 0x00007610ff037816 */ /* 0x001fc60000000003 */
[----:B------:R-:W3:Y:S01]  /*16ad0*/  LDL.LU R8, [R1+0x1f0] ;  /* 0x0001f00001087983 */ /* 0x000ee20000300800 */
[----:B-1----:R-:W-:Y:S02]  /*16ae0*/  @!P0 IMAD.MOV.U32 R15, RZ, RZ, R14 ;  /* 0x000000ffff0f8224 */ /* 0x002fe400078e000e */
[----:B------:R-:W-:-:S05]  /*16af0*/  @!P0 IMAD.MOV.U32 R14, RZ, RZ, R10 ;  /* 0x000000ffff0e8224 */ /* 0x000fca00078e000a */
[----:B------:R0:W3:Y:S04]  /*16b00*/  @!P0 LDG.E.U16 R3, [R14.64] ;  /* 0x000000080e038981 */ /* 0x0000e8000c1e1500 */
[----:B--2---:R1:W-:Y:S04]  /*16b10*/  STL [R1+0x1334], R4 ;  /* 0x0013340401007387 */ /* 0x0043e80000100800 */
[----:B------:R-:W2:Y:S04]  /*16b20*/  LDL R5, [R1+0x468] ;  /* 0x0004680001057983 */ /* 0x000ea80000100800 */
[----:B-1----:R-:W2:Y:S04]  /*16b30*/  LDL R4, [R1+0x4a8] ;  /* 0x0004a80001047983 */ /* 0x002ea80000100800 */
[----:B------:R-:W3:Y:S04]  /*16b40*/  LDL.LU R9, [R1+0x200] ;  /* 0x0002000001097983 */ /* 0x000ee80000300800 */
[----:B0-----:R-:W3:Y:S01]  /*16b50*/  LDL R15, [R1+0x4a4] ;  /* 0x0004a400010f7983 */ /* 0x001ee20000100800 */
[----:B------:R-:W-:Y:S01]  /*16b60*/  PRMT R2, RZ, 0x7610, R2 ;  /* 0x00007610ff027816 */ /* 0x000fe20000000002 */
[----:B--2---:R-:W-:-:S05]  /*16b70*/  @!P0 IMAD.MOV.U32 R14, RZ, RZ, R4 ;  /* 0x000000ffff0e8224 */ /* 0x004fca00078e0004 */
[----:B---3--:R0:W2:Y:S04]  /*16b80*/  @!P0 LDG.E.U16 R2, [R14.64] ;  /* 0x000000080e028981 */ /* 0x0080a8000c1e1500 */
[----:B------:R-:W-:Y:S04]  /*16b90*/  STL [R1+0x1338], R3 ;  /* 0x0013380301007387 */ /* 0x000fe80000100800 */
[----:B----4-:R1:W-:Y:S04]  /*16ba0*/  STS.U16 [R6+0x4200], R12 ;  /* 0x0042000c06007388 */ /* 0x0103e80000000400 */
[----:B-1----:R-:W3:Y:S04]  /*16bb0*/  LDL R12, [R1+0x81c] ;  /* 0x00081c00010c7983 */ /* 0x002ee80000100800 */
[----:B------:R-:W4:Y:S04]  /*16bc0*/  LDL.LU R10, [R1+0x1fc] ;  /* 0x0001fc00010a7983 */ /* 0x000f280000300800 */
[----:B0-----:R-:W3:Y:S04]  /*16bd0*/  LDL R15, [R1+0x464] ;  /* 0x00046400010f7983 */ /* 0x001ee80000100800 */
[----:B--2---:R0:W-:Y:S01]  /*16be0*/  STL [R1+0x133c], R2 ;  /* 0x00133c0201007387 */ /* 0x0041e20000100800 */
[----:B------:R-:W-:Y:S01]  /*16bf0*/  PRMT R0, RZ, 0x7610, R0 ;  /* 0x00007610ff007816 */ /* 0x000fe20000000000 */
[----:B------:R-:W-:Y:S01]  /*16c00*/  @!P0 IMAD.MOV.U32 R14, RZ, RZ, R5 ;  /* 0x000000ffff0e8224 */ /* 0x000fe200078e0005 */
[----:B------:R-:W-:Y:S01]  /*16c10*/  PRMT R26, RZ, 0x7610, R26 ;  /* 0x00007610ff1a7816 */ /* 0x000fe2000000001a */
[----:B------:R1:W-:Y:S04]  /*16c20*/  STS.U16 [R6+0x4a00], R11 ;  /* 0x004a000b06007388 */ /* 0x0003e80000000400 */
[----:B------:R-:W2:Y:S04]  /*16c30*/  LDL R4, [R1+0x7dc] ;  /* 0x0007dc0001047983 */ /* 0x000ea80000100800 */
[----:B0-----:R-:W2:Y:S04]  /*16c40*/  LDL R2, [R1+0x440] ;  /* 0x0004400001027983 */ /* 0x001ea80000100800 */
[----:B------:R-:W4:Y:S04]  /*16c50*/  LDL R3, [R1+0x7e0] ;  /* 0x0007e00001037983 */ /* 0x000f280000100800 */
[----:B-1----:R-:W4:Y:S04]  /*16c60*/  LDL.LU R11, [R1+0x1f8] ;  /* 0x0001f800010b7983 */ /* 0x002f280000300800 */
[----:B---3--:R0:W3:Y:S02]  /*16c70*/  @!P0 LDG.E.U16 R0, [R14.64] ;  /* 0x000000080e008981 */ /* 0x0080e4000c1e1500 */
[----:B0-----:R-:W-:-:S02]  /*16c80*/  @!P0 IMAD.MOV.U32 R14, RZ, RZ, R12 ;  /* 0x000000ffff0e8224 */ /* 0x001fc400078e000c */
[----:B--2---:R-:W-:-:S05]  /*16c90*/  @!P0 IMAD.MOV.U32 R15, RZ, RZ, R2 ;  /* 0x000000ffff0f8224 */ /* 0x004fca00078e0002 */
[----:B------:R-:W2:Y:S04]  /*16ca0*/  @!P0 LDG.E.U16 R26, [R14.64] ;  /* 0x000000080e1a8981 */ /* 0x000ea8000c1e1500 */
[----:B------:R0:W-:Y:S04]  /*16cb0*/  STS.U16 [R6+0x5200], R7 ;  /* 0x0052000706007388 */ /* 0x0001e80000000400 */
[----:B---3--:R1:W-:Y:S04]  /*16cc0*/  STL [R1+0x1340], R0 ;  /* 0x0013400001007387 */ /* 0x0083e80000100800 */
[----:B------:R-:W3:Y:S04]  /*16cd0*/  LDL R5, [R1+0x7a0] ;  /* 0x0007a00001057983 */ /* 0x000ee80000100800 */
[----:B0-----:R-:W3:Y:S04]  /*16ce0*/  LDL R7, [R1+0x79c] ;  /* 0x00079c0001077983 */ /* 0x001ee80000100800 */
[----:B------:R-:W3:Y:S04]  /*16cf0*/  LDL R2, [R1+0x75c] ;  /* 0x00075c0001027983 */ /* 0x000ee80000100800 */
[----:B-1----:R-:W3:Y:S04]  /*16d00*/  LDL R0, [R1+0x760] ;  /* 0x0007600001007983 */ /* 0x002ee80000100800 */
[----:B------:R-:W3:Y:S04]  /*16d10*/  LDL.LU R12, [R1+0x1f4] ;  /* 0x0001f400010c7983 */ /* 0x000ee80000300800 */
[----:B--2---:R0:W-:Y:S04]  /*16d20*/  STL [R1], R26 ;  /* 0x0000001a01007387 */ /* 0x0041e80000100800 */
[----:B0-----:R-:W2:Y:S01]  /*16d30*/  LDL.LU R26, [R1+0x137c] ;  /* 0x00137c00011a7983 */ /* 0x001ea20000300800 */
[----:B------:R-:W-:Y:S01]  /*16d40*/  PRMT R28, RZ, 0x7610, R28 ;  /* 0x00007610ff1c7816 */ /* 0x000fe2000000001c */
[----:B----4-:R-:W-:-:S02]  /*16d50*/  @!P0 IMAD.MOV.U32 R14, RZ, RZ, R3 ;  /* 0x000000ffff0e8224 */ /* 0x010fc400078e0003 */
[----:B------:R-:W-:-:S05]  /*16d60*/  @!P0 IMAD.MOV.U32 R15, RZ, RZ, R4 ;  /* 0x000000ffff0f8224 */ /* 0x000fca00078e0004 */
[----:B------:R3:W4:Y:S02]  /*16d70*/  @!P0 LDG.E.U16 R28, [R14.64] ;  /* 0x000000080e1c8981 */ /* 0x000724000c1e1500 */
[----:B---3--:R-:W-:Y:S02]  /*16d80*/  @!P0 IMAD.MOV.U32 R14, RZ, RZ, R5 ;  /* 0x000000ffff0e8224 */ /* 0x008fe400078e0005 */
[----:B------:R-:W-:Y:S01]  /*16d90*/  @!P0 IMAD.MOV.U32 R15, RZ, RZ, R7 ;  /* 0x000000ffff0f8224 */ /* 0x000fe200078e0007 */
[----:B--2---:R-:W-:-:S06]  /*16da0*/  PRMT R26, RZ, 0x7610, R26 ;  /* 0x00007610ff1a7816 */ /* 0x004fcc000000001a */
[----:B------:R0:W2:Y:S04]  /*16db0*/  @!P0 LDG.E.U16 R26, [R14.64] ;  /* 0x000000080e1a8981 */ /* 0x0000a8000c1e1500 */
[----:B----4-:R-:W-:Y:S01]  /*16dc0*/  STL [R1+0x1344], R28 ;  /* 0x0013441c01007387 */ /* 0x010fe20000100800 */
[----:B------:R-:W-:-:S03]  /*16dd0*/  PRMT R24, RZ, 0x7610, R24 ;  /* 0x00007610ff187816 */ /* 0x000fc60000000018 */
[----:B------:R-:W3:Y:S04]  /*16de0*/  LDL R4, [R1+0x71c] ;  /* 0x00071c0001047983 */ /* 0x000ee80000100800 */
[----:B------:R-:W4:Y:S01]  /*16df0*/  LDL R3, [R1+0x720] ;  /* 0x0007200001037983 */ /* 0x000f220000100800 */
[----:B0-----:R-:W-:Y:S02]  /*16e00*/  @!P0 IMAD.MOV.U32 R14, RZ, RZ, R0 ;  /* 0x000000ffff0e8224 */ /* 0x001fe400078e0000 */
[----:B------:R-:W-:Y:S01]  /*16e10*/  @!P0 IMAD.MOV.U32 R15, RZ, RZ, R2 ;  /* 0x000000ffff0f8224 */ /* 0x000fe200078e0002 */
[----:B------:R-:W-:Y:S04]  /*16e20*/  STS.U16 [R6+0x5a00], R8 ;  /* 0x005a000806007388 */ /* 0x000fe80000000400 */
[----:B------:R0:W-:Y:S04]  /*16e30*/  STS.U16 [R6+0x6200], R9 ;  /* 0x0062000906007388 */ /* 0x0001e80000000400 */
[----:B------:R3:W4:Y:S04]  /*16e40*/  @!P0 LDG.E.U16 R24, [R14.64] ;  /* 0x000000080e188981 */ /* 0x000728000c1e1500 */
[----:B0-----:R-:W4:Y:S04]  /*16e50*/  LDL.LU R9, [R1+0x21c] ;  /* 0x00021c0001097983 */ /* 0x001f280000300800 */
[----:B--2---:R0:W-:Y:S04]  /*16e60*/  STL [R1+0x1358], R26 ;  /* 0x0013581a01007387 */ /* 0x0041e80000100800 */
[----:B------:R-:W2:Y:S04]  /*16e70*/  LDL R2, [R1+0x6dc] ;  /* 0x0006dc0001027983 */ /* 0x000ea80000100800 */
[----:B------:R-:W2:Y:S01]  /*16e80*/  LDL R0, [R1+0x6e0] ;  /* 0x0006e00001007983 */ /* 0x000ea20000100800 */
[----:B------:R-:W-:Y:S01]  /*16e90*/  PRMT R22, RZ, 0x7610, R22 ;  /* 0x00007610ff167816 */ /* 0x000fe20000000016 */
[----:B---3--:R-:W-:-:S02]  /*16ea0*/  @!P0 IMAD.MOV.U32 R15, RZ, RZ, R4 ;  /* 0x000000ffff0f8224 */ /* 0x008fc400078e0004 */
[----:B----4-:R-:W-:Y:S01]  /*16eb0*/  @!P0 IMAD.MOV.U32 R14, RZ, RZ, R3 ;  /* 0x000000ffff0e8224 */ /* 0x010fe200078e0003 */
[----:B------:R-:W-:Y:S01]  /*16ec0*/  PRMT R20, RZ, 0x7610, R20 ;  /* 0x00007610ff147816 */ /* 0x000fe20000000014 */
[----:B0-----:R-:W3:Y:S04]  /*16ed0*/  LDL.LU R26, [R1+0x218] ;  /* 0x00021800011a7983 */ /* 0x001ee80000300800 */
[----:B------:R2:W4:Y:S04]  /*16ee0*/  @!P0 LDG.E.U16 R22, [R14.64] ;  /* 0x000000080e168981 */ /* 0x000528000c1e1500 */
[----:B------:R-:W-:Y:S04]  /*16ef0*/  STL [R1+0x135c], R24 ;  /* 0x00135c1801007387 */ /* 0x000fe80000100800 */
[----:B------:R-:W3:Y:S04]  /*16f00*/  LDL.LU R28, [R1+0x214] ;  /* 0x00021400011c7983 */ /* 0x000ee80000300800 */
[----:B------:R-:W3:Y:S04]  /*16f10*/  LDL R5, [R1+0x69c] ;  /* 0x00069c0001057983 */ /* 0x000ee80000100800 */
[----:B------:R-:W3:Y:S01]  /*16f20*/  LDL R4, [R1+0x6a0] ;  /* 0x0006a00001047983 */ /* 0x000ee20000100800 */
[----:B--2---:R-:W-:-:S02]  /*16f30*/  @!P0 IMAD.MOV.U32 R15, RZ, RZ, R2 ;  /* 0x000000ffff0f8224 */ /* 0x004fc400078e0002 */
[----:B------:R-:W-:-:S05]  /*16f40*/  @!P0 IMAD.MOV.U32 R14, RZ, RZ, R0 ;  /* 0x000000ffff0e8224 */ /* 0x000fca00078e0000 */
[----:B------:R3:W2:Y:S04]  /*16f50*/  @!P0 LDG.E.U16 R20, [R14.64] ;  /* 0x000000080e148981 */ /* 0x0006a8000c1e1500 */
[----:B------:R0:W-:Y:S04]  /*16f60*/  STS.U16 [R6+0x6a00], R10 ;  /* 0x006a000a06007388 */ /* 0x0001e80000000400 */
[----:B------:R1:W-:Y:S01]  /*16f70*/  STS.U16 [R6+0x7200], R11 ;  /* 0x0072000b06007388 */ /* 0x0003e20000000400 */
[----:B------:R-:W-:-:S03]  /*16f80*/  LOP3.LUT R3, R13, 0x30, RZ, 0x3c, !PT ;  /* 0x000000300d037812 */ /* 0x000fc600078e3cff */
[----:B------:R3:W-:Y:S04]  /*16f90*/  STS.U16 [R6+0x7a00], R12 ;  /* 0x007a000c06007388 */ /* 0x0007e80000000400 */
[----:B0-----:R-:W2:Y:S04]  /*16fa0*/  LDL.LU R10, [R1+0x210] ;  /* 0x00021000010a7983 */ /* 0x001ea80000300800 */
[----:B-1----:R-:W2:Y:S04]  /*16fb0*/  LDL.LU R11, [R1+0x20c] ;  /* 0x00020c00010b7983 */ /* 0x002ea80000300800 */
[----:B----4-:R-:W-:Y:S04]  /*16fc0*/  STL [R1+0x1360], R22 ;  /* 0x0013601601007387 */ /* 0x010fe80000100800 */
[----:B---3--:R-:W3:Y:S01]  /*16fd0*/  LDL.LU R12, [R1+0x208] ;  /* 0x00020800010c7983 */ /* 0x008ee20000300800 */
[----:B------:R-:W-:-:S03]  /*16fe0*/  PRMT R18, RZ, 0x7610, R18 ;  /* 0x00007610ff127816 */ /* 0x000fc60000000012 */
[----:B------:R-:W4:Y:S04]  /*16ff0*/  LDL R2, [R1+0x65c] ;  /* 0x00065c0001027983 */ /* 0x000f280000100800 */
[----:B------:R-:W3:Y:S01]  /*17000*/  LDL R0, [R1+0x660] ;  /* 0x0006600001007983 */ /* 0x000ee20000100800 */
[----:B------:R-:W-:Y:S02]  /*17010*/  @!P0 IMAD.MOV.U32 R14, RZ, RZ, R4 ;  /* 0x000000ffff0e8224 */ /* 0x000fe400078e0004 */
[----:B------:R-:W-:Y:S01]  /*17020*/  @!P0 IMAD.MOV.U32 R15, RZ, RZ, R5 ;  /* 0x000000ffff0f8224 */ /* 0x000fe200078e0005 */
[----:B------:R-:W3:Y:S04]  /*17030*/  LDL.LU R13, [R1+0x220] ;  /* 0x00022000010d7983 */ /* 0x000ee80000300800 */
[----:B------:R0:W-:Y:S04]  /*17040*/  STS.U16 [R3+0x300], R9 ;  /* 0x0003000903007388 */ /* 0x0001e80000000400 */
[----:B------:R4:W3:Y:S04]  /*17050*/  @!P0 LDG.E.U16 R18, [R14.64] ;  /* 0x000000080e128981 */ /* 0x0008e8000c1e1500 */
[----:B--2---:R-:W-:Y:S04]  /*17060*/  STL [R1+0x1364], R20 ;  /* 0x0013641401007387 */ /* 0x004fe80000100800 */
[----:B0-----:R-:W2:Y:S04]  /*17070*/  LDL R9, [R1+0x61c] ;  /* 0x00061c0001097983 */ /* 0x001ea80000100800 */
[----:B------:R-:W2:Y:S04]  /*17080*/  LDL R8, [R1+0x620] ;  /* 0x0006200001087983 */ /* 0x000ea80000100800 */
[----:B------:R-:W2:Y:S04]  /*17090*/  LDL R7, [R1+0x5dc] ;  /* 0x0005dc0001077983 */ /* 0x000ea80000100800 */
[----:B------:R-:W2:Y:S04]  /*170a0*/  LDL R6, [R1+0x5e0] ;  /* 0x0005e00001067983 */ /* 0x000ea80000100800 */
[----:B------:R-:W2:Y:S01]  /*170b0*/  LDL R4, [R1+0x5a0] ;  /* 0x0005a00001047983 */ /* 0x000ea20000100800 */
[----:B------:R-:W-:-:S02]  /*170c0*/  PRMT R16, RZ, 0x7610, R16 ;  /* 0x00007610ff107816 */ /* 0x000fc40000000010 */
[----:B------:R-:W-:Y:S01]  /*170d0*/  PRMT R17, RZ, 0x7610, R17 ;  /* 0x00007610ff117816 */ /* 0x000fe20000000011 */
[----:B------:R-:W2:Y:S01]  /*170e0*/  LDL R5, [R1+0x59c] ;  /* 0x00059c0001057983 */ /* 0x000ea20000100800 */
[----:B----4-:R-:W-:Y:S02]  /*170f0*/  @!P0 IMAD.MOV.U32 R15, RZ, RZ, R2 ;  /* 0x000000ffff0f8224 */ /* 0x010fe400078e0002 */
[----:B---3--:R-:W-:-:S05]  /*17100*/  @!P0 IMAD.MOV.U32 R14, RZ, RZ, R0 ;  /* 0x000000ffff0e8224 */ /* 0x008fca00078e0000 */
[----:B------:R2:W3:Y:S01]  /*17110*/  @!P0 LDG.E.U16 R16, [R14.64] ;  /* 0x000000080e108981 */ /* 0x0004e2000c1e1500 */
[----:B------:R-:W-:-:S03]  /*17120*/  PRMT R19, RZ, 0x7610, R19 ;  /* 0x00007610ff137816 */ /* 0x000fc60000000013 */
[----:B------:R0:W-:Y:S04]  /*17130*/  STL [R1+0x1378], R18 ;  /* 0x0013781201007387 */ /* 0x0001e80000100800 */
[----:B------:R-:W4:Y:S04]  /*17140*/  LDL R2, [R1+0x55c] ;  /* 0x00055c0001027983 */ /* 0x000f280000100800 */
[----:B------:R-:W3:Y:S01]  /*17150*/  LDL R0, [R1+0x560] ;  /* 0x0005600001007983 */ /* 0x000ee20000100800 */
[----:B--2---:R-:W-:Y:S02]  /*17160*/  @!P0 IMAD.MOV.U32 R15, RZ, RZ, R9 ;  /* 0x000000ffff0f8224 */ /* 0x004fe400078e0009 */
[----:B------:R-:W-:-:S05]  /*17170*/  @!P0 IMAD.MOV.U32 R14, RZ, RZ, R8 ;  /* 0x000000ffff0e8224 */ /* 0x000fca00078e0008 */
[----:B------:R1:W2:Y:S02]  /*17180*/  @!P0 LDG.E.U16 R17, [R14.64] ;  /* 0x000000080e118981 */ /* 0x0002a4000c1e1500 */
[----:B-1----:R-:W-:Y:S02]  /*17190*/  @!P0 IMAD.MOV.U32 R14, RZ, RZ, R6 ;  /* 0x000000ffff0e8224 */ /* 0x002fe400078e0006 */
[----:B------:R-:W-:-:S05]  /*171a0*/  @!P0 IMAD.MOV.U32 R15, RZ, RZ, R7 ;  /* 0x000000ffff0f8224 */ /* 0x000fca00078e0007 */
[----:B------:R1:W2:Y:S02]  /*171b0*/  @!P0 LDG.E.U16 R19, [R14.64] ;  /* 0x000000080e138981 */ /* 0x0002a4000c1e1500 */
[----:B-1----:R-:W-:Y:S02]  /*171c0*/  @!P0 IMAD.MOV.U32 R14, RZ, RZ, R4 ;  /* 0x000000ffff0e8224 */ /* 0x002fe400078e0004 */
[----:B------:R-:W2:Y:S04]  /*171d0*/  LDL.LU R4, [R1+0x22c] ;  /* 0x00022c0001047983 */ /* 0x000ea80000300800 */
[----:B------:R-:W2:Y:S04]  /*171e0*/  LDL R8, [R1+0x51c] ;  /* 0x00051c0001087983 */ /* 0x000ea80000100800 */
[----:B------:R-:W2:Y:S01]  /*171f0*/  LDL R7, [R1+0x520] ;  /* 0x0005200001077983 */ /* 0x000ea20000100800 */
[----:B------:R-:W-:Y:S01]  /*17200*/  PRMT R21, RZ, 0x7610, R21 ;  /* 0x00007610ff157816 */ /* 0x000fe20000000015 */
[----:B------:R-:W-:-:S02]  /*17210*/  @!P0 IMAD.MOV.U32 R15, RZ, RZ, R5 ;  /* 0x000000ffff0f8224 */ /* 0x000fc400078e0005 */
[----:B------:R-:W-:Y:S04]  /*17220*/  STS.U16 [R3+0xb00], R26 ;  /* 0x000b001a03007388 */ /* 0x000fe80000000400 */
[----:B------:R3:W2:Y:S01]  /*17230*/  @!P0 LDG.E.U16 R21, [R14.64] ;  /* 0x000000080e158981 */ /* 0x0006a2000c1e1500 */
[----:B------:R-:W-:-:S03]  /*17240*/  PRMT R23, RZ, 0x7610, R23 ;  /* 0x00007610ff177816 */ /* 0x000fc60000000017 */
[----:B------:R-:W-:Y:S04]  /*17250*/  STS.U16 [R3+0x1300], R28 ;  /* 0x0013001c03007388 */ /* 0x000fe80000000400 */
[----:B------:R-:W2:Y:S01]  /*17260*/  LDL R5, [R1+0x4e0] ;  /* 0x0004e00001057983 */ /* 0x000ea20000100800 */
[----:B---3--:R-:W-:Y:S02]  /*17270*/  @!P0 IMAD.MOV.U32 R14, RZ, RZ, R0 ;  /* 0x000000ffff0e8224 */ /* 0x008fe400078e0000 */
[----:B----4-:R-:W-:Y:S01]  /*17280*/  @!P0 IMAD.MOV.U32 R15, RZ, RZ, R2 ;  /* 0x000000ffff0f8224 */ /* 0x010fe200078e0002 */
[----:B------:R-:W3:Y:S04]  /*17290*/  LDL R0, [R1+0x4a0] ;  /* 0x0004a00001007983 */ /* 0x000ee80000100800 */
[----:B------:R-:W4:Y:S04]  /*172a0*/  LDL R2, [R1+0x49c] ;  /* 0x00049c0001027983 */ /* 0x000f280000100800 */
[----:B------:R1:W-:Y:S04]  /*172b0*/  STS.U16 [R3+0x1b00], R10 ;  /* 0x001b000a03007388 */ /* 0x0003e80000000400 */
[----:B0-----:R-:W3:Y:S04]  /*172c0*/  LDL.LU R18, [R1+0x230] ;  /* 0x0002300001127983 */ /* 0x001ee80000300800 */
[----:B------:R0:W-:Y:S04]  /*172d0*/  STS.U16 [R3+0x2300], R11 ;  /* 0x0023000b03007388 */ /* 0x0001e80000000400 */
[----:B-1----:R-:W3:Y:S04]  /*172e0*/  LDL.LU R10, [R1+0x224] ;  /* 0x00022400010a7983 */ /* 0x002ee80000300800 */
[----:B------:R1:W-:Y:S04]  /*172f0*/  STS.U16 [R3+0x2b00], R12 ;  /* 0x002b000c03007388 */ /* 0x0003e80000000400 */
[----:B0-----:R-:W3:Y:S04]  /*17300*/  LDL.LU R11, [R1+0x204] ;  /* 0x00020400010b7983 */ /* 0x001ee80000300800 */
[----:B------:R0:W-:Y:S04]  /*17310*/  STS.U16 [R3+0x3300], R13 ;  /* 0x0033000d03007388 */ /* 0x0001e80000000400 */
[----:B-1----:R-:W3:Y:S01]  /*17320*/  LDL.LU R12, [R1+0x1ec] ;  /* 0x0001ec00010c7983 */ /* 0x002ee20000300800 */
[----:B------:R-:W-:-:S03]  /*17330*/  PRMT R25, RZ, 0x7610, R25 ;  /* 0x00007610ff197816 */ /* 0x000fc60000000019 */
[----:B------:R2:W3:Y:S04]  /*17340*/  @!P0 LDG.E.U16 R23, [R14.64] ;  /* 0x000000080e178981 */ /* 0x0004e8000c1e1500 */
[----:B0-----:R-:W3:Y:S04]  /*17350*/  LDL.LU R13, [R1+0x1dc] ;  /* 0x0001dc00010d7983 */ /* 0x001ee80000300800 */
[----:B------:R-:W3:Y:S04]  /*17360*/  LDL.LU R20, [R1+0x1b8] ;  /* 0x0001b80001147983 */ /* 0x000ee80000300800 */
[----:B------:R-:W3:Y:S04]  /*17370*/  LDL.LU R22, [R1+0x190] ;  /* 0x0001900001167983 */ /* 0x000ee80000300800 */
[----:B------:R-:W3:Y:S04]  /*17380*/  LDL.LU R24, [R1+0x8c] ;  /* 0x00008c0001187983 */ /* 0x000ee80000300800 */
[----:B------:R-:W3:Y:S04]  /*17390*/  LDL.LU R26, [R1+0x84] ;  /* 0x00008400011a7983 */ /* 0x000ee80000300800 */
[----:B------:R-:W3:Y:S04]  /*173a0*/  LDL.LU R28, [R1+0x80] ;  /* 0x00008000011c7983 */ /* 0x000ee80000300800 */
[----:B------:R-:W3:Y:S01]  /*173b0*/  LDL.LU R6, [R1+0x7c] ;  /* 0x00007c0001067983 */ /* 0x000ee20000300800 */
[----:B--2---:R-:W-:-:S02]  /*173c0*/  @!P0 IMAD.MOV.U32 R15, RZ, RZ, R8 ;  /* 0x000000ffff0f8224 */ /* 0x004fc400078e0008 */
[----:B------:R-:W-:Y:S02]  /*173d0*/  @!P0 IMAD.MOV.U32 R14, RZ, RZ, R7 ;  /* 0x000000ffff0e8224 */ /* 0x000fe400078e0007 */
[----:B------:R-:W2:Y:S04]  /*173e0*/  LDL.LU R7, [R1+0x78] ;  /* 0x0000780001077983 */ /* 0x000ea80000300800 */
[----:B------:R-:W2:Y:S04]  /*173f0*/  LDL.LU R8, [R1+0x5c] ;  /* 0x00005c0001087983 */ /* 0x000ea80000300800 */
[----:B------:R-:W2:Y:S04]  /*17400*/  LDL.LU R9, [R1+0x54] ;  /* 0x0000540001097983 */ /* 0x000ea80000300800 */
[----:B------:R0:W2:Y:S04]  /*17410*/  @!P0 LDG.E.U16 R25, [R14.64] ;  /* 0x000000080e198981 */ /* 0x0000a8000c1e1500 */
[----:B0-----:R-:W2:Y:S04]  /*17420*/  LDL.LU R14, [R1+0x228] ;  /* 0x00022800010e7983 */ /* 0x001ea80000300800 */
[----:B------:R-:W3:Y:S01]  /*17430*/  LDL R15, [R1+0x4dc] ;  /* 0x0004dc00010f7983 */ /* 0x000ee20000100800 */
[----:B------:R-:W-:-:S02]  /*17440*/  PRMT R27, RZ, 0x7610, R27 ;  /* 0x00007610ff1b7816 */ /* 0x000fc4000000001b */
[----:B------:R-:W-:Y:S01]  /*17450*/  PRMT R29, RZ, 0x7610, R29 ;  /* 0x00007610ff1d7816 */ /* 0x000fe2000000001d */
[----:B--2---:R0:W-:Y:S02]  /*17460*/  STS.U16 [R3+0x3b00], R14 ;  /* 0x003b000e03007388 */ /* 0x0041e40000000400 */
[----:B0-----:R-:W-:Y:S02]  /*17470*/  @!P0 IMAD.MOV.U32 R14, RZ, RZ, R5 ;  /* 0x000000ffff0e8224 */ /* 0x001fe400078e0005 */
[----:B------:R-:W0:Y:S04]  /*17480*/  S2R R5, SR_TID.X ;  /* 0x0000000000057919 */ /* 0x000e280000002100 */
[----:B---3--:R1:W2:Y:S04]  /*17490*/  @!P0 LDG.E.U16 R27, [R14.64] ;  /* 0x000000080e1b8981 */ /* 0x0082a8000c1e1500 */
[----:B------:R3:W-:Y:S01]  /*174a0*/  STS.U16 [R3+0x4300], R4 ;  /* 0x0043000403007388 */ /* 0x0007e20000000400 */
[----:B-1----:R-:W-:-:S02]  /*174b0*/  @!P0 IMAD.MOV.U32 R14, RZ, RZ, R0 ;  /* 0x000000ffff0e8224 */ /* 0x002fc400078e0000 */
[----:B----4-:R-:W-:Y:S02]  /*174c0*/  @!P0 IMAD.MOV.U32 R15, RZ, RZ, R2 ;  /* 0x000000ffff0f8224 */ /* 0x010fe400078e0002 */
[----:B------:R-:W4:Y:S04]  /*174d0*/  LDL.LU R2, [R1+0x4c] ;  /* 0x00004c0001027983 */ /* 0x000f280000300800 */
[----:B---3--:R-:W2:Y:S01]  /*174e0*/  LDL.LU R3, [R1+0x44] ;  /* 0x0000440001037983 */ /* 0x008ea20000300800 */
[----:B0-----:R-:W-:-:S03]  /*174f0*/  LOP3.LUT R5, R5, 0x7f, RZ, 0xc0, !PT ;  /* 0x0000007f05057812 */ /* 0x001fc600078ec0ff */
[----:B------:R-:W2:Y:S02]  /*17500*/  LDL.LU R4, [R1+0x14] ;  /* 0x0000140001047983 */ /* 0x000ea40000300800 */
[----:B------:R-:W-:Y:S02]  /*17510*/  IMAD.SHL.U32 R0, R5, 0x2, RZ ;  /* 0x0000000205007824 */ /* 0x000fe400078e00ff */
[----:B------:R0:W2:Y:S04]  /*17520*/  @!P0 LDG.E.U16 R29, [R14.64] ;  /* 0x000000080e1d8981 */ /* 0x0000a8000c1e1500 */
[----:B------:R-:W2:Y:S04]  /*17530*/  LDL.LU R5, [R1+0x8] ;  /* 0x0000080001057983 */ /* 0x000ea80000300800 */
[----:B0-----:R-:W2:Y:S01]  /*17540*/  LDL.LU R14, [R1+0x1d0] ;  /* 0x0001d000010e7983 */ /* 0x001ea20000300800 */
[----:B------:R-:W-:-:S05]  /*17550*/  LOP3.LUT R15, R0, 0x30, RZ, 0x3c, !PT ;  /* 0x00000030000f7812 */ /* 0x000fca00078e3cff */
[----:B------:R0:W-:Y:S04]  /*17560*/  STS.U16 [R15+0x4b00], R18 ;  /* 0x004b00120f007388 */ /* 0x0001e80000000400 */
[----:B------:R1:W-:Y:S04]  /*17570*/  STS.U16 [R15+0x5300], R10 ;  /* 0x0053000a0f007388 */ /* 0x0003e80000000400 */
[----:B------:R1:W-:Y:S04]  /*17580*/  STS.U16 [R15+0x5b00], R11 ;  /* 0x005b000b0f007388 */ /* 0x0003e80000000400 */
[----:B0-----:R-:W2:Y:S04]  /*17590*/  LDL.LU R18, [R1+0x1378] ;  /* 0x0013780001127983 */ /* 0x001ea80000300800 */
[----:B-1----:R-:W2:Y:S04]  /*175a0*/  LDL.LU R10, [R1+0x1374] ;  /* 0x00137400010a7983 */ /* 0x002ea80000300800 */
[----:B------:R-:W2:Y:S04]  /*175b0*/  LDL.LU R11, [R1+0x1370] ;  /* 0x00137000010b7983 */ /* 0x000ea80000300800 */
[----:B------:R0:W-:Y:S04]  /*175c0*/  STS.U16 [R15+0x6300], R12 ;  /* 0x0063000c0f007388 */ /* 0x0001e80000000400 */
[----:B------:R1:W-:Y:S04]  /*175d0*/  STS.U16 [R15+0x6b00], R13 ;  /* 0x006b000d0f007388 */ /* 0x0003e80000000400 */
[----:B0-----:R-:W2:Y:S04]  /*175e0*/  LDL.LU R12, [R1+0x136c] ;  /* 0x00136c00010c7983 */ /* 0x001ea80000300800 */
[----:B-1----:R-:W2:Y:S01]  /*175f0*/  LDL.LU R13, [R1+0x1368] ;  /* 0x00136800010d7983 */ /* 0x002ea20000300800 */
[----:B------:R-:W-:-:S03]  /*17600*/  LOP3.LUT R0, R0, 0x40, RZ, 0x3c, !PT ;  /* 0x0000004000007812 */ /* 0x000fc600078e3cff */
[----:B--2---:R-:W-:Y:S04]  /*17610*/  STS.U16 [R15+0x7300], R14 ;  /* 0x0073000e0f007388 */ /* 0x004fe80000000400 */
[----:B------:R0:W-:Y:S04]  /*17620*/  STS.U16 [R15+0x7b00], R20 ;  /* 0x007b00140f007388 */ /* 0x0001e80000000400 */
[----:B------:R1:W-:Y:S04]  /*17630*/  STS.U16 [R0+0x400], R22 ;  /* 0x0004001600007388 */ /* 0x0003e80000000400 */
[----:B------:R2:W-:Y:S04]  /*17640*/  STS.U16 [R0+0xc00], R24 ;  /* 0x000c001800007388 */ /* 0x0005e80000000400 */
[----:B------:R1:W-:Y:S04]  /*17650*/  STS.U16 [R0+0x1400], R26 ;  /* 0x0014001a00007388 */ /* 0x0003e80000000400 */
[----:B------:R-:W-:Y:S04]  /*17660*/  STS.U16 [R0+0x1c00], R28 ;  /* 0x001c001c00007388 */ /* 0x000fe80000000400 */
[----:B0-----:R-:W3:Y:S04]  /*17670*/  LDL.LU R20, [R1+0x74] ;  /* 0x0000740001147983 */ /* 0x001ee80000300800 */
[----:B------:R0:W-:Y:S04]  /*17680*/  STS.U16 [R0+0x2400], R6 ;  /* 0x0024000600007388 */ /* 0x0001e80000000400 */
[----:B------:R-:W3:Y:S04]  /*17690*/  LDL.LU R14, [R1+0x6c] ;  /* 0x00006c00010e7983 */ /* 0x000ee80000300800 */
[----:B------:R-:W3:Y:S04]  /*176a0*/  LDL.LU R15, [R1+0x68] ;  /* 0x00006800010f7983 */ /* 0x000ee80000300800 */
[----:B------:R0:W-:Y:S04]  /*176b0*/  STS.U16 [R0+0x2c00], R7 ;  /* 0x002c000700007388 */ /* 0x0001e80000000400 */
[----:B------:R0:W-:Y:S04]  /*176c0*/  STS.U16 [R0+0x3400], R8 ;  /* 0x0034000800007388 */ /* 0x0001e80000000400 */
[----:B-1----:R-:W3:Y:S04]  /*176d0*/  LDL.LU R22, [R1+0x64] ;  /* 0x0000640001167983 */ /* 0x002ee80000300800 */
[----:B------:R1:W-:Y:S04]  /*176e0*/  STS.U16 [R0+0x3c00], R9 ;  /* 0x003c000900007388 */ /* 0x0003e80000000400 */
[----:B--2---:R-:W2:Y:S04]  /*176f0*/  LDL.LU R24, [R1+0x60] ;  /* 0x0000600001187983 */ /* 0x004ea80000300800 */
[----:B------:R-:W2:Y:S04]  /*17700*/  LDL.LU R26, [R1+0x58] ;  /* 0x00005800011a7983 */ /* 0x000ea80000300800 */
[----:B----4-:R-:W-:Y:S04]  /*17710*/  STS.U16 [R0+0x4400], R2 ;  /* 0x0044000200007388 */ /* 0x010fe80000000400 */
[----:B0-----:R-:W4:Y:S04]  /*17720*/  LDL.LU R6, [R1+0x50] ;  /* 0x0000500001067983 */ /* 0x001f280000300800 */
[----:B------:R-:W-:Y:S04]  /*17730*/  STS.U16 [R0+0x4c00], R3 ;  /* 0x004c000300007388 */ /* 0x000fe80000000400 */
[----:B------:R-:W2:Y:S04]  /*17740*/  LDL.LU R7, [R1+0x48] ;  /* 0x0000480001077983 */ /* 0x000ea80000300800 */
[----:B------:R-:W-:Y:S04]  /*17750*/  STS.U16 [R0+0x5400], R4 ;  /* 0x0054000400007388 */ /* 0x000fe80000000400 */
[----:B------:R-:W2:Y:S04]  /*17760*/  LDL.LU R8, [R1+0x40] ;  /* 0x0000400001087983 */ /* 0x000ea80000300800 */
[----:B------:R-:W-:Y:S04]  /*17770*/  STS.U16 [R0+0x5c00], R5 ;  /* 0x005c000500007388 */ /* 0x000fe80000000400 */
[----:B-1----:R-:W2:Y:S04]  /*17780*/  LDL.LU R9, [R1+0x10] ;  /* 0x0000100001097983 */ /* 0x002ea80000300800 */
[----:B------:R0:W-:Y:S04]  /*17790*/  STS.U16 [R0+0x6400], R13 ;  /* 0x0064000d00007388 */ /* 0x0001e80000000400 */
[----:B0-----:R-:W2:Y:S04]  /*177a0*/  LDL.LU R13, [R1+0x70] ;  /* 0x00007000010d7983 */ /* 0x001ea80000300800 */
[----:B------:R-:W0:Y:S04]  /*177b0*/  S2R R5, SR_TID.X ;  /* 0x0000000000057919 */ /* 0x000e280000002100 */
[----:B------:R-:W-:Y:S04]  /*177c0*/  STS.U16 [R0+0x6c00], R12 ;  /* 0x006c000c00007388 */ /* 0x000fe80000000400 */
[----:B------:R-:W-:Y:S04]  /*177d0*/  STS.U16 [R0+0x7400], R11 ;  /* 0x0074000b00007388 */ /* 0x000fe80000000400 */
[----:B------:R1:W-:Y:S04]  /*177e0*/  STS.U16 [R0+0x7c00], R10 ;  /* 0x007c000a00007388 */ /* 0x0003e80000000400 */
[----:B-1----:R-:W4:Y:S01]  /*177f0*/  LDL.LU R10, [R1+0x4] ;  /* 0x00000400010a7983 */ /* 0x002f220000300800 */
[----:B0-----:R-:W-:-:S03]  /*17800*/  LOP3.LUT R5, R5, 0x7f, RZ, 0xc0, !PT ;  /* 0x0000007f05057812 */ /* 0x001fc600078ec0ff */
[----:B------:R-:W4:Y:S02]  /*17810*/  LDL.LU R0, [R1+0x3c] ;  /* 0x00003c0001007983 */ /* 0x000f240000300800 */
[----:B------:R-:W-:Y:S02]  /*17820*/  IMAD.SHL.U32 R5, R5, 0x2, RZ ;  /* 0x0000000205057824 */ /* 0x000fe400078e00ff */
[----:B------:R-:W4:Y:S03]  /*17830*/  LDL.LU R2, [R1+0x38] ;  /* 0x0000380001027983 */ /* 0x000f260000300800 */
[----:B------:R-:W-:Y:S01]  /*17840*/  LOP3.LUT R28, R5, 0x50, RZ, 0x3c, !PT ;  /* 0x00000050051c7812 */ /* 0x000fe200078e3cff */
[----:B------:R-:W4:Y:S04]  /*17850*/  LDL.LU R3, [R1+0x34] ;  /* 0x0000340001037983 */ /* 0x000f280000300800 */
[----:B------:R-:W4:Y:S04]  /*17860*/  LDL.LU R4, [R1+0x30] ;  /* 0x0000300001047983 */ /* 0x000f280000300800 */
[----:B------:R-:W4:Y:S04]  /*17870*/  LDL.LU R5, [R1+0x2c] ;  /* 0x00002c0001057983 */ /* 0x000f280000300800 */
[----:B------:R-:W4:Y:S04]  /*17880*/  LDL.LU R11, [R1+0x18] ;  /* 0x00001800010b7983 */ /* 0x000f280000300800 */
[----:B------:R-:W4:Y:S04]  /*17890*/  LDL.LU R12, [R1+0xc] ;  /* 0x00000c00010c7983 */ /* 0x000f280000300800 */
[----:B---3--:R0:W-:Y:S04]  /*178a0*/  STS.U16 [R28+0x500], R20 ;  /* 0x000500141c007388 */ /* 0x0081e80000000400 */
[----:B0-----:R-:W3:Y:S04]  /*178b0*/  LDL.LU R20, [R1+0x1364] ;  /* 0x0013640001147983 */ /* 0x001ee80000300800 */
[----:B--2---:R-:W-:Y:S04]  /*178c0*/  STS.U16 [R28+0xd00], R13 ;  /* 0x000d000d1c007388 */ /* 0x004fe80000000400 */
[----:B------:R0:W-:Y:S04]  /*178d0*/  STS.U16 [R28+0x1500], R14 ;  /* 0x0015000e1c007388 */ /* 0x0001e80000000400 */
[----:B------:R1:W-:Y:S04]  /*178e0*/  STS.U16 [R28+0x1d00], R15 ;  /* 0x001d000f1c007388 */ /* 0x0003e80000000400 */
[----:B------:R2:W-:Y:S04]  /*178f0*/  STS.U16 [R28+0x2500], R22 ;  /* 0x002500161c007388 */ /* 0x0005e80000000400 */
[----:B0-----:R-:W3:Y:S04]  /*17900*/  LDL.LU R14, [R1+0x238] ;  /* 0x00023800010e7983 */ /* 0x001ee80000300800 */
[----:B-1----:R-:W3:Y:S04]  /*17910*/  LDL.LU R15, [R1] ;  /* 0x00000000010f7983 */ /* 0x002ee80000300800 */
[----:B--2---:R-:W2:Y:S04]  /*17920*/  LDL.LU R22, [R1+0x1360] ;  /* 0x0013600001167983 */ /* 0x004ea80000300800 */
[----:B------:R0:W-:Y:S04]  /*17930*/  STS.U16 [R28+0x2d00], R24 ;  /* 0x002d00181c007388 */ /* 0x0001e80000000400 */
[----:B------:R1:W-:Y:S04]  /*17940*/  STS.U16 [R28+0x3500], R26 ;  /* 0x0035001a1c007388 */ /* 0x0003e80000000400 */
[----:B----4-:R4:W-:Y:S04]  /*17950*/  STS.U16 [R28+0x3d00], R6 ;  /* 0x003d00061c007388 */ /* 0x0109e80000000400 */
[----:B0-----:R-:W2:Y:S04]  /*17960*/  LDL.LU R24, [R1+0x135c] ;  /* 0x00135c0001187983 */ /* 0x001ea80000300800 */
[----:B-1----:R-:W2:Y:S04]  /*17970*/  LDL.LU R26, [R1+0x1358] ;  /* 0x00135800011a7983 */ /* 0x002ea80000300800 */
[----:B----4-:R-:W4:Y:S04]  /*17980*/  LDL.LU R6, [R1+0x1354] ;  /* 0x0013540001067983 */ /* 0x010f280000300800 */
[----:B------:R0:W-:Y:S04]  /*17990*/  STS.U16 [R28+0x4500], R7 ;  /* 0x004500071c007388 */ /* 0x0001e80000000400 */
[----:B------:R1:W-:Y:S04]  /*179a0*/  STS.U16 [R28+0x4d00], R8 ;  /* 0x004d00081c007388 */ /* 0x0003e80000000400 */
[----:B------:R1:W-:Y:S04]  /*179b0*/  STS.U16 [R28+0x5500], R9 ;  /* 0x005500091c007388 */ /* 0x0003e80000000400 */
[----:B0-----:R-:W2:Y:S04]  /*179c0*/  LDL.LU R7, [R1+0x1350] ;  /* 0x0013500001077983 */ /* 0x001ea80000300800 */
[----:B-1----:R-:W2:Y:S04]  /*179d0*/  LDL.LU R8, [R1+0x134c] ;  /* 0x00134c0001087983 */ /* 0x002ea80000300800 */
[----:B------:R-:W2:Y:S04]  /*179e0*/  LDL.LU R9, [R1+0x1348] ;  /* 0x0013480001097983 */ /* 0x000ea80000300800 */
[----:B------:R-:W0:Y:S04]  /*179f0*/  S2R R13, SR_TID.X ;  /* 0x00000000000d7919 */ /* 0x000e280000002100 */
[----:B------:R1:W-:Y:S01]  /*17a00*/  STS.U16 [R28+0x5d00], R10 ;  /* 0x005d000a1c007388 */ /* 0x0003e20000000400 */
[----:B0-----:R-:W-:-:S05]  /*17a10*/  LOP3.LUT R13, R13, 0x7f, RZ, 0xc0, !PT ;  /* 0x0000007f0d0d7812 */ /* 0x001fca00078ec0ff */
[----:B------:R-:W-:-:S05]  /*17a20*/  IMAD.SHL.U32 R13, R13, 0x2, RZ ;  /* 0x000000020d0d7824 */ /* 0x000fca00078e00ff */
[C---:B-1----:R-:W-:Y:S01]  /*17a30*/  LOP3.LUT R10, R13.reuse, 0x60, RZ, 0x3c, !PT ;  /* 0x000000600d0a7812 */ /* 0x042fe200078e3cff */
[----:B--2---:R0:W-:Y:S04]  /*17a40*/  STS.U16 [R28+0x6500], R9 ;  /* 0x006500091c007388 */ /* 0x0041e80000000400 */
[----:B------:R1:W-:Y:S04]  /*17a50*/  STS.U16 [R28+0x6d00], R8 ;  /* 0x006d00081c007388 */ /* 0x0003e80000000400 */
[----:B------:R2:W-:Y:S04]  /*17a60*/  STS.U16 [R28+0x7500], R7 ;  /* 0x007500071c007388 */ /* 0x0005e80000000400 */
[----:B0-----:R-:W3:Y:S04]  /*17a70*/  LDL.LU R9, [R1+0x1c] ;  /* 0x00001c0001097983 */ /* 0x001ee80000300800 */
[----:B-1----:R-:W3:Y:S04]  /*17a80*/  LDL.LU R8, [R1+0x20] ;  /* 0x0000200001087983 */ /* 0x002ee80000300800 */
[----:B--2---:R-:W2:Y:S04]  /*17a90*/  LDL.LU R7, [R1+0x24] ;  /* 0x0000240001077983 */ /* 0x004ea80000300800 */
[----:B----4-:R0:W-:Y:S04]  /*17aa0*/  STS.U16 [R28+0x7d00], R6 ;  /* 0x007d00061c007388 */ /* 0x0101e80000000400 */
[----:B------:R1:W-:Y:S04]  /*17ab0*/  STS.U16 [R10+0x600], R0 ;  /* 0x000600000a007388 */ /* 0x0003e80000000400 */
[----:B0-----:R-:W4:Y:S04]  /*17ac0*/  LDL.LU R28, [R1+0x1344] ;  /* 0x00134400011c7983 */ /* 0x001f280000300800 */
[----:B------:R-:W2:Y:S04]  /*17ad0*/  LDL.LU R6, [R1+0x28] ;  /* 0x0000280001067983 */ /* 0x000ea80000300800 */
[----:B-1----:R-:W3:Y:S04]  /*17ae0*/  LDL.LU R0, [R1+0x1340] ;  /* 0x0013400001007983 */ /* 0x002ee80000300800 */
[----:B------:R0:W-:Y:S04]  /*17af0*/  STS.U16 [R10+0xe00], R2 ;  /* 0x000e00020a007388 */ /* 0x0001e80000000400 */
[----:B------:R1:W-:Y:S04]  /*17b00*/  STS.U16 [R10+0x1600], R3 ;  /* 0x001600030a007388 */ /* 0x0003e80000000400 */
[----:B------:R1:W-:Y:S04]  /*17b10*/  STS.U16 [R10+0x1e00], R4 ;  /* 0x001e00040a007388 */ /* 0x0003e80000000400 */
[----:B0-----:R-:W4:Y:S04]  /*17b20*/  LDL.LU R2, [R1+0x133c] ;  /* 0x00133c0001027983 */ /* 0x001f280000300800 */
[----:B-1----:R-:W4:Y:S04]  /*17b30*/  LDL.LU R3, [R1+0x1338] ;  /* 0x0013380001037983 */ /* 0x002f280000300800 */
[----:B------:R-:W4:Y:S04]  /*17b40*/  LDL.LU R4, [R1+0x1334] ;  /* 0x0013340001047983 */ /* 0x000f280000300800 */
[----:B------:R0:W-:Y:S04]  /*17b50*/  STS.U16 [R10+0x2600], R5 ;  /* 0x002600050a007388 */ /* 0x0001e80000000400 */
[----:B0-----:R-:W4:Y:S04]  /*17b60*/  LDL.LU R5, [R1+0x1330] ;  /* 0x0013300001057983 */ /* 0x001f280000300800 */
[----:B--2---:R0:W-:Y:S04]  /*17b70*/  STS.U16 [R10+0x2e00], R6 ;  /* 0x002e00060a007388 */ /* 0x0041e80000000400 */
[----:B------:R-:W-:Y:S04]  /*17b80*/  STS.U16 [R10+0x3600], R7 ;  /* 0x003600070a007388 */ /* 0x000fe80000000400 */
[----:B---3--:R-:W-:Y:S04]  /*17b90*/  STS.U16 [R10+0x3e00], R8 ;  /* 0x003e00080a007388 */ /* 0x008fe80000000400 */
[----:B------:R-:W-:Y:S04]  /*17ba0*/  STS.U16 [R10+0x4600], R9 ;  /* 0x004600090a007388 */ /* 0x000fe80000000400 */
[----:B------:R-:W-:Y:S04]  /*17bb0*/  STS.U16 [R10+0x4e00], R11 ;  /* 0x004e000b0a007388 */ /* 0x000fe80000000400 */
[----:B------:R-:W-:Y:S04]  /*17bc0*/  STS.U16 [R10+0x5600], R12 ;  /* 0x0056000c0a007388 */ /* 0x000fe80000000400 */
[----:B----4-:R-:W-:Y:S04]  /*17bd0*/  STS.U16 [R10+0x5e00], R5 ;  /* 0x005e00050a007388 */ /* 0x010fe80000000400 */
[----:B------:R-:W-:Y:S04]  /*17be0*/  STS.U16 [R10+0x6600], R4 ;  /* 0x006600040a007388 */ /* 0x000fe80000000400 */
[----:B------:R1:W-:Y:S04]  /*17bf0*/  STS.U16 [R10+0x6e00], R3 ;  /* 0x006e00030a007388 */ /* 0x0003e80000000400 */
[----:B------:R2:W-:Y:S04]  /*17c00*/  STS.U16 [R10+0x7600], R2 ;  /* 0x007600020a007388 */ /* 0x0005e80000000400 */
[----:B------:R3:W-:Y:S01]  /*17c10*/  STS.U16 [R10+0x7e00], R0 ;  /* 0x007e00000a007388 */ /* 0x0007e20000000400 */
[----:B0-----:R-:W-:-:S03]  /*17c20*/  LOP3.LUT R6, R13, 0x70, RZ, 0x3c, !PT ;  /* 0x000000700d067812 */ /* 0x001fc600078e3cff */
[----:B-1----:R-:W4:Y:S04]  /*17c30*/  LDL R3, [R1+0x870] ;  /* 0x0008700001037983 */ /* 0x002f280000100800 */
[----:B--2---:R-:W2:Y:S04]  /*17c40*/  LDL R2, [R1+0x1e8] ;  /* 0x0001e80001027983 */ /* 0x004ea80000100800 */
[----:B---3--:R-:W3:Y:S04]  /*17c50*/  LDL R0, [R1+0x1c8] ;  /* 0x0001c80001007983 */ /* 0x008ee80000100800 */
[----:B------:R-:W-:Y:S04]  /*17c60*/  STS.U16 [R6+0x7f00], R14 ;  /* 0x007f000e06007388 */ /* 0x000fe80000000400 */
[----:B------:R-:W-:Y:S04]  /*17c70*/  STS.U16 [R6+0x700], R15 ;  /* 0x0007000f06007388 */ /* 0x000fe80000000400 */
[----:B------:R0:W-:Y:S04]  /*17c80*/  STS.U16 [R6+0xf00], R28 ;  /* 0x000f001c06007388 */ /* 0x0001e80000000400 */
[----:B------:R-:W-:Y:S04]  /*17c90*/  STS.U16 [R6+0x1700], R26 ;  /* 0x0017001a06007388 */ /* 0x000fe80000000400 */
        /* <DEDUP_REMOVED lines=12> */
[----:B------:R-:W-:Y:S06]  /*17d60*/  BAR.SYNC.DEFER_BLOCKING 0x0 ;  /* 0x0000000000007b1d */ /* 0x000fec0000010000 */
[----:B0-----:R-:W3:Y:S04]  /*17d70*/  LDL R28, [R1+0x86c] ;  /* 0x00086c00011c7983 */ /* 0x001ee80000100800 */
[----:B----4-:R-:W-:Y:S04]  /*17d80*/  LDSM.16.MT88.4 R16, [R3+0x8000] ;  /* 0x008000000310783b */ /* 0x010fe80000004200 */
[----:B--2---:R-:W-:Y:S04]  /*17d90*/  LDSM.16.M88.4 R8, [R2] ;  /* 0x000000000208783b */ /* 0x004fe80000000200 */
[----:B---3--:R-:W0:Y:S04]  /*17da0*/  LDSM.16.MT88.4 R24, [R0+0x8000] ;  /* 0x008000000018783b */ /* 0x008e280000004200 */
[----:B------:R-:W1:Y:S04]  /*17db0*/  LDSM.16.M88.4 R12, [R2+0x4000] ;  /* 0x00400000020c783b */ /* 0x000e680000000200 */
[----:B------:R-:W2:Y:S04]  /*17dc0*/  LDSM.16.M88.4 R4, [R2+0x2000] ;  /* 0x002000000204783b */ /* 0x000ea80000000200 */
[----:B0-----:R-:W-:Y:S04]  /*17dd0*/  STL.64 [R1+0x1328], R26 ;  /* 0x0013281a01007387 */ /* 0x001fe80000100a00 */
[----:B------:R-:W-:Y:S04]  /*17de0*/  STL.64 [R1+0x1320], R24 ;  /* 0x0013201801007387 */ /* 0x000fe80000100a00 */
[----:B------:R-:W-:Y:S04]  /*17df0*/  STL.64 [R1+0x20], R8 ;  /* 0x0000200801007387 */ /* 0x000fe80000100a00 */
[----:B------:R-:W-:Y:S04]  /*17e00*/  STL.64 [R1+0x28], R10 ;  /* 0x0000280a01007387 */ /* 0x000fe80000100a00 */
[----:B------:R-:W0:Y:S04]  /*17e10*/  LDSM.16.M88.4 R8, [R2+0x6000] ;  /* 0x006000000208783b */ /* 0x000e280000000200 */
[----:B-1----:R-:W-:Y:S04]  /*17e20*/  STL [R1+0x11fc], R14 ;  /* 0x0011fc0e01007387 */ /* 0x002fe80000100800 */
[----:B--2---:R-:W-:Y:S04]  /*17e30*/  STL.64 [R1+0x10], R4 ;  /* 0x0000100401007387 */ /* 0x004fe80000100a00 */
[----:B------:R-:W-:Y:S04]  /*17e40*/  STL.64 [R1+0x18], R6 ;  /* 0x0000180601007387 */ /* 0x000fe80000100a00 */
[----:B------:R-:W-:Y:S04]  /*17e50*/  STL [R1+0x11f8], R15 ;  /* 0x0011f80f01007387 */ /* 0x000fe80000100800 */
[----:B------:R-:W-:Y:S04]  /*17e60*/  STL.64 [R1+0x12f8], R12 ;  /* 0x0012f80c01007387 */ /* 0x000fe80000100a00 */
[----:B------:R-:W-:Y:S04]  /*17e70*/  LDSM.16.MT88.4 R4, [R28+0x8000] ;  /* 0x008000001c04783b */ /* 0x000fe80000004200 */
[----:B------:R-:W-:Y:S04]  /*17e80*/  LDSM.16.MT88.4 R24, [R0+0x8800] ;  /* 0x008800000018783b */ /* 0x000fe80000004200 */
[----:B0-----:R0:W-:Y:S04]  /*17e90*/  STL [R1+0x1204], R10 ;  /* 0x0012040a01007387 */ /* 0x0011e80000100800 */
[----:B0-----:R-:W2:Y:S04]  /*17ea0*/  LDL R10, [R1+0x874] ;  /* 0x00087400010a7983 */ /* 0x001ea80000100800 */
[----:B------:R-:W-:Y:S04]  /*17eb0*/  STL [R1+0x1200], R11 ;  /* 0x0012000b01007387 */ /* 0x000fe80000100800 */
[----:B------:R-:W-:Y:S04]  /*17ec0*/  STL [R1+0xf28], R2 ;  /* 0x000f280201007387 */ /* 0x000fe80000100800 */
[----:B--2---:R-:W0:Y:S04]  /*17ed0*/  LDSM.16.MT88.4 R20, [R10+0x8000] ;  /* 0x008000000a14783b */ /* 0x004e280000004200 */
[----:B------:R-:W-:Y:S04]  /*17ee0*/  STL [R1+0x1308], R10 ;  /* 0x0013080a01007387 */ /* 0x000fe80000100800 */
[----:B------:R1:W-:Y:S04]  /*17ef0*/  STL.64 [R1+0x1300], R8 ;  /* 0x0013000801007387 */ /* 0x0003e80000100a00 */
[----:B0-----:R0:W-:Y:S04]  /*17f00*/  STL [R1+0x12f0], R23 ;  /* 0x0012f01701007387 */ /* 0x0011e80000100800 */
[----:B-1----:R-:W2:Y:S04]  /*17f10*/  LDL.LU.64 R8, [R1+0x180] ;  /* 0x0001800001087983 */ /* 0x002ea80000300a00 */
[----:B------:R-:W2:Y:S04]  /*17f20*/  LDL.LU.64 R10, [R1+0x188] ;  /* 0x00018800010a7983 */ /* 0x000ea80000300a00 */
[----:B------:R-:W3:Y:S04]  /*17f30*/  LDL.LU.64 R12, [R1+0x170] ;  /* 0x00017000010c7983 */ /* 0x000ee80000300a00 */
[----:B------:R-:W4:Y:S01]  /*17f40*/  LDL.LU.64 R14, [R1+0x178] ;  /* 0x00017800010e7983 */ /* 0x000f220000300a00 */
[----:B0-----:R-:W-:-:S03]  /*17f50*/  IMAD.MOV.U32 R23, RZ, RZ, R24 ;  /* 0x000000ffff177224 */ /* 0x001fc600078e0018 */
[----:B----4-:R-:W-:Y:S04]  /*17f60*/  STL.64 [R1+0x1318], R14 ;  /* 0x0013180e01007387 */ /* 0x010fe80000100a00 */
[----:B---3--:R0:W-:Y:S04]  /*17f70*/  STL.64 [R1+0x1310], R12 ;  /* 0x0013100c01007387 */ /* 0x0081e80000100a00 */
[----:B0-----:R-:W3:Y:S04]  /*17f80*/  LDL.64 R12, [R1+0x20] ;  /* 0x00002000010c7983 */ /* 0x001ee80000100a00 */
[----:B------:R-:W-:Y:S04]  /*17f90*/  STL.64 [R1+0x12e0], R18 ;  /* 0x0012e01201007387 */ /* 0x000fe80000100a00 */
[----:B------:R0:W-:Y:S04]  /*17fa0*/  STL.64 [R1+0x12d8], R16 ;  /* 0x0012d81001007387 */ /* 0x0001e80000100a00 */
[----:B0-----:R-:W4:Y:S04]  /*17fb0*/  LDL.LU.64 R16, [R1+0x10] ;  /* 0x0000100001107983 */ /* 0x001f280000300a00 */
[----:B------:R-:W-:Y:S04]  /*17fc0*/  STL [R1+0x1288], R5 ;  /* 0x0012880501007387 */ /* 0x000fe80000100800 */
[----:B------:R-:W-:Y:S04]  /*17fd0*/  STL [R1+0x1284], R6 ;  /* 0x0012840601007387 */ /* 0x000fe80000100800 */
[----:B------:R-:W-:Y:S04]  /*17fe0*/  STL [R1+0x1280], R7 ;  /* 0x0012800701007387 */ /* 0x000fe80000100800 */
[----:B------:R-:W-:Y:S04]  /*17ff0*/  STL [R1+0x1208], R28 ;  /* 0x0012081c01007387 */ /* 0x000fe80000100800 */
[----:B------:R-:W-:Y:S04]  /*18000*/  STL [R1+0x4], R25 ;  /* 0x0000041901007387 */ /* 0x000fe80000100800 */
[----:B------:R0:W-:Y:S04]  /*18010*/  STL.64 [R1+0x8], R26 ;  /* 0x0000081a01007387 */ /* 0x0001e80000100a00 */
[----:B0-----:R-:W2:Y:S04]  /*18020*/  LDL.LU.64 R26, [R1+0x1328] ;  /* 0x00132800011a7983 */ /* 0x001ea80000300a00 */
[----:B------:R-:W2:Y:S04]  /*18030*/  LDL.LU.64 R24, [R1+0x1320] ;  /* 0x0013200001187983 */ /* 0x000ea80000300a00 */
[----:B------:R0:W-:Y:S04]  /*18040*/  STL [R1+0x11c0], R0 ;  /* 0x0011c00001007387 */ /* 0x0001e80000100800 */
[----:B------:R-:W4:Y:S01]  /*18050*/  LDL.LU.64 R14, [R1+0x1318] ;  /* 0x00131800010e7983 */ /* 0x000f220000300a00 */
[----:B---3--:R-:W-:-:S02]  /*18060*/  IMAD.MOV.U32 R29, RZ, RZ, R12 ;  /* 0x000000ffff1d7224 */ /* 0x008fc400078e000c */
[----:B0-----:R-:W-:Y:S01]  /*18070*/  IMAD.MOV.U32 R0, RZ, RZ, R13 ;  /* 0x000000ffff007224 */ /* 0x001fe200078e000d */
[----:B--2---:R-:W-:Y:S01]  /*18080*/  HMMA.16816.F32 R8, R24, R12, R8 ;  /* 0x0000000c1808723c */ /* 0x004fe20000001808 */
[----:B------:R-:W4:Y:S11]  /*18090*/  LDL.LU.64 R12, [R1+0x1310] ;  /* 0x00131000010c7983 */ /* 0x000f360000300a00 */
[----:B------:R-:W-:Y:S11]  /*180a0*/  @!UPT UIADD3 URZ, URZ, URZ, URZ ;  /* 0x0000003f3f3ff290 */ /* 0x000ff6000fffe03f */
[----:B------:R-:W-:Y:S01]  /*180b0*/  @!UPT UIADD3 URZ, URZ, URZ, URZ ;  /* 0x0000003f3f3ff290 */ /* 0x000fe2000fffe03f */
[----:B------:R-:W-:Y:S01]  /*180c0*/  IMAD.MOV.U32 R2, RZ, RZ, R11 ;  /* 0x000000ffff027224 */ /* 0x000fe200078e000b */
[----:B------:R0:W-:Y:S01]  /*180d0*/  STL.64 [R1+0x30], R8 ;  /* 0x0000300801007387 */ /* 0x0001e20000100a00 */
[----:B------:R-:W-:-:S03]  /*180e0*/  IMAD.MOV.U32 R3, RZ, RZ, R10 ;  /* 0x000000ffff037224 */ /* 0x000fc600078e000a */
[----:B------:R-:W2:Y:S04]  /*180f0*/  LDL.LU R10, [R1+0x1308] ;  /* 0x00130800010a7983 */ /* 0x000ea80000300800 */
[----:B0-----:R-:W3:Y:S04]  /*18100*/  LDL.LU.64 R8, [R1+0x1300] ;  /* 0x0013000001087983 */ /* 0x001ee80000300a00 */
[----:B------:R-:W-:Y:S04]  /*18110*/  STL [R1+0x12a4], R2 ;  /* 0x0012a40201007387 */ /* 0x000fe80000100800 */
[----:B------:R-:W-:Y:S01]  /*18120*/  STL [R1+0x12a0], R3 ;  /* 0x0012a00301007387 */ /* 0x000fe20000100800 */
[C---:B----4-:R-:W-:Y:S11]  /*18130*/  HMMA.16816.F32 R12, R24.reuse, R16, R12 ;  /* 0x00000010180c723c */ /* 0x050ff6000000180c */
[----:B------:R-:W-:Y:S11]  /*18140*/  @!UPT UIADD3 URZ, URZ, URZ, URZ ;  /* 0x0000003f3f3ff290 */ /* 0x000ff6000fffe03f */
[----:B------:R-:W-:Y:S01]  /*18150*/  @!UPT UIADD3 URZ, URZ, URZ, URZ ;  /* 0x0000003f3f3ff290 */ /* 0x000fe2000fffe03f */
[----:B------:R-:W-:Y:S01]  /*18160*/  STL [R1+0x7c], R15 ;  /* 0x00007c0f01007387 */ /* 0x000fe20000100800 */
[----:B------:R-:W-:Y:S02]  /*18170*/  IMAD.MOV.U32 R5, RZ, RZ, R12 ;  /* 0x000000ffff057224 */ /* 0x000fe400078e000c */
[----:B------:R-:W-:Y:S02]  /*18180*/  IMAD.MOV.U32 R6, RZ, RZ, R13 ;  /* 0x000000ffff067224 */ /* 0x000fe400078e000d */
[----:B------:R-:W-:Y:S01]  /*18190*/  IMAD.MOV.U32 R7, RZ, RZ, R14 ;  /* 0x000000ffff077224 */ /* 0x000fe200078e000e */
[----:B------:R-:W4:Y:S04]  /*181a0*/  LDL.LU.64 R12, [R1+0x12f8] ;  /* 0x0012f800010c7983 */ /* 0x000f280000300a00 */
[----:B------:R0:W-:Y:S04]  /*181b0*/  STL.64 [R1+0x12e8], R16 ;  /* 0x0012e81001007387 */ /* 0x0001e80000100a00 */
[----:B0-----:R-:W4:Y:S04]  /*181c0*/  LDL.LU.64 R16, [R1+0x160] ;  /* 0x0001600001107983 */ /* 0x001f280000300a00 */
[----:B------:R-:W4:Y:S04]  /*181d0*/  LDL.LU.64 R18, [R1+0x168] ;  /* 0x0001680001127983 */ /* 0x000f280000300a00 */
[----:B------:R-:W-:Y:S04]  /*181e0*/  STL.64 [R1+0x1298], R6 ;  /* 0x0012980601007387 */ /* 0x000fe80000100a00 */
[----:B------:R0:W-:Y:S04]  /*181f0*/  STL.64 [R1+0x1290], R4 ;  /* 0x0012900401007387 */ /* 0x0001e80000100a00 */
[----:B0-----:R-:W3:Y:S04]  /*18200*/  LDL.LU.64 R4, [R1+0x130] ;  /* 0x0001300001047983 */ /* 0x001ee80000300a00 */
[----:B------:R-:W3:Y:S01]  /*18210*/  LDL.LU.64 R6, [R1+0x138] ;  /* 0x0001380001067983 */ /* 0x000ee20000300a00 */
[----:B--2---:R-:W-:Y:S01]  /*18220*/  IMAD.MOV.U32 R2, RZ, RZ, R10 ;  /* 0x000000ffff027224 */ /* 0x004fe200078e000a */
[C---:B----4-:R-:W-:Y:S08]  /*18230*/  HMMA.16816.F32 R16, R24.reuse, R12, R16 ;  /* 0x0000000c1810723c */ /* 0x050ff00000001810 */
[----:B---3--:R-:W-:Y:S01]  /*18240*/  HMMA.16816.F32 R4, R24, R8, R4 ;  /* 0x000000081804723c */ /* 0x008fe20000001804 */
[----:B------:R-:W0:Y:S11]  /*18250*/  LDSM.16.MT88.4 R24, [R2+0x8800] ;  /* 0x008800000218783b */ /* 0x000e360000004200 */
[----:B------:R-:W-:Y:S04]  /*18260*/  @!UPT UIADD3 URZ, URZ, URZ, URZ ;  /* 0x0000003f3f3ff290 */ /* 0x000fe8000fffe03f */
[----:B------:R-:W-:Y:S02]  /*18270*/  IMAD.MOV.U32 R15, RZ, RZ, R19 ;  /* 0x000000ffff0f7224 */ /* 0x000fe400078e0013 */
[----:B------:R-:W-:Y:S02]  /*18280*/  IMAD.MOV.U32 R14, RZ, RZ, R18 ;  /* 0x000000ffff0e7224 */ /* 0x000fe400078e0012 */
[----:B------:R-:W-:Y:S02]  /*18290*/  IMAD.MOV.U32 R10, RZ, RZ, R16 ;  /* 0x000000ffff0a7224 */ /* 0x000fe400078e0010 */
[----:B------:R-:W-:Y:S02]  /*182a0*/  IMAD.MOV.U32 R11, RZ, RZ, R17 ;  /* 0x000000ffff0b7224 */ /* 0x000fe400078e0011 */
[----:B------:R-:W2:Y:S04]  /*182b0*/  LDL.LU.64 R16, [R1+0x150] ;  /* 0x0001500001107983 */ /* 0x000ea80000300a00 */
[----:B------:R-:W2:Y:S04]  /*182c0*/  LDL.LU.64 R18, [R1+0x158] ;  /* 0x0001580001127983 */ /* 0x000ea80000300a00 */
[----:B------:R-:W-:Y:S04]  /*182d0*/  STL [R1+0x1218], R15 ;  /* 0x0012180f01007387 */ /* 0x000fe80000100800 */
[----:B------:R-:W-:Y:S04]  /*182e0*/  STL [R1+0x1214], R14 ;  /* 0x0012140e01007387 */ /* 0x000fe80000100800 */
[----:B------:R-:W-:Y:S01]  /*182f0*/  STL [R1+0x1210], R11 ;  /* 0x0012100b01007387 */ /* 0x000fe20000100800 */
[----:B------:R-:W-:-:S03]  /*18300*/  IMAD.MOV.U32 R28, RZ, RZ, R7 ;  /* 0x000000ffff1c7224 */ /* 0x000fc600078e0007 */
[----:B------:R-:W-:Y:S04]  /*18310*/  STL [R1+0x120c], R10 ;  /* 0x00120c0a01007387 */ /* 0x000fe80000100800 */
[----:B------:R1:W-:Y:S04]  /*18320*/  STL.64 [R1+0x60], R4 ;  /* 0x0000600401007387 */ /* 0x0003e80000100a00 */
[----:B------:R3:W-:Y:S04]  /*18330*/  STL [R1+0x68], R6 ;  /* 0x0000680601007387 */ /* 0x0007e80000100800 */
[----:B-1----:R-:W4:Y:S04]  /*18340*/  LDL.LU.64 R4, [R1+0x140] ;  /* 0x0001400001047983 */ /* 0x002f280000300a00 */
[----:B---3--:R-:W4:Y:S04]  /*18350*/  LDL.LU.64 R6, [R1+0x148] ;  /* 0x0001480001067983 */ /* 0x008f280000300a00 */
[----:B0-----:R-:W-:Y:S04]  /*18360*/  STL.64 [R1+0x11d0], R26 ;  /* 0x0011d01a01007387 */ /* 0x001fe80000100a00 */
[----:B------:R0:W-:Y:S02]  /*18370*/  STL.64 [R1+0x11c8], R24 ;  /* 0x0011c81801007387 */ /* 0x0001e40000100a00 */
[----:B0-----:R-:W-:-:S02]  /*18380*/  IMAD.MOV.U32 R24, RZ, RZ, R23 ;  /* 0x000000ffff187224 */ /* 0x001fc400078e0017 */
[----:B------:R-:W2:Y:S04]  /*18390*/  LDL.LU R23, [R1+0x12f0] ;  /* 0x0012f00001177983 */ /* 0x000ea80000300800 */
[----:B------:R-:W3:Y:S04]  /*183a0*/  LDL.LU R25, [R1+0x4] ;  /* 0x0000040001197983 */ /* 0x000ee80000300800 */
[----:B------:R-:W2:Y:S04]  /*183b0*/  LDL.LU R26, [R1+0x8] ;  /* 0x00000800011a7983 */ /* 0x000ea80000300800 */
[----:B------:R-:W2:Y:S04]  /*183c0*/  LDL.LU R27, [R1+0xc] ;  /* 0x00000c00011b7983 */ /* 0x000ea80000300800 */
[----:B--2---:R-:W-:Y:S04]  /*183d0*/  STL.64 [R1+0x1238], R26 ;  /* 0x0012381a01007387 */ /* 0x004fe80000100a00 */
[----:B---3--:R0:W-:Y:S02]  /*183e0*/  STL.64 [R1+0x1230], R24 ;  /* 0x0012301801007387 */ /* 0x0081e40000100a00 */
[----:B0-----:R-:W-:-:S02]  /*183f0*/  IMAD.MOV.U32 R24, RZ, RZ, R29 ;  /* 0x000000ffff187224 */ /* 0x001fc400078e001d */
[----:B------:R-:W-:-:S07]  /*18400*/  IMAD.MOV.U32 R25, RZ, RZ, R0 ;  /* 0x000000ffff197224 */ /* 0x000fce00078e0000 */
[----:B------:R-:W-:Y:S01]  /*18410*/  HMMA.16816.F32 R24, R20, R24, R16 ;  /* 0x000000181418723c */ /* 0x000fe20000001810 */
[----:B------:R-:W4:Y:S11]  /*18420*/  LDL.LU.64 R16, [R1+0x12e8] ;  /* 0x0012e80001107983 */ /* 0x000f360000300a00 */
[----:B------:R-:W-:Y:S11]  /*18430*/  @!UPT UIADD3 URZ, URZ, URZ, URZ ;  /* 0x0000003f3f3ff290 */ /* 0x000ff6000fffe03f */
[----:B------:R-:W-:Y:S01]  /*18440*/  @!UPT UIADD3 URZ, URZ, URZ, URZ ;  /* 0x0000003f3f3ff290 */ /* 0x000fe2000fffe03f */
[----:B------:R-:W-:Y:S02]  /*18450*/  IMAD.MOV.U32 R15, RZ, RZ, R24 ;  /* 0x000000ffff0f7224 */ /* 0x000fe400078e0018 */
[----:B------:R-:W-:Y:S02]  /*18460*/  IMAD.MOV.U32 R14, RZ, RZ, R25 ;  /* 0x000000ffff0e7224 */ /* 0x000fe400078e0019 */
[----:B------:R-:W-:Y:S01]  /*18470*/  IMAD.MOV.U32 R11, RZ, RZ, R26 ;  /* 0x000000ffff0b7224 */ /* 0x000fe200078e001a */
[----:B------:R-:W2:Y:S01]  /*18480*/  LDL.LU.64 R24, [R1+0xc0] ;  /* 0x0000c00001187983 */ /* 0x000ea20000300a00 */
[----:B------:R-:W-:-:S03]  /*18490*/  IMAD.MOV.U32 R10, RZ, RZ, R27 ;  /* 0x000000ffff0a7224 */ /* 0x000fc600078e001b */
[----:B------:R-:W2:Y:S01]  /*184a0*/  LDL.LU.64 R26, [R1+0xc8] ;  /* 0x0000c800011a7983 */ /* 0x000ea20000300a00 */
[C---:B----4-:R-:W-:Y:S01]  /*184b0*/  HMMA.16816.F32 R4, R20.reuse, R16, R4 ;  /* 0x000000101404723c */ /* 0x050fe20000001804 */
[----:B------:R-:W-:Y:S02]  /*184c0*/  IMAD.MOV.U32 R3, RZ, RZ, R16 ;  /* 0x000000ffff037224 */ /* 0x000fe400078e0010 */
[----:B------:R-:W-:Y:S11]  /*184d0*/  IMAD.MOV.U32 R2, RZ, RZ, R17 ;  /* 0x000000ffff027224 */ /* 0x000ff600078e0011 */
[----:B------:R-:W-:Y:S09]  /*184e0*/  @!UPT UIADD3 URZ, URZ, URZ, URZ ;  /* 0x0000003f3f3ff290 */ /* 0x000ff2000fffe03f */
[----:B------:R0:W-:Y:S04]  /*184f0*/  STL.64 [R1+0x40], R4 ;  /* 0x0000400401007387 */ /* 0x0001e80000100a00 */
[----:B------:R1:W-:Y:S04]  /*18500*/  STL.64 [R1+0x48], R6 ;  /* 0x0000480601007387 */ /* 0x0003e80000100a00 */
[----:B------:R-:W3:Y:S04]  /*18510*/  LDL.LU.64 R16, [R1+0xb0] ;  /* 0x0000b00001107983 */ /* 0x000ee80000300a00 */
[----:B------:R-:W3:Y:S04]  /*18520*/  LDL.LU.64 R18, [R1+0xb8] ;  /* 0x0000b80001127983 */ /* 0x000ee80000300a00 */
[----:B0-----:R-:W4:Y:S04]  /*18530*/  LDL.LU.64 R4, [R1+0xd0] ;  /* 0x0000d00001047983 */ /* 0x001f280000300a00 */
[----:B-1----:R-:W3:Y:S01]  /*18540*/  LDL.LU.64 R6, [R1+0xd8] ;  /* 0x0000d80001067983 */ /* 0x002ee20000300a00 */
[C---:B--2---:R-:W-:Y:S03]  /*18550*/  HMMA.16816.F32 R24, R20.reuse, R12, R24 ;  /* 0x0000000c1418723c */ /* 0x044fe60000001818 */
[----:B---3--:R-:W-:Y:S04]  /*18560*/  STL.64 [R1+0x12b0], R6 ;  /* 0x0012b00601007387 */ /* 0x008fe80000100a00 */
[----:B----4-:R0:W-:Y:S04]  /*18570*/  STL.64 [R1+0x12a8], R4 ;  /* 0x0012a80401007387 */ /* 0x0101e80000100a00 */
[----:B0-----:R-:W2:Y:S04]  /*18580*/  LDL.LU.64 R4, [R1+0xe0] ;  /* 0x0000e00001047983 */ /* 0x001ea80000300a00 */
[----:B------:R-:W3:Y:S09]  /*18590*/  LDL.LU.64 R6, [R1+0xe8] ;  /* 0x0000e80001067983 */ /* 0x000ef20000300a00 */
[----:B------:R-:W-:Y:S01]  /*185a0*/  IMAD.MOV.U32 R0, RZ, RZ, R26 ;  /* 0x000000ffff007224 */ /* 0x000fe200078e001a */
[----:B------:R-:W-:Y:S01]  /*185b0*/  HMMA.16816.F32 R20, R20, R8, R16 ;  /* 0x000000081414723c */ /* 0x000fe20000001810 */
[----:B---3--:R-:W-:Y:S04]  /*185c0*/  STL.64 [R1+0x12c0], R6 ;  /* 0x0012c00601007387 */ /* 0x008fe80000100a00 */
[----:B--2---:R0:W-:Y:S04]  /*185d0*/  STL.64 [R1+0x12b8], R4 ;  /* 0x0012b80401007387 */ /* 0x0041e80000100a00 */
[----:B0-----:R-:W2:Y:S04]  /*185e0*/  LDL.LU.64 R4, [R1+0x20] ;  /* 0x0000200001047983 */ /* 0x001ea80000300a00 */
[----:B------:R-:W-:Y:S04]  /*185f0*/  STL.64 [R1+0xc0], R24 ;  /* 0x0000c01801007387 */ /* 0x000fe80000100a00 */
[----:B------:R-:W-:Y:S04]  /*18600*/  STL [R1+0xcc], R27 ;  /* 0x0000cc1b01007387 */ /* 0x000fe80000100800 */
[----:B------:R-:W-:Y:S04]  /*18610*/  STL.64 [R1+0x12d0], R14 ;  /* 0x0012d00e01007387 */ /* 0x000fe80000100a00 */
[----:B------:R0:W-:Y:S04]  /*18620*/  STL.64 [R1+0x12c8], R12 ;  /* 0x0012c80c01007387 */ /* 0x0001e80000100a00 */
[----:B0-----:R-:W3:Y:S04]  /*18630*/  LDL.LU.64 R12, [R1+0xf0] ;  /* 0x0000f000010c7983 */ /* 0x001ee80000300a00 */
[----:B------:R-:W3:Y:S04]  /*18640*/  LDL.LU.64 R14, [R1+0xf8] ;  /* 0x0000f800010e7983 */ /* 0x000ee80000300a00 */
[----:B------:R-:W4:Y:S04]  /*18650*/  LDL.LU.64 R24, [R1+0xa0] ;  /* 0x0000a00001187983 */ /* 0x000f280000300a00 */
[----:B------:R-:W4:Y:S04]  /*18660*/  LDL.LU.64 R26, [R1+0xa8] ;  /* 0x0000a800011a7983 */ /* 0x000f280000300a00 */
[----:B------:R-:W3:Y:S04]  /*18670*/  LDL.LU.64 R18, [R1+0x12e0] ;  /* 0x0012e00001127983 */ /* 0x000ee80000300a00 */
[----:B------:R-:W3:Y:S01]  /*18680*/  LDL.LU.64 R16, [R1+0x12d8] ;  /* 0x0012d80001107983 */ /* 0x000ee20000300a00 */
[----:B------:R-:W-:-:S03]  /*18690*/  IMAD.MOV.U32 R29, RZ, RZ, R23 ;  /* 0x000000ffff1d7224 */ /* 0x000fc600078e0017 */
[----:B------:R-:W-:Y:S04]  /*186a0*/  STL.64 [R1+0xb0], R20 ;  /* 0x0000b01401007387 */ /* 0x000fe80000100a00 */
[----:B------:R0:W-:Y:S04]  /*186b0*/  STL [R1+0xb8], R22 ;  /* 0x0000b81601007387 */ /* 0x0001e80000100800 */
[----:B------:R-:W4:Y:S04]  /*186c0*/  LDL R23, [R1+0x1c] ;  /* 0x00001c0001177983 */ /* 0x000f280000100800 */
[----:B0-----:R-:W4:Y:S01]  /*186d0*/  LDL R22, [R1+0x18] ;  /* 0x0000180001167983 */ /* 0x001f220000100800 */
[----:B------:R-:W-:-:S02]  /*186e0*/  IMAD.MOV.U32 R20, RZ, RZ, R3 ;  /* 0x000000ffff147224 */ /* 0x000fc400078e0003 */
[----:B------:R-:W-:Y:S02]  /*186f0*/  IMAD.MOV.U32 R21, RZ, RZ, R2 ;  /* 0x000000ffff157224 */ /* 0x000fe400078e0002 */
[----:B--2---:R-:W-:Y:S02]  /*18700*/  IMAD.MOV.U32 R2, RZ, RZ, R4 ;  /* 0x000000ffff027224 */ /* 0x004fe400078e0004 */
[----:B------:R-:W-:Y:S01]  /*18710*/  IMAD.MOV.U32 R3, RZ, RZ, R5 ;  /* 0x000000ffff037224 */ /* 0x000fe200078e0005 */
[C---:B---3--:R-:W-:Y:S11]  /*18720*/  HMMA.16816.F32 R12, R16.reuse, R4, R12 ;  /* 0x00000004100c723c */ /* 0x048ff6000000180c */
[----:B------:R-:W-:Y:S11]  /*18730*/  @!UPT UIADD3 URZ, URZ, URZ, URZ ;  /* 0x0000003f3f3ff290 */ /* 0x000ff6000fffe03f */
[----:B------:R-:W-:Y:S01]  /*18740*/  @!UPT UIADD3 URZ, URZ, URZ, URZ ;  /* 0x0000003f3f3ff290 */ /* 0x000fe2000fffe03f */
[----:B------:R-:W-:Y:S04]  /*18750*/  STL.64 [R1+0xf0], R12 ;  /* 0x0000f00c01007387 */ /* 0x000fe80000100a00 */
[----:B------:R0:W-:Y:S04]  /*18760*/  STL.64 [R1+0xf8], R14 ;  /* 0x0000f80e01007387 */ /* 0x0001e80000100a00 */
[----:B0-----:R-:W2:Y:S04]  /*18770*/  LDL.LU.64 R14, [R1+0x12d0] ;  /* 0x0012d000010e7983 */ /* 0x001ea80000300a00 */
[----:B------:R-:W3:Y:S04]  /*18780*/  LDL.LU.64 R12, [R1+0x12c8] ;  /* 0x0012c800010c7983 */ /* 0x000ee80000300a00 */
[----:B------:R-:W2:Y:S04]  /*18790*/  LDL.LU.64 R6, [R1+0x12c0] ;  /* 0x0012c00001067983 */ /* 0x000ea80000300a00 */
[----:B------:R-:W2:Y:S02]  /*187a0*/  LDL.LU.64 R4, [R1+0x12b8] ;  /* 0x0012b80001047983 */ /* 0x000ea40000300a00 */
[----:B--2---:R-:W-:Y:S11]  /*187b0*/  HMMA.16816.F32 R4, R16, R20, R4 ;  /* 0x000000141004723c */ /* 0x004ff60000001804 */
[----:B------:R-:W-:Y:S11]  /*187c0*/  @!UPT UIADD3 URZ, URZ, URZ, URZ ;  /* 0x0000003f3f3ff290 */ /* 0x000ff6000fffe03f */
[----:B------:R-:W-:Y:S01]  /*187d0*/  @!UPT UIADD3 URZ, URZ, URZ, URZ ;  /* 0x0000003f3f3ff290 */ /* 0x000fe2000fffe03f */
[----:B------:R-:W-:Y:S04]  /*187e0*/  STL.64 [R1+0xe0], R4 ;  /* 0x0000e00401007387 */ /* 0x000fe80000100a00 */
[----:B------:R0:W-:Y:S04]  /*187f0*/  STL.64 [R1+0xe8], R6 ;  /* 0x0000e80601007387 */ /* 0x0001e80000100a00 */
[----:B0-----:R-:W3:Y:S04]  /*18800*/  LDL.LU.64 R6, [R1+0x12b0] ;  /* 0x0012b00001067983 */ /* 0x001ee80000300a00 */
[----:B------:R-:W3:Y:S04]  /*18810*/  LDL.LU.64 R4, [R1+0x12a8] ;  /* 0x0012a80001047983 */ /* 0x000ee80000300a00 */
[----:B----4-:R-:W-:Y:S04]  /*18820*/  STL.64 [R1+0x1268], R22 ;  /* 0x0012681601007387 */ /* 0x010fe80000100a00 */
[----:B------:R0:W-:Y:S02]  /*18830*/  STL.64 [R1+0x1260], R20 ;  /* 0x0012601401007387 */ /* 0x0001e40000100a00 */
[----:B0-----:R-:W-:-:S02]  /*18840*/  IMAD.MOV.U32 R20, RZ, RZ, R2 ;  /* 0x000000ffff147224 */ /* 0x001fc400078e0002 */
[----:B------:R-:W2:Y:S01]  /*18850*/  LDL.LU R2, [R1+0x12a4] ;  /* 0x0012a40001027983 */ /* 0x000ea20000300800 */
[----:B------:R-:W-:-:S03]  /*18860*/  IMAD.MOV.U32 R21, RZ, RZ, R3 ;  /* 0x000000ffff157224 */ /* 0x000fc600078e0003 */
[----:B------:R-:W4:Y:S01]  /*18870*/  LDL.LU R3, [R1+0x12a0] ;  /* 0x0012a00001037983 */ /* 0x000f220000300800 */
[C---:B---3--:R-:W-:Y:S11]  /*18880*/  HMMA.16816.F32 R4, R16.reuse, R12, R4 ;  /* 0x0000000c1004723c */ /* 0x048ff60000001804 */
[----:B------:R-:W-:Y:S11]  /*18890*/  @!UPT UIADD3 URZ, URZ, URZ, URZ ;  /* 0x0000003f3f3ff290 */ /* 0x000ff6000fffe03f */
[----:B------:R-:W-:Y:S01]  /*188a0*/  @!UPT UIADD3 URZ, URZ, URZ, URZ ;  /* 0x0000003f3f3ff290 */ /* 0x000fe2000fffe03f */
[----:B------:R-:W-:Y:S04]  /*188b0*/  STL.64 [R1+0xd0], R4 ;  /* 0x0000d00401007387 */ /* 0x000fe80000100a00 */
[----:B------:R0:W-:Y:S04]  /*188c0*/  STL.64 [R1+0xd8], R6 ;  /* 0x0000d80601007387 */ /* 0x0001e80000100a00 */
[----:B0-----:R-:W3:Y:S04]  /*188d0*/  LDL.LU.64 R6, [R1+0x1298] ;  /* 0x0012980001067983 */ /* 0x001ee80000300a00 */
[----:B------:R-:W2:Y:S04]  /*188e0*/  LDL.LU.64 R4, [R1+0x1290] ;  /* 0x0012900001047983 */ /* 0x000ea80000300a00 */
[----:B------:R-:W-:Y:S04]  /*188f0*/  STL.64 [R1+0x1258], R14 ;  /* 0x0012580e01007387 */ /* 0x000fe80000100a00 */
[----:B------:R0:W-:Y:S04]  /*18900*/  STL.64 [R1+0x1250], R12 ;  /* 0x0012500c01007387 */ /* 0x0001e80000100a00 */
[----:B0-----:R-:W4:Y:S04]  /*18910*/  LDL.LU.64 R12, [R1+0x100] ;  /* 0x00010000010c7983 */ /* 0x001f280000300a00 */
[----:B------:R-:W4:Y:S01]  /*18920*/  LDL.LU.64 R14, [R1+0x108] ;  /* 0x00010800010e7983 */ /* 0x000f220000300a00 */
[----:B------:R-:W-:Y:S11]  /*18930*/  HMMA.16816.F32 R16, R16, R8, R24 ;  /* 0x000000081010723c */ /* 0x000ff60000001818 */
[----:B------:R-:W-:Y:S11]  /*18940*/  @!UPT UIADD3 URZ, URZ, URZ, URZ ;  /* 0x0000003f3f3ff290 */ /* 0x000ff6000fffe03f */
[----:B------:R-:W-:Y:S01]  /*18950*/  @!UPT UIADD3 URZ, URZ, URZ, URZ ;  /* 0x0000003f3f3ff290 */ /* 0x000fe2000fffe03f */
[----:B------:R3:W-:Y:S04]  /*18960*/  STL.64 [R1+0xa0], R16 ;  /* 0x0000a01001007387 */ /* 0x0007e80000100a00 */
[----:B------:R0:W-:Y:S01]  /*18970*/  STL.64 [R1+0xa8], R18 ;  /* 0x0000a81201007387 */ /* 0x0001e20000100a00 */
[----:B---3--:R-:W-:Y:S02]  /*18980*/  IMAD.MOV.U32 R17, RZ, RZ, R6 ;  /* 0x000000ffff117224 */ /* 0x008fe400078e0006 */
[----:B0-----:R-:W-:Y:S02]  /*18990*/  IMAD.MOV.U32 R18, RZ, RZ, R7 ;  /* 0x000000ffff127224 */ /* 0x001fe400078e0007 */
[----:B--2---:R-:W-:Y:S01]  /*189a0*/  IMAD.MOV.U32 R16, RZ, RZ, R5 ;  /* 0x000000ffff107224 */ /* 0x004fe200078e0005 */
[----:B----4-:R-:W-:Y:S04]  /*189b0*/  STL.64 [R1+0x1278], R14 ;  /* 0x0012780e01007387 */ /* 0x010fe80000100a00 */
[----:B------:R0:W-:Y:S04]  /*189c0*/  STL.64 [R1+0x1270], R12 ;  /* 0x0012700c01007387 */ /* 0x0001e80000100a00 */
[----:B0-----:R-:W2:Y:S04]  /*189d0*/  LDL.LU.64 R12, [R1+0x90] ;  /* 0x00009000010c7983 */ /* 0x001ea80000300a00 */
[----:B------:R-:W2:Y:S04]  /*189e0*/  LDL.LU.64 R14, [R1+0x98] ;  /* 0x00009800010e7983 */ /* 0x000ea80000300a00 */
[----:B------:R-:W-:Y:S04]  /*189f0*/  STL.64 [R1+0x1248], R10 ;  /* 0x0012480a01007387 */ /* 0x000fe80000100a00 */
[----:B------:R0:W-:Y:S04]  /*18a00*/  STL.64 [R1+0x1240], R8 ;  /* 0x0012400801007387 */ /* 0x0001e80000100a00 */
[----:B0-----:R-:W3:Y:S04]  /*18a10*/  LDL.LU.64 R8, [R1+0x120] ;  /* 0x0001200001087983 */ /* 0x001ee80000300a00 */
[----:B------:R-:W3:Y:S04]  /*18a20*/  LDL.LU.64 R10, [R1+0x128] ;  /* 0x00012800010a7983 */ /* 0x000ee80000300a00 */
[----:B------:R-:W4:Y:S04]  /*18a30*/  LDL.LU.64 R24, [R1+0x110] ;  /* 0x0001100001187983 */ /* 0x000f280000300a00 */
[----:B------:R-:W4:Y:S04]  /*18a40*/  LDL.LU.64 R26, [R1+0x118] ;  /* 0x00011800011a7983 */ /* 0x000f280000300a00 */
[----:B------:R-:W2:Y:S04]  /*18a50*/  LDL.LU R5, [R1+0x1288] ;  /* 0x0012880001057983 */ /* 0x000ea80000300800 */
[----:B------:R-:W2:Y:S04]  /*18a60*/  LDL.LU R6, [R1+0x1284] ;  /* 0x0012840001067983 */ /* 0x000ea80000300800 */
[----:B------:R-:W2:Y:S04]  /*18a70*/  LDL.LU R7, [R1+0x1280] ;  /* 0x0012800001077983 */ /* 0x000ea80000300800 */
[----:B------:R-:W3:Y:S01]  /*18a80*/  LDL.LU R19, [R1+0x7c] ;  /* 0x00007c0001137983 */ /* 0x000ee20000300800 */
[----:B--2---:R-:W-:Y:S03]  /*18a90*/  HMMA.16816.F32 R20, R4, R20, R12 ;  /* 0x000000140414723c */ /* 0x004fe6000000180c */
[----:B---3--:R0:W-:Y:S04]  /*18aa0*/  STL.64 [R1+0x1228], R18 ;  /* 0x0012281201007387 */ /* 0x0081e80000100a00 */
[----:B------:R1:W-:Y:S01]  /*18ab0*/  STL.64 [R1+0x1220], R16 ;  /* 0x0012201001007387 */ /* 0x0003e20000100a00 */
[----:B0-----:R-:W-:-:S03]  /*18ac0*/  IMAD.MOV.U32 R18, RZ, RZ, R3 ;  /* 0x000000ffff127224 */ /* 0x001fc600078e0003 */
[----:B-1----:R-:W2:Y:S01]  /*18ad0*/  LDL.LU R16, [R1+0x30] ;  /* 0x0000300001107983 */ /* 0x002ea20000300800 */
[----:B------:R-:W-:-:S03]  /*18ae0*/  IMAD.MOV.U32 R19, RZ, RZ, R2 ;  /* 0x000000ffff137224 */ /* 0x000fc600078e0002 */
[----:B------:R-:W2:Y:S09]  /*18af0*/  LDL.LU R17, [R1+0x34] ;  /* 0x0000340001117983 */ /* 0x000eb20000300800 */
[----:B------:R-:W-:Y:S01]  /*18b00*/  IMAD.MOV.U32 R3, RZ, RZ, R22 ;  /* 0x000000ffff037224 */ /* 0x000fe200078e0016 */
[----:B------:R-:W3:Y:S01]  /*18b10*/  LDL.LU.64 R14, [R1+0x1278] ;  /* 0x00127800010e7983 */ /* 0x000ee20000300a00 */
[----:B------:R-:W-:-:S03]  /*18b20*/  IMAD.MOV.U32 R2, RZ, RZ, R23 ;  /* 0x000000ffff027224 */ /* 0x000fc600078e0017 */
[----:B------:R-:W3:Y:S04]  /*18b30*/  LDL.LU.64 R12, [R1+0x1270] ;  /* 0x00127000010c7983 */ /* 0x000ee80000300a00 */
[----:B------:R0:W-:Y:S04]  /*18b40*/  STL.64 [R1+0x90], R20 ;  /* 0x0000901401007387 */ /* 0x0001e80000100a00 */
[----:B------:R-:W2:Y:S04]  /*18b50*/  LDL.LU.64 R22, [R1+0x1268] ;  /* 0x0012680001167983 */ /* 0x000ea80000300a00 */
[----:B0-----:R-:W3:Y:S04]  /*18b60*/  LDL.LU.64 R20, [R1+0x1260] ;  /* 0x0012600001147983 */ /* 0x001ee80000300a00 */
[----:B------:R0:W-:Y:S04]  /*18b70*/  STL [R1+0x1188], R2 ;  /* 0x0011880201007387 */ /* 0x0001e80000100800 */
[----:B0-----:R-:W2:Y:S04]  /*18b80*/  LDL R2, [R1+0x870] ;  /* 0x0008700001027983 */ /* 0x001ea80000100800 */
[----:B------:R-:W-:Y:S01]  /*18b90*/  STL [R1+0x1184], R3 ;  /* 0x0011840301007387 */ /* 0x000fe20000100800 */
[C---:B---3--:R-:W-:Y:S11]  /*18ba0*/  HMMA.16816.F32 R12, R4.reuse, R20, R12 ;  /* 0x00000014040c723c */ /* 0x048ff6000000180c */
[----:B------:R-:W-:Y:S11]  /*18bb0*/  @!UPT UIADD3 URZ, URZ, URZ, URZ ;  /* 0x0000003f3f3ff290 */ /* 0x000ff6000fffe03f */
[----:B------:R-:W-:Y:S01]  /*18bc0*/  @!UPT UIADD3 URZ, URZ, URZ, URZ ;  /* 0x0000003f3f3ff290 */ /* 0x000fe2000fffe03f */
[----:B------:R-:W-:Y:S04]  /*18bd0*/  STL.64 [R1+0x100], R12 ;  /* 0x0001000c01007387 */ /* 0x000fe80000100a00 */
[----:B------:R0:W-:Y:S04]  /*18be0*/  STL.64 [R1+0x108], R14 ;  /* 0x0001080e01007387 */ /* 0x0001e80000100a00 */
[----:B0-----:R-:W3:Y:S04]  /*18bf0*/  LDL.LU.64 R14, [R1+0x1258] ;  /* 0x00125800010e7983 */ /* 0x001ee80000300a00 */
[----:B------:R-:W2:Y:S02]  /*18c00*/  LDL.LU.64 R12, [R1+0x1250] ;  /* 0x00125000010c7983 */ /* 0x000ea40000300a00 */
[C---:B--2---:R-:W-:Y:S11]  /*18c10*/  HMMA.16816.F32 R8, R4.reuse, R12, R8 ;  /* 0x0000000c0408723c */ /* 0x044ff60000001808 */
[----:B------:R-:W-:Y:S11]  /*18c20*/  @!UPT UIADD3 URZ, URZ, URZ, URZ ;  /* 0x0000003f3f3ff290 */ /* 0x000ff6000fffe03f */
[----:B------:R-:W-:Y:S01]  /*18c30*/  @!UPT UIADD3 URZ, URZ, URZ, URZ ;  /* 0x0000003f3f3ff290 */ /* 0x000fe2000fffe03f */
[----:B------:R-:W-:Y:S04]  /*18c40*/  STL.64 [R1+0x140], R8 ;  /* 0x0001400801007387 */ /* 0x000fe80000100a00 */
[----:B------:R0:W-:Y:S04]  /*18c50*/  STL.64 [R1+0x148], R10 ;  /* 0x0001480a01007387 */ /* 0x0001e80000100a00 */
[----:B0-----:R-:W2:Y:S04]  /*18c60*/  LDL.LU.64 R10, [R1+0x1248] ;  /* 0x00124800010a7983 */ /* 0x001ea80000300a00 */
[----:B------:R-:W4:Y:S02]  /*18c70*/  LDL.LU.64 R8, [R1+0x1240] ;  /* 0x0012400001087983 */ /* 0x000f240000300a00 */
[----:B----4-:R-:W-:Y:S02]  /*18c80*/  HMMA.16816.F32 R4, R4, R8, R24 ;  /* 0x000000080404723c */ /* 0x010fe40000001818 */
[----:B------:R-:W4:Y:S04]  /*18c90*/  LDL.LU.64 R26, [R1+0x1238] ;  /* 0x00123800011a7983 */ /* 0x000f280000300a00 */
[----:B------:R-:W4:Y:S11]  /*18ca0*/  LDL.LU.64 R24, [R1+0x1230] ;  /* 0x0012300001187983 */ /* 0x000f360000300a00 */
[----:B------:R-:W-:Y:S06]  /*18cb0*/  @!UPT UIADD3 URZ, URZ, URZ, URZ ;  /* 0x0000003f3f3ff290 */ /* 0x000fec000fffe03f */
[----:B------:R-:W-:Y:S04]  /*18cc0*/  STL.64 [R1+0x130], R4 ;  /* 0x0001300401007387 */ /* 0x000fe80000100a00 */
[----:B------:R0:W-:Y:S04]  /*18cd0*/  STL.64 [R1+0x138], R6 ;  /* 0x0001380601007387 */ /* 0x0001e80000100a00 */
[----:B0-----:R-:W4:Y:S04]  /*18ce0*/  LDL R6, [R1+0x28] ;  /* 0x0000280001067983 */ /* 0x001f280000100800 */
[----:B------:R-:W4:Y:S02]  /*18cf0*/  LDL R7, [R1+0x2c] ;  /* 0x00002c0001077983 */ /* 0x000f240000100800 */
[----:B----4-:R-:W-:Y:S02]  /*18d00*/  HMMA.16816.F32 R4, R24, R6, R16 ;  /* 0x000000061804723c */ /* 0x010fe40000001810 */
[----:B------:R-:W4:Y:S04]  /*18d10*/  LDL.LU.64 R18, [R1+0x1228] ;  /* 0x0012280001127983 */ /* 0x000f280000300a00 */
[----:B------:R-:W4:Y:S11]  /*18d20*/  LDL.LU.64 R16, [R1+0x1220] ;  /* 0x0012200001107983 */ /* 0x000f360000300a00 */
[----:B------:R-:W-:Y:S06]  /*18d30*/  @!UPT UIADD3 URZ, URZ, URZ, URZ ;  /* 0x0000003f3f3ff290 */ /* 0x000fec000fffe03f */
[----:B------:R-:W-:Y:S04]  /*18d40*/  STL.64 [R1+0x120], R4 ;  /* 0x0001200401007387 */ /* 0x000fe80000100a00 */
[----:B------:R-:W-:Y:S04]  /*18d50*/  STL.64 [R1+0x128], R6 ;  /* 0x0001280601007387 */ /* 0x000fe80000100a00 */
[----:B------:R-:W0:Y:S04]  /*18d60*/  LDSM.16.MT88.4 R4, [R2+0x8800] ;  /* 0x008800000204783b */ /* 0x000e280000004200 */
[----:B0-----:R2:W-:Y:S04]  /*18d70*/  STL [R1+0x1190], R6 ;  /* 0x0011900601007387 */ /* 0x0015e80000100800 */
[----:B------:R0:W-:Y:S04]  /*18d80*/  STL [R1+0x118c], R7 ;  /* 0x00118c0701007387 */ /* 0x0001e80000100800 */
[----:B------:R3:W-:Y:S01]  /*18d90*/  STL.64 [R1+0x11b8], R4 ;  /* 0x0011b80401007387 */ /* 0x0007e20000100a00 */
[----:B--2---:R-:W-:-:S02]  /*18da0*/  IMAD.MOV.U32 R6, RZ, RZ, R11 ;  /* 0x000000ffff067224 */ /* 0x004fc400078e000b */
[----:B0-----:R-:W-:Y:S02]  /*18db0*/  IMAD.MOV.U32 R7, RZ, RZ, R10 ;  /* 0x000000ffff077224 */ /* 0x001fe400078e000a */
[----:B---3--:R-:W-:Y:S02]  /*18dc0*/  IMAD.MOV.U32 R4, RZ, RZ, R15 ;  /* 0x000000ffff047224 */ /* 0x008fe400078e000f */
[----:B------:R-:W2:Y:S01]  /*18dd0*/  LDL.LU R15, [R1+0x1218] ;  /* 0x00121800010f7983 */ /* 0x000ea20000300800 */
[----:B------:R-:W-:-:S03]  /*18de0*/  IMAD.MOV.U32 R5, RZ, RZ, R14 ;  /* 0x000000ffff057224 */ /* 0x000fc600078e000e */
[----:B------:R-:W3:Y:S04]  /*18df0*/  LDL.LU R14, [R1+0x1214] ;  /* 0x00121400010e7983 */ /* 0x000ee80000300800 */
[----:B------:R-:W2:Y:S04]  /*18e00*/  LDL.LU R11, [R1+0x1210] ;  /* 0x00121000010b7983 */ /* 0x000ea80000300800 */
[----:B------:R-:W2:Y:S04]  /*18e10*/  LDL.LU R10, [R1+0x120c] ;  /* 0x00120c00010a7983 */ /* 0x000ea80000300800 */
[----:B------:R-:W-:Y:S04]  /*18e20*/  STL.64 [R1+0x11e0], R6 ;  /* 0x0011e00601007387 */ /* 0x000fe80000100a00 */
[----:B------:R0:W-:Y:S04]  /*18e30*/  STL.64 [R1+0x11d8], R4 ;  /* 0x0011d80401007387 */ /* 0x0001e80000100a00 */
[----:B0-----:R-:W2:Y:S04]  /*18e40*/  LDL.LU R4, [R1+0x60] ;  /* 0x0000600001047983 */ /* 0x001ea80000300800 */
[----:B------:R-:W2:Y:S04]  /*18e50*/  LDL.LU R5, [R1+0x64] ;  /* 0x0000640001057983 */ /* 0x000ea80000300800 */
[----:B------:R-:W2:Y:S01]  /*18e60*/  LDL.LU R6, [R1+0x68] ;  /* 0x0000680001067983 */ /* 0x000ea20000300800 */
[----:B------:R-:W-:-:S03]  /*18e70*/  IMAD.MOV.U32 R7, RZ, RZ, R28 ;  /* 0x000000ffff077224 */ /* 0x000fc600078e001c */
[----:B------:R-:W3:Y:S04]  /*18e80*/  LDL.LU R28, [R1+0x1208] ;  /* 0x00120800011c7983 */ /* 0x000ee80000300800 */
[----:B--2---:R3:W-:Y:S04]  /*18e90*/  STL.64 [R1+0x11f0], R6 ;  /* 0x0011f00601007387 */ /* 0x0047e80000100a00 */
[----:B------:R0:W-:Y:S01]  /*18ea0*/  STL.64 [R1+0x11e8], R4 ;  /* 0x0011e80401007387 */ /* 0x0001e20000100a00 */
[----:B---3--:R-:W-:Y:S02]  /*18eb0*/  IMAD.MOV.U32 R6, RZ, RZ, R14 ;  /* 0x000000ffff067224 */ /* 0x008fe400078e000e */
[----:B0-----:R-:W-:-:S02]  /*18ec0*/  IMAD.MOV.U32 R4, RZ, RZ, R10 ;  /* 0x000000ffff047224 */ /* 0x001fc400078e000a */
[----:B------:R-:W2:Y:S01]  /*18ed0*/  LDL.LU R10, [R1+0x1204] ;  /* 0x00120400010a7983 */ /* 0x000ea20000300800 */
[----:B------:R-:W-:Y:S02]  /*18ee0*/  IMAD.MOV.U32 R5, RZ, RZ, R11 ;  /* 0x000000ffff057224 */ /* 0x000fe400078e000b */
[----:B------:R-:W-:Y:S01]  /*18ef0*/  IMAD.MOV.U32 R7, RZ, RZ, R15 ;  /* 0x000000ffff077224 */ /* 0x000fe200078e000f */
[----:B------:R-:W2:Y:S04]  /*18f00*/  LDL.LU R11, [R1+0x1200] ;  /* 0x00120000010b7983 */ /* 0x000ea80000300800 */
[----:B------:R-:W3:Y:S04]  /*18f10*/  LDL.LU R14, [R1+0x11fc] ;  /* 0x0011fc00010e7983 */ /* 0x000ee80000300800 */
[----:B------:R-:W3:Y:S01]  /*18f20*/  LDL.LU R15, [R1+0x11f8] ;  /* 0x0011f800010f7983 */ /* 0x000ee20000300800 */
[C---:B----4-:R-:W-:Y:S11]  /*18f30*/  HMMA.16816.F32 R16, R24.reuse, R22, R16 ;  /* 0x000000161810723c */ /* 0x050ff60000001810 */
[----:B------:R-:W-:Y:S11]  /*18f40*/  @!UPT UIADD3 URZ, URZ, URZ, URZ ;  /* 0x0000003f3f3ff290 */ /* 0x000ff6000fffe03f */
[----:B------:R-:W-:Y:S01]  /*18f50*/  @!UPT UIADD3 URZ, URZ, URZ, URZ ;  /* 0x0000003f3f3ff290 */ /* 0x000fe2000fffe03f */
[----:B------:R-:W-:Y:S01]  /*18f60*/  STL.64 [R1+0x110], R16 ;  /* 0x0001101001007387 */ /* 0x000fe20000100a00 */
[----:B------:R-:W-:Y:S02]  /*18f70*/  IMAD.MOV.U32 R2, RZ, RZ, R18 ;  /* 0x000000ffff027224 */ /* 0x000fe400078e0012 */
[----:B------:R-:W-:Y:S02]  /*18f80*/  IMAD.MOV.U32 R3, RZ, RZ, R19 ;  /* 0x000000ffff037224 */ /* 0x000fe400078e0013 */
[----:B------:R-:W0:Y:S04]  /*18f90*/  LDSM.16.MT88.4 R16, [R28+0x8800] ;  /* 0x008800001c10783b */ /* 0x000e280000004200 */
[----:B------:R1:W-:Y:S04]  /*18fa0*/  STL.64 [R1+0x11b0], R22 ;  /* 0x0011b01601007387 */ /* 0x0003e80000100a00 */
[----:B-1----:R-:W4:Y:S04]  /*18fb0*/  LDL.LU.64 R22, [R1+0x28] ;  /* 0x0000280001167983 */ /* 0x002f280000300a00 */
[----:B0-----:R0:W-:Y:S04]  /*18fc0*/  STL.64 [R1+0x1138], R18 ;  /* 0x0011381201007387 */ /* 0x0011e80000100a00 */
[----:B0-----:R-:W2:Y:S04]  /*18fd0*/  LDL R19, [R1+0x868] ;  /* 0x0008680001137983 */ /* 0x001ea80000100800 */
[----:B------:R-:W-:Y:S04]  /*18fe0*/  STL.64 [R1+0x1130], R16 ;  /* 0x0011301001007387 */ /* 0x000fe80000100a00 */
[----:B------:R-:W-:Y:S01]  /*18ff0*/  STL [R1+0x10b0], R28 ;  /* 0x0010b01c01007387 */ /* 0x000fe20000100800 */
[C---:B---3--:R-:W-:Y:S11]  /*19000*/  HMMA.16816.F32 R4, R24.reuse, R14, R4 ;  /* 0x0000000e1804723c */ /* 0x048ff60000001804 */
[----:B------:R-:W-:Y:S11]  /*19010*/  @!UPT UIADD3 URZ, URZ, URZ, URZ ;  /* 0x0000003f3f3ff290 */ /* 0x000ff6000fffe03f */
[----:B------:R-:W-:Y:S01]  /*19020*/  @!UPT UIADD3 URZ, URZ, URZ, URZ ;  /* 0x0000003f3f3ff290 */ /* 0x000fe2000fffe03f */
[----:B------:R0:W-:Y:S01]  /*19030*/  STL.64 [R1+0x158], R6 ;  /* 0x0001580601007387 */ /* 0x0001e20000100a00 */
[----:B------:R-:W-:Y:S02]  /*19040*/  IMAD.MOV.U32 R8, RZ, RZ, R4 ;  /* 0x000000ffff087224 */ /* 0x000fe400078e0004 */
[----:B------:R-:W-:Y:S01]  /*19050*/  IMAD.MOV.U32 R9, RZ, RZ, R5 ;  /* 0x000000ffff097224 */ /* 0x000fe200078e0005 */
[----:B0-----:R-:W2:Y:S04]  /*19060*/  LDL.LU.64 R6, [R1+0x11f0] ;  /* 0x0011f00001067983 */ /* 0x001ea80000300a00 */
[----:B------:R-:W2:Y:S04]  /*19070*/  LDL.LU.64 R4, [R1+0x11e8] ;  /* 0x0011e80001047983 */ /* 0x000ea80000300a00 */
[----:B------:R0:W-:Y:S04]  /*19080*/  STL.64 [R1+0x11a8], R14 ;  /* 0x0011a80e01007387 */ /* 0x0001e80000100a00 */
[----:B------:R-:W3:Y:S04]  /*19090*/  LDL.LU R12, [R1+0x40] ;  /* 0x00004000010c7983 */ /* 0x000ee80000300800 */
[----:B------:R-:W3:Y:S04]  /*190a0*/  LDL.LU R13, [R1+0x44] ;  /* 0x00004400010d7983 */ /* 0x000ee80000300800 */
[----:B0-----:R-:W3:Y:S04]  /*190b0*/  LDL.LU R14, [R1+0x48] ;  /* 0x00004800010e7983 */ /* 0x001ee80000300800 */
[----:B------:R-:W3:Y:S01]  /*190c0*/  LDL.LU R15, [R1+0x4c] ;  /* 0x00004c00010f7983 */ /* 0x000ee20000300800 */
[----:B--2---:R-:W-:Y:S03]  /*190d0*/  HMMA.16816.F32 R24, R24, R10, R4 ;  /* 0x0000000a1818723c */ /* 0x004fe60000001804 */
[----:B------:R-:W4:Y:S04]  /*190e0*/  LDL.LU.64 R6, [R1+0x11e0] ;  /* 0x0011e00001067983 */ /* 0x000f280000300a00 */
[----:B------:R-:W4:Y:S11]  /*190f0*/  LDL.LU.64 R4, [R1+0x11d8] ;  /* 0x0011d80001047983 */ /* 0x000f360000300a00 */
[----:B------:R-:W-:Y:S05]  /*19100*/  @!UPT UIADD3 URZ, URZ, URZ, URZ ;  /* 0x0000003f3f3ff290 */ /* 0x000fea000fffe03f */
[----:B------:R-:W-:Y:S01]  /*19110*/  STL.64 [R1+0x180], R24 ;  /* 0x0001801801007387 */ /* 0x000fe20000100a00 */
[----:B------:R-:W-:-:S03]  /*19120*/  IMAD.MOV.U32 R28, RZ, RZ, R26 ;  /* 0x000000ffff1c7224 */ /* 0x000fc600078e001a */
[----:B------:R0:W-:Y:S04]  /*19130*/  STL [R1+0x18c], R27 ;  /* 0x00018c1b01007387 */ /* 0x0001e80000100800 */
[----:B0-----:R-:W4:Y:S04]  /*19140*/  LDL.LU.64 R26, [R1+0x11d0] ;  /* 0x0011d000011a7983 */ /* 0x001f280000300a00 */
[----:B------:R-:W4:Y:S04]  /*19150*/  LDL.LU.64 R24, [R1+0x11c8] ;  /* 0x0011c80001187983 */ /* 0x000f280000300a00 */
[----:B------:R0:W-:Y:S04]  /*19160*/  STL.64 [R1+0x11a0], R10 ;  /* 0x0011a00a01007387 */ /* 0x0001e80000100a00 */
[----:B------:R1:W-:Y:S01]  /*19170*/  STL.64 [R1+0x1198], R8 ;  /* 0x0011980801007387 */ /* 0x0003e20000100a00 */
[----:B0-----:R-:W-:-:S03]  /*19180*/  IMAD.MOV.U32 R10, RZ, RZ, R0 ;  /* 0x000000ffff0a7224 */ /* 0x001fc600078e0000 */
[----:B-1----:R-:W2:Y:S04]  /*19190*/  LDL.LU R8, [R1+0xc0] ;  /* 0x0000c00001087983 */ /* 0x002ea80000300800 */
[----:B------:R-:W2:Y:S04]  /*191a0*/  LDL.LU R9, [R1+0xc4] ;  /* 0x0000c40001097983 */ /* 0x000ea80000300800 */
[----:B------:R-:W2:Y:S04]  /*191b0*/  LDL.LU R0, [R1+0x11c0] ;  /* 0x0011c00001007983 */ /* 0x000ea80000300800 */
[----:B------:R-:W2:Y:S04]  /*191c0*/  LDL.LU R11, [R1+0xcc] ;  /* 0x0000cc00010b7983 */ /* 0x000ea80000300800 */
[----:B------:R-:W-:Y:S01]  /*191d0*/  STL [R1+0x1180], R28 ;  /* 0x0011801c01007387 */ /* 0x000fe20000100800 */
[----:B----4-:R-:W-:Y:S11]  /*191e0*/  HMMA.16816.F32 R4, R24, R22, R4 ;  /* 0x000000161804723c */ /* 0x010ff60000001804 */
[----:B------:R-:W-:Y:S11]  /*191f0*/  @!UPT UIADD3 URZ, URZ, URZ, URZ ;  /* 0x0000003f3f3ff290 */ /* 0x000ff6000fffe03f */
[----:B------:R-:W-:Y:S01]  /*19200*/  @!UPT UIADD3 URZ, URZ, URZ, URZ ;  /* 0x0000003f3f3ff290 */ /* 0x000fe2000fffe03f */
[----:B------:R0:W-:Y:S04]  /*19210*/  STL.64 [R1+0x1b0], R4 ;  /* 0x0001b00401007387 */ /* 0x0001e80000100a00 */
[----:B------:R1:W-:Y:S04]  /*19220*/  STL.64 [R1+0x1b8], R6 ;  /* 0x0001b80601007387 */ /* 0x0003e80000100a00 */
[----:B0-----:R-:W4:Y:S01]  /*19230*/  LDL.LU.64 R4, [R1+0x11b8] ;  /* 0x0011b80001047983 */ /* 0x001f220000300a00 */
[----:B-1----:R-:W-:Y:S02]  /*19240*/  IMAD.MOV.U32 R6, RZ, RZ, R22 ;  /* 0x000000ffff067224 */ /* 0x002fe400078e0016 */
[----:B------:R-:W-:-:S02]  /*19250*/  IMAD.MOV.U32 R7, RZ, RZ, R23 ;  /* 0x000000ffff077224 */ /* 0x000fc400078e0017 */
[----:B------:R-:W3:Y:S02]  /*19260*/  LDL.LU.64 R22, [R1+0x11b0] ;  /* 0x0011b00001167983 */ /* 0x000ee40000300a00 */
[----:B---3--:R-:W-:Y:S02]  /*19270*/  HMMA.16816.F32 R12, R24, R22, R12 ;  /* 0x00000016180c723c */ /* 0x008fe4000000180c */
[----:B--2---:R-:W0:Y:S04]  /*19280*/  LDSM.16.MT88.4 R20, [R0+0x9000] ;  /* 0x009000000014783b */ /* 0x004e280000004200 */
[----:B0-----:R-:W-:Y:S11]  /*19290*/  STL.64 [R1+0x10f0], R22 ;  /* 0x0010f01601007387 */ /* 0x001ff60000100a00 */
[----:B------:R-:W-:Y:S06]  /*192a0*/  @!UPT UIADD3 URZ, URZ, URZ, URZ ;  /* 0x0000003f3f3ff290 */ /* 0x000fec000fffe03f */
[----:B------:R-:W-:Y:S04]  /*192b0*/  STL.64 [R1+0x1a0], R12 ;  /* 0x0001a00c01007387 */ /* 0x000fe80000100a00 */
[----:B------:R-:W-:Y:S04]  /*192c0*/  STL.64 [R1+0x1a8], R14 ;  /* 0x0001a80e01007387 */ /* 0x000fe80000100a00 */
[----:B------:R-:W0:Y:S04]  /*192d0*/  LDSM.16.M88.4 R12, [R19] ;  /* 0x00000000130c783b */ /* 0x000e280000000200 */
[----:B------:R1:W-:Y:S04]  /*192e0*/  STL.64 [R1+0x10e8], R20 ;  /* 0x0010e81401007387 */ /* 0x0003e80000100a00 */
[----:B-1----:R-:W2:Y:S04]  /*192f0*/  LDL.LU R20, [R1+0xb0] ;  /* 0x0000b00001147983 */ /* 0x002ea80000300800 */
[----:B------:R-:W2:Y:S04]  /*19300*/  LDL.LU R21, [R1+0xb4] ;  /* 0x0000b40001157983 */ /* 0x000ea80000300800 */
[----:B------:R-:W2:Y:S04]  /*19310*/  LDL.LU R22, [R1+0xb8] ;  /* 0x0000b80001167983 */ /* 0x000ea80000300800 */
[----:B0-----:R-:W-:Y:S01]  /*19320*/  STL.64 [R1+0x40], R12 ;  /* 0x0000400c01007387 */ /* 0x001fe20000100a00 */
[----:B------:R-:W-:-:S03]  /*19330*/  IMAD.MOV.U32 R28, RZ, RZ, R13 ;  /* 0x000000ffff1c7224 */ /* 0x000fc600078e000d */
[----:B------:R-:W-:Y:S04]  /*19340*/  STL.64 [R1+0x48], R14 ;  /* 0x0000480e01007387 */ /* 0x000fe80000100a00 */
[----:B------:R-:W0:Y:S04]  /*19350*/  LDSM.16.M88.4 R12, [R19+0x2000] ;  /* 0x00200000130c783b */ /* 0x000e280000000200 */
[----:B0-----:R-:W-:Y:S04]  /*19360*/  STL.64 [R1+0x30], R12 ;  /* 0x0000300c01007387 */ /* 0x001fe80000100a00 */
[----:B------:R0:W-:Y:S04]  /*19370*/  STL.64 [R1+0x38], R14 ;  /* 0x0000380e01007387 */ /* 0x0001e80000100a00 */
[----:B0-----:R-:W3:Y:S02]  /*19380*/  LDL.LU.64 R14, [R1+0x11a8] ;  /* 0x0011a800010e7983 */ /* 0x001ee40000300a00 */
[----:B---3--:R-:W-:Y:S11]  /*19390*/  HMMA.16816.F32 R8, R24, R14, R8 ;  /* 0x0000000e1808723c */ /* 0x008ff60000001808 */
[----:B------:R-:W-:Y:S11]  /*193a0*/  @!UPT UIADD3 URZ, URZ, URZ, URZ ;  /* 0x0000003f3f3ff290 */ /* 0x000ff6000fffe03f */
[----:B------:R-:W-:Y:S01]  /*193b0*/  @!UPT UIADD3 URZ, URZ, URZ, URZ ;  /* 0x0000003f3f3ff290 */ /* 0x000fe2000fffe03f */
[----:B------:R-:W-:Y:S04]  /*193c0*/  STL.64 [R1+0x190], R8 ;  /* 0x0001900801007387 */ /* 0x000fe80000100a00 */
[----:B------:R-:W-:Y:S04]  /*193d0*/  STL.64 [R1+0x198], R10 ;  /* 0x0001980a01007387 */ /* 0x000fe80000100a00 */
[----:B------:R-:W0:Y:S04]  /*193e0*/  LDSM.16.M88.4 R8, [R19+0x4000] ;  /* 0x004000001308783b */ /* 0x000e280000000200 */
[----:B0-----:R-:W-:Y:S04]  /*193f0*/  STL.64 [R1], R8 ;  /* 0x0000000801007387 */ /* 0x001fe80000100a00 */
[----:B------:R0:W-:Y:S04]  /*19400*/  STL.64 [R1+0x8], R10 ;  /* 0x0000080a01007387 */ /* 0x0001e80000100a00 */
[----:B0-----:R-:W2:Y:S01]  /*19410*/  LDL.LU.64 R10, [R1+0x11a0] ;  /* 0x0011a000010a7983 */ /* 0x001ea20000300a00 */
[----:B------:R-:W-:-:S02]  /*19420*/  IMAD.MOV.U32 R12, RZ, RZ, R8 ;  /* 0x000000ffff0c7224 */ /* 0x000fc400078e0008 */
[----:B------:R-:W-:Y:S02]  /*19430*/  IMAD.MOV.U32 R13, RZ, RZ, R9 ;  /* 0x000000ffff0d7224 */ /* 0x000fe400078e0009 */
[----:B------:R-:W3:Y:S01]  /*19440*/  LDL.LU.64 R8, [R1+0x1198] ;  /* 0x0011980001087983 */ /* 0x000ee20000300a00 */
[----:B------:R-:W-:-:S03]  /*19450*/  IMAD.MOV.U32 R23, RZ, RZ, R29 ;  /* 0x000000ffff177224 */ /* 0x000fc600078e001d */
[----:B------:R-:W-:Y:S04]  /*19460*/  STL.64 [R1+0x1158], R14 ;  /* 0x0011580e01007387 */ /* 0x000fe80000100a00 */
[----:B------:R-:W-:Y:S01]  /*19470*/  STL.64 [R1+0x1150], R12 ;  /* 0x0011500c01007387 */ /* 0x000fe20000100a00 */
[----:B--2---:R-:W-:Y:S03]  /*19480*/  HMMA.16816.F32 R20, R24, R10, R20 ;  /* 0x0000000a1814723c */ /* 0x004fe60000001814 */
[----:B------:R-:W0:Y:S11]  /*19490*/  LDSM.16.M88.4 R24, [R19+0x6000] ;  /* 0x006000001318783b */ /* 0x000e360000000200 */
[----:B------:R-:W-:Y:S09]  /*194a0*/  @!UPT UIADD3 URZ, URZ, URZ, URZ ;  /* 0x0000003f3f3ff290 */ /* 0x000ff2000fffe03f */
[----:B------:R-:W-:Y:S01]  /*194b0*/  STL.64 [R1+0x170], R20 ;  /* 0x0001701401007387 */ /* 0x000fe20000100a00 */
[----:B------:R-:W-:-:S03]  /*194c0*/  IMAD.MOV.U32 R29, RZ, RZ, R23 ;  /* 0x000000ffff1d7224 */ /* 0x000fc600078e0017 */
[----:B------:R-:W-:Y:S04]  /*194d0*/  STL [R1+0x178], R22 ;  /* 0x0001781601007387 */ /* 0x000fe80000100800 */
[----:B------:R-:W-:Y:S04]  /*194e0*/  STL.64 [R1+0x1148], R10 ;  /* 0x0011480a01007387 */ /* 0x000fe80000100a00 */
[----:B---3--:R-:W-:Y:S04]  /*194f0*/  STL.64 [R1+0x1140], R8 ;  /* 0x0011400801007387 */ /* 0x008fe80000100a00 */
[----:B------:R1:W-:Y:S04]  /*19500*/  STL [R1+0x1094], R29 ;  /* 0x0010941d01007387 */ /* 0x0003e80000100800 */
[----:B-1----:R-:W2:Y:S04]  /*19510*/  LDL R29, [R1+0x874] ;  /* 0x00087400011d7983 */ /* 0x002ea80000100800 */
[----:B------:R-:W3:Y:S04]  /*19520*/  LDL.LU R20, [R1+0x130] ;  /* 0x0001300001147983 */ /* 0x000ee80000300800 */
[----:B------:R-:W3:Y:S04]  /*19530*/  LDL.LU R21, [R1+0x134] ;  /* 0x0001340001157983 */ /* 0x000ee80000300800 */
[----:B------:R-:W2:Y:S04]  /*19540*/  LDL.LU R22, [R1+0x138] ;  /* 0x0001380001167983 */ /* 0x000ea80000300800 */
[----:B------:R-:W2:Y:S04]  /*19550*/  LDL.LU R23, [R1+0x13c] ;  /* 0x00013c0001177983 */ /* 0x000ea80000300800 */
[----:B--2---:R-:W-:Y:S04]  /*19560*/  STL.64 [R1+0x1100], R22 ;  /* 0x0011001601007387 */ /* 0x004fe80000100a00 */
[----:B---3--:R1:W-:Y:S04]  /*19570*/  STL.64 [R1+0x10f8], R20 ;  /* 0x0010f81401007387 */ /* 0x0083e80000100a00 */
[----:B-1----:R-:W2:Y:S04]  /*19580*/  LDL.LU R20, [R1+0x140] ;  /* 0x0001400001147983 */ /* 0x002ea80000300800 */
[----:B------:R-:W2:Y:S04]  /*19590*/  LDL.LU R21, [R1+0x144] ;  /* 0x0001440001157983 */ /* 0x000ea80000300800 */
[----:B------:R-:W3:Y:S04]  /*195a0*/  LDL.LU R22, [R1+0x148] ;  /* 0x0001480001167983 */ /* 0x000ee80000300800 */
[----:B------:R-:W3:Y:S04]  /*195b0*/  LDL.LU R23, [R1+0x14c] ;  /* 0x00014c0001177983 */ /* 0x000ee80000300800 */
[----:B------:R-:W2:Y:S04]  /*195c0*/  LDL.LU R8, [R1+0xd0] ;  /* 0x0000d00001087983 */ /* 0x000ea80000300800 */
[----:B------:R-:W2:Y:S04]  /*195d0*/  LDL.LU R9, [R1+0xd4] ;  /* 0x0000d40001097983 */ /* 0x000ea80000300800 */
[----:B------:R-:W2:Y:S04]  /*195e0*/  LDL.LU R10, [R1+0xd8] ;  /* 0x0000d800010a7983 */ /* 0x000ea80000300800 */
[----:B------:R-:W2:Y:S04]  /*195f0*/  LDL.LU R11, [R1+0xdc] ;  /* 0x0000dc00010b7983 */ /* 0x000ea80000300800 */
[----:B--2---:R-:W-:Y:S04]  /*19600*/  STL.64 [R1+0x1168], R10 ;  /* 0x0011680a01007387 */ /* 0x004fe80000100a00 */
[----:B------:R1:W-:Y:S04]  /*19610*/  STL.64 [R1+0x1160], R8 ;  /* 0x0011600801007387 */ /* 0x0003e80000100a00 */
[----:B-1----:R-:W2:Y:S04]  /*19620*/  LDL.LU R8, [R1+0xe0] ;  /* 0x0000e00001087983 */ /* 0x002ea80000300800 */
[----:B------:R-:W2:Y:S04]  /*19630*/  LDL.LU R9, [R1+0xe4] ;  /* 0x0000e40001097983 */ /* 0x000ea80000300800 */
[----:B------:R-:W2:Y:S04]  /*19640*/  LDL.LU R10, [R1+0xe8] ;  /* 0x0000e800010a7983 */ /* 0x000ea80000300800 */
[----:B------:R-:W2:Y:S04]  /*19650*/  LDL.LU R11, [R1+0xec] ;  /* 0x0000ec00010b7983 */ /* 0x000ea80000300800 */
[----:B--2---:R-:W-:Y:S04]  /*19660*/  STL.64 [R1+0x1178], R10 ;  /* 0x0011780a01007387 */ /* 0x004fe80000100a00 */
[----:B------:R1:W-:Y:S04]  /*19670*/  STL.64 [R1+0x1170], R8 ;  /* 0x0011700801007387 */ /* 0x0003e80000100a00 */
[----:B-1----:R-:W4:Y:S04]  /*19680*/  LDL.LU R8, [R1+0xf0] ;  /* 0x0000f00001087983 */ /* 0x002f280000300800 */
[----:B------:R-:W4:Y:S04]  /*19690*/  LDL.LU R9, [R1+0xf4] ;  /* 0x0000f40001097983 */ /* 0x000f280000300800 */
[----:B------:R-:W4:Y:S04]  /*196a0*/  LDL.LU R10, [R1+0xf8] ;  /* 0x0000f800010a7983 */ /* 0x000f280000300800 */
[----:B------:R-:W4:Y:S04]  /*196b0*/  LDL.LU R11, [R1+0xfc] ;  /* 0x0000fc00010b7983 */ /* 0x000f280000300800 */
[----:B------:R-:W2:Y:S04]  /*196c0*/  LDL.LU.64 R14, [R1+0x18] ;  /* 0x00001800010e7983 */ /* 0x000ea80000300a00 */
[----:B------:R-:W2:Y:S04]  /*196d0*/  LDL.LU R16, [R1+0xa0] ;  /* 0x0000a00001107983 */ /* 0x000ea80000300800 */
[----:B------:R-:W2:Y:S04]  /*196e0*/  LDL.LU R17, [R1+0xa4] ;  /* 0x0000a40001117983 */ /* 0x000ea80000300800 */
[----:B------:R-:W2:Y:S04]  /*196f0*/  LDL.LU R18, [R1+0xa8] ;  /* 0x0000a80001127983 */ /* 0x000ea80000300800 */
[----:B------:R-:W2:Y:S04]  /*19700*/  LDL.LU R19, [R1+0xac] ;  /* 0x0000ac0001137983 */ /* 0x000ea80000300800 */
[----:B---3--:R-:W-:Y:S04]  /*19710*/  STL.64 [R1+0x1110], R22 ;  /* 0x0011101601007387 */ /* 0x008fe80000100a00 */
[----:B------:R1:W-:Y:S04]  /*19720*/  STL.64 [R1+0x1108], R20 ;  /* 0x0011081401007387 */ /* 0x0003e80000100a00 */
[----:B-1----:R-:W3:Y:S04]  /*19730*/  LDL.LU R20, [R1+0x100] ;  /* 0x0001000001147983 */ /* 0x002ee80000300800 */
[----:B------:R-:W3:Y:S04]  /*19740*/  LDL.LU R21, [R1+0x104] ;  /* 0x0001040001157983 */ /* 0x000ee80000300800 */
[----:B------:R-:W2:Y:S04]  /*19750*/  LDL.LU R22, [R1+0x108] ;  /* 0x0001080001167983 */ /* 0x000ea80000300800 */
[----:B------:R-:W2:Y:S04]  /*19760*/  LDL.LU R23, [R1+0x10c] ;  /* 0x00010c0001177983 */ /* 0x000ea80000300800 */
[----:B--2---:R1:W-:Y:S04]  /*19770*/  STL.64 [R1+0x1120], R22 ;  /* 0x0011201601007387 */ /* 0x0043e80000100a00 */
[----:B---3--:R-:W-:Y:S01]  /*19780*/  STL.64 [R1+0x1118], R20 ;  /* 0x0011181401007387 */ /* 0x008fe20000100a00 */
[----:B-1----:R-:W-:-:S03]  /*19790*/  IMAD.MOV.U32 R22, RZ, RZ, R6 ;  /* 0x000000ffff167224 */ /* 0x002fc600078e0006 */
[----:B------:R-:W4:Y:S01]  /*197a0*/  LDL.LU R6, [R1+0x1190] ;  /* 0x0011900001067983 */ /* 0x000f220000300800 */
[----:B------:R-:W-:-:S03]  /*197b0*/  IMAD.MOV.U32 R23, RZ, RZ, R7 ;  /* 0x000000ffff177224 */ /* 0x000fc600078e0007 */
[----:B------:R-:W4:Y:S04]  /*197c0*/  LDL.LU R7, [R1+0x118c] ;  /* 0x00118c0001077983 */ /* 0x000f280000300800 */
[----:B0-----:R-:W-:Y:S04]  /*197d0*/  STL.64 [R1+0x10c0], R26 ;  /* 0x0010c01a01007387 */ /* 0x001fe80000100a00 */
[----:B------:R0:W-:Y:S04]  /*197e0*/  STL.64 [R1+0x10b8], R24 ;  /* 0x0010b81801007387 */ /* 0x0001e80000100a00 */
[----:B0-----:R-:W2:Y:S04]  /*197f0*/  LDL.LU R24, [R1+0x110] ;  /* 0x0001100001187983 */ /* 0x001ea80000300800 */
[----:B------:R-:W2:Y:S01]  /*19800*/  LDL.LU R25, [R1+0x114] ;  /* 0x0001140001197983 */ /* 0x000ea20000300800 */
[----:B------:R-:W-:-:S02]  /*19810*/  IMAD.MOV.U32 R26, RZ, RZ, R2 ;  /* 0x000000ffff1a7224 */ /* 0x000fc400078e0002 */
[----:B------:R-:W-:Y:S01]  /*19820*/  IMAD.MOV.U32 R27, RZ, RZ, R3 ;  /* 0x000000ffff1b7224 */ /* 0x000fe200078e0003 */
[----:B------:R-:W3:Y:S04]  /*19830*/  LDL.LU R2, [R1+0x1188] ;  /* 0x0011880001027983 */ /* 0x000ee80000300800 */
[----:B------:R-:W3:Y:S04]  /*19840*/  LDL.LU R3, [R1+0x1184] ;  /* 0x0011840001037983 */ /* 0x000ee80000300800 */
[----:B------:R-:W-:Y:S04]  /*19850*/  STL.64 [R1+0x10d0], R26 ;  /* 0x0010d01a01007387 */ /* 0x000fe80000100a00 */
[----:B--2---:R0:W-:Y:S04]  /*19860*/  STL.64 [R1+0x10c8], R24 ;  /* 0x0010c81801007387 */ /* 0x0041e80000100a00 */
[----:B0-----:R-:W2:Y:S01]  /*19870*/  LDL R24, [R1+0x40] ;  /* 0x0000400001187983 */ /* 0x001ea20000100800 */
[----:B----4-:R-:W-:Y:S01]  /*19880*/  HMMA.16816.F32 R8, R4, R22, R8 ;  /* 0x000000160408723c */ /* 0x010fe20000001808 */
[----:B------:R-:W-:-:S02]  /*19890*/  IMAD.MOV.U32 R25, RZ, RZ, R28 ;  /* 0x000000ffff197224 */ /* 0x000fc400078e001c */
[----:B------:R-:W4:Y:S04]  /*198a0*/  LDL.LU R28, [R1+0x1180] ;  /* 0x00118000011c7983 */ /* 0x000f280000300800 */
[----:B--2---:R0:W-:Y:S04]  /*198b0*/  STL.64 [R1+0x1128], R24 ;  /* 0x0011281801007387 */ /* 0x0041e80000100a00 */
[----:B0-----:R-:W2:Y:S04]  /*198c0*/  LDL.LU R24, [R1+0x90] ;  /* 0x0000900001187983 */ /* 0x001ea80000300800 */
[----:B------:R-:W2:Y:S08]  /*198d0*/  LDL.LU R25, [R1+0x94] ;  /* 0x0000940001197983 */ /* 0x000eb00000300800 */
[----:B------:R-:W-:Y:S04]  /*198e0*/  STL.64 [R1+0x160], R8 ;  /* 0x0001600801007387 */ /* 0x000fe80000100a00 */
[----:B------:R0:W-:Y:S04]  /*198f0*/  STL.64 [R1+0x168], R10 ;  /* 0x0001680a01007387 */ /* 0x0001e80000100a00 */
[----:B0-----:R-:W2:Y:S04]  /*19900*/  LDL.LU.64 R10, [R1+0x1178] ;  /* 0x00117800010a7983 */ /* 0x001ea80000300a00 */
[----:B------:R-:W2:Y:S01]  /*19910*/  LDL.LU.64 R8, [R1+0x1170] ;  /* 0x0011700001087983 */ /* 0x000ea20000300a00 */
[----:B---3--:R-:W-:-:S02]  /*19920*/  IMAD.MOV.U32 R26, RZ, RZ, R3 ;  /* 0x000000ffff1a7224 */ /* 0x008fc400078e0003 */
[----:B------:R-:W-:Y:S02]  /*19930*/  IMAD.MOV.U32 R27, RZ, RZ, R2 ;  /* 0x000000ffff1b7224 */ /* 0x000fe400078e0002 */
[----:B------:R-:W-:Y:S02]  /*19940*/  IMAD.MOV.U32 R3, RZ, RZ, R14 ;  /* 0x000000ffff037224 */ /* 0x000fe400078e000e */
[----:B------:R-:W-:Y:S01]  /*19950*/  IMAD.MOV.U32 R2, RZ, RZ, R15 ;  /* 0x000000ffff027224 */ /* 0x000fe200078e000f */
[C---:B--2---:R-:W-:Y:S11]  /*19960*/  HMMA.16816.F32 R8, R4.reuse, R14, R8 ;  /* 0x0000000e0408723c */ /* 0x044ff60000001808 */
[----:B------:R-:W-:Y:S11]  /*19970*/  @!UPT UIADD3 URZ, URZ, URZ, URZ ;  /* 0x0000003f3f3ff290 */ /* 0x000ff6000fffe03f */
[----:B------:R-:W-:Y:S01]  /*19980*/  @!UPT UIADD3 URZ, URZ, URZ, URZ ;  /* 0x0000003f3f3ff290 */ /* 0x000fe2000fffe03f */
[----:B------:R-:W-:Y:S04]  /*19990*/  STL.64 [R1+0xf0], R8 ;  /* 0x0000f00801007387 */ /* 0x000fe80000100a00 */
[----:B------:R0:W-:Y:S04]  /*199a0*/  STL.64 [R1+0xf8], R10 ;  /* 0x0000f80a01007387 */ /* 0x0001e80000100a00 */
[----:B0-----:R-:W2:Y:S04]  /*199b0*/  LDL.LU.64 R10, [R1+0x1168] ;  /* 0x00116800010a7983 */ /* 0x001ea80000300a00 */
[----:B------:R-:W2:Y:S04]  /*199c0*/  LDL.LU.64 R8, [R1+0x1160] ;  /* 0x0011600001087983 */ /* 0x000ea80000300a00 */
[----:B------:R-:W2:Y:S04]  /*199d0*/  LDL.LU.64 R14, [R1+0x1158] ;  /* 0x00115800010e7983 */ /* 0x000ea80000300a00 */
[----:B------:R-:W3:Y:S01]  /*199e0*/  LDL.LU.64 R12, [R1+0x1150] ;  /* 0x00115000010c7983 */ /* 0x000ee20000300a00 */
[C---:B--2---:R-:W-:Y:S11]  /*199f0*/  HMMA.16816.F32 R8, R4.reuse, R14, R8 ;  /* 0x0000000e0408723c */ /* 0x044ff60000001808 */
[----:B------:R-:W-:Y:S11]  /*19a00*/  @!UPT UIADD3 URZ, URZ, URZ, URZ ;  /* 0x0000003f3f3ff290 */ /* 0x000ff6000fffe03f */
[----:B------:R-:W-:Y:S01]  /*19a10*/  @!UPT UIADD3 URZ, URZ, URZ, URZ ;  /* 0x0000003f3f3ff290 */ /* 0x000fe2000fffe03f */
[----:B------:R-:W-:Y:S04]  /*19a20*/  STL.64 [R1+0xe0], R8 ;  /* 0x0000e00801007387 */ /* 0x000fe80000100a00 */
[----:B------:R0:W-:Y:S04]  /*19a30*/  STL.64 [R1+0xe8], R10 ;  /* 0x0000e80a01007387 */ /* 0x0001e80000100a00 */
[----:B0-----:R-:W2:Y:S04]  /*19a40*/  LDL.LU.64 R10, [R1+0x1148] ;  /* 0x00114800010a7983 */ /* 0x001ea80000300a00 */
[----:B------:R-:W3:Y:S01]  /*19a50*/  LDL.LU.64 R8, [R1+0x1140] ;  /* 0x0011400001087983 */ /* 0x000ee20000300a00 */
[----:B--2---:R-:W-:Y:S03]  /*19a60*/  HMMA.16816.F32 R4, R4, R10, R16 ;  /* 0x0000000a0404723c */ /* 0x004fe60000001810 */
[----:B------:R-:W2:Y:S04]  /*19a70*/  LDL.LU.64 R18, [R1+0x1138] ;  /* 0x0011380001127983 */ /* 0x000ea80000300a00 */
[----:B------:R-:W2:Y:S11]  /*19a80*/  LDL.LU.64 R16, [R1+0x1130] ;  /* 0x0011300001107983 */ /* 0x000eb60000300a00 */
[----:B------:R-:W-:Y:S05]  /*19a90*/  @!UPT UIADD3 URZ, URZ, URZ, URZ ;  /* 0x0000003f3f3ff290 */ /* 0x000fea000fffe03f */
[----:B------:R-:W-:Y:S04]  /*19aa0*/  STL.64 [R1+0xd0], R4 ;  /* 0x0000d00401007387 */ /* 0x000fe80000100a00 */
[----:B------:R0:W-:Y:S02]  /*19ab0*/  STL.64 [R1+0xd8], R6 ;  /* 0x0000d80601007387 */ /* 0x0001e40000100a00 */
[----:B0-----:R-:W-:Y:S02]  /*19ac0*/  IMAD.MOV.U32 R6, RZ, RZ, R3 ;  /* 0x000000ffff067224 */ /* 0x001fe400078e0003 */
[----:B------:R-:W-:Y:S01]  /*19ad0*/  IMAD.MOV.U32 R7, RZ, RZ, R2 ;  /* 0x000000ffff077224 */ /* 0x000fe200078e0002 */
[C---:B--2---:R-:W-:Y:S01]  /*19ae0*/  HMMA.16816.F32 R20, R16.reuse, R22, R24 ;  /* 0x000000161014723c */ /* 0x044fe20000001818 */
[----:B------:R-:W2:Y:S11]  /*19af0*/  LDL.LU.64 R24, [R1+0x1128] ;  /* 0x0011280001187983 */ /* 0x000eb60000300a00 */
[----:B------:R-:W-:Y:S11]  /*19b00*/  @!UPT UIADD3 URZ, URZ, URZ, URZ ;  /* 0x0000003f3f3ff290 */ /* 0x000ff6000fffe03f */
[----:B------:R0:W-:Y:S01]  /*19b10*/  STL.64 [R1+0xc0], R20 ;  /* 0x0000c01401007387 */ /* 0x0001e20000100a00 */
[----:B------:R-:W-:Y:S02]  /*19b20*/  IMAD.MOV.U32 R3, RZ, RZ, R22 ;  /* 0x000000ffff037224 */ /* 0x000fe400078e0016 */
[----:B------:R-:W-:Y:S02]  /*19b30*/  IMAD.MOV.U32 R2, RZ, RZ, R23 ;  /* 0x000000ffff027224 */ /* 0x000fe400078e0017 */
[----:B------:R-:W2:Y:S04]  /*19b40*/  LDL.LU.64 R22, [R1+0x1120] ;  /* 0x0011200001167983 */ /* 0x000ea80000300a00 */
[----:B0-----:R-:W2:Y:S04]  /*19b50*/  LDL.LU.64 R20, [R1+0x1118] ;  /* 0x0011180001147983 */ /* 0x001ea80000300a00 */
[----:B------:R-:W-:Y:S04]  /*19b60*/  STL [R1+0x1034], R2 ;  /* 0x0010340201007387 */ /* 0x000fe80000100800 */
[----:B------:R-:W-:Y:S01]  /*19b70*/  STL [R1+0x1030], R3 ;  /* 0x0010300301007387 */ /* 0x000fe20000100800 */
[C---:B--2---:R-:W-:Y:S03]  /*19b80*/  HMMA.16816.F32 R4, R16.reuse, R6, R20 ;  /* 0x000000061004723c */ /* 0x044fe60000001814 */
[----:B------:R-:W2:Y:S04]  /*19b90*/  LDL.LU.64 R22, [R1+0x1110] ;  /* 0x0011100001167983 */ /* 0x000ea80000300a00 */
[----:B------:R-:W2:Y:S11]  /*19ba0*/  LDL.LU.64 R20, [R1+0x1108] ;  /* 0x0011080001147983 */ /* 0x000eb60000300a00 */
[----:B------:R-:W-:Y:S05]  /*19bb0*/  @!UPT UIADD3 URZ, URZ, URZ, URZ ;  /* 0x0000003f3f3ff290 */ /* 0x000fea000fffe03f */
[----:B------:R-:W-:Y:S04]  /*19bc0*/  STL.64 [R1+0xb0], R4 ;  /* 0x0000b00401007387 */ /* 0x000fe80000100a00 */
[----:B------:R-:W-:Y:S04]  /*19bd0*/  STL.64 [R1+0xb8], R6 ;  /* 0x0000b80601007387 */ /* 0x000fe80000100a00 */
[----:B------:R-:W0:Y:S04]  /*19be0*/  LDSM.16.MT88.4 R4, [R29+0x9000] ;  /* 0x009000001d04783b */ /* 0x000e280000004200 */
[----:B0-----:R-:W-:Y:S04]  /*19bf0*/  STL [R1+0x1098], R7 ;  /* 0x0010980701007387 */ /* 0x001fe80000100800 */
[----:B------:R-:W-:Y:S04]  /*19c00*/  STL [R1+0x10e0], R6 ;  /* 0x0010e00601007387 */ /* 0x000fe80000100800 */
[----:B------:R0:W-:Y:S04]  /*19c10*/  STL.64 [R1+0x10d8], R4 ;  /* 0x0010d80401007387 */ /* 0x0001e80000100a00 */
[----:B0-----:R-:W3:Y:S04]  /*19c20*/  LDL.LU R4, [R1+0x120] ;  /* 0x0001200001047983 */ /* 0x001ee80000300800 */
[----:B------:R-:W3:Y:S04]  /*19c30*/  LDL.LU R5, [R1+0x124] ;  /* 0x0001240001057983 */ /* 0x000ee80000300800 */
[----:B------:R-:W3:Y:S04]  /*19c40*/  LDL.LU R6, [R1+0x128] ;  /* 0x0001280001067983 */ /* 0x000ee80000300800 */
[----:B------:R-:W3:Y:S01]  /*19c50*/  LDL.LU R7, [R1+0x12c] ;  /* 0x00012c0001077983 */ /* 0x000ee20000300800 */
[C---:B--2---:R-:W-:Y:S11]  /*19c60*/  HMMA.16816.F32 R20, R16.reuse, R14, R20 ;  /* 0x0000000e1014723c */ /* 0x044ff60000001814 */
[----:B------:R-:W-:Y:S11]  /*19c70*/  @!UPT UIADD3 URZ, URZ, URZ, URZ ;  /* 0x0000003f3f3ff290 */ /* 0x000ff6000fffe03f */
[----:B------:R-:W-:Y:S01]  /*19c80*/  @!UPT UIADD3 URZ, URZ, URZ, URZ ;  /* 0x0000003f3f3ff290 */ /* 0x000fe2000fffe03f */
[----:B------:R-:W-:Y:S04]  /*19c90*/  STL.64 [R1+0xa0], R20 ;  /* 0x0000a01401007387 */ /* 0x000fe80000100a00 */
[----:B------:R0:W-:Y:S04]  /*19ca0*/  STL.64 [R1+0xa8], R22 ;  /* 0x0000a81601007387 */ /* 0x0001e80000100a00 */
[----:B0-----:R-:W2:Y:S04]  /*19cb0*/  LDL.LU.64 R22, [R1+0x1100] ;  /* 0x0011000001167983 */ /* 0x001ea80000300a00 */
[----:B------:R-:W2:Y:S04]  /*19cc0*/  LDL.LU.64 R20, [R1+0x10f8] ;  /* 0x0010f80001147983 */ /* 0x000ea80000300a00 */
[----:B------:R-:W3:Y:S01]  /*19cd0*/  LDL R15, [R1+0x870] ;  /* 0x00087000010f7983 */ /* 0x000ee20000100800 */
[----:B--2---:R-:W-:Y:S03]  /*19ce0*/  HMMA.16816.F32 R16, R16, R10, R20 ;  /* 0x0000000a1010723c */ /* 0x004fe60000001814 */
[----:B------:R-:W3:Y:S04]  /*19cf0*/  LDL.LU.64 R22, [R1+0x10f0] ;  /* 0x0010f00001167983 */ /* 0x000ee80000300a00 */
[----:B------:R-:W3:Y:S11]  /*19d00*/  LDL.LU.64 R20, [R1+0x10e8] ;  /* 0x0010e80001147983 */ /* 0x000ef60000300a00 */
[----:B------:R-:W-:Y:S05]  /*19d10*/  @!UPT UIADD3 URZ, URZ, URZ, URZ ;  /* 0x0000003f3f3ff290 */ /* 0x000fea000fffe03f */
[----:B------:R0:W-:Y:S04]  /*19d20*/  STL.64 [R1+0x80], R16 ;  /* 0x0000801001007387 */ /* 0x0001e80000100a00 */
[----:B------:R-:W-:Y:S04]  /*19d30*/  STL.64 [R1+0x88], R18 ;  /* 0x0000881201007387 */ /* 0x000fe80000100a00 */
[----:B0-----:R-:W2:Y:S04]  /*19d40*/  LDL.64 R16, [R1+0x30] ;  /* 0x0000300001107983 */ /* 0x001ea80000100a00 */
[----:B------:R-:W2:Y:S04]  /*19d50*/  LDL.LU R10, [R1+0x158] ;  /* 0x00015800010a7983 */ /* 0x000ea80000300800 */
[----:B------:R-:W2:Y:S01]  /*19d60*/  LDL.LU R11, [R1+0x15c] ;  /* 0x00015c00010b7983 */ /* 0x000ea20000300800 */
[----:B---3--:R-:W-:Y:S03]  /*19d70*/  HMMA.16816.F32 R24, R20, R24, R4 ;  /* 0x000000181418723c */ /* 0x008fe60000001804 */
[----:B------:R-:W3:Y:S04]  /*19d80*/  LDL.LU R6, [R1+0x10e0] ;  /* 0x0010e00001067983 */ /* 0x000ee80000300800 */
[----:B------:R-:W3:Y:S11]  /*19d90*/  LDL.LU.64 R4, [R1+0x10d8] ;  /* 0x0010d80001047983 */ /* 0x000ef60000300a00 */
[----:B------:R-:W-:Y:S05]  /*19da0*/  @!UPT UIADD3 URZ, URZ, URZ, URZ ;  /* 0x0000003f3f3ff290 */ /* 0x000fea000fffe03f */
[----:B------:R0:W-:Y:S01]  /*19db0*/  STL.64 [R1+0x78], R26 ;  /* 0x0000781a01007387 */ /* 0x0001e20000100a00 */
[----:B------:R-:W-:Y:S02]  /*19dc0*/  IMAD.MOV.U32 R2, RZ, RZ, R24 ;  /* 0x000000ffff027224 */ /* 0x000fe400078e0018 */
[----:B------:R-:W-:Y:S01]  /*19dd0*/  IMAD.MOV.U32 R3, RZ, RZ, R25 ;  /* 0x000000ffff037224 */ /* 0x000fe200078e0019 */
[----:B0-----:R-:W3:Y:S04]  /*19de0*/  LDL.LU.64 R26, [R1+0x10d0] ;  /* 0x0010d000011a7983 */ /* 0x001ee80000300a00 */
[----:B------:R-:W3:Y:S01]  /*19df0*/  LDL.LU.64 R24, [R1+0x10c8] ;  /* 0x0010c80001187983 */ /* 0x000ee20000300a00 */
[----:B--2---:R-:W-:-:S03]  /*19e00*/  IMAD.MOV.U32 R7, RZ, RZ, R16 ;  /* 0x000000ffff077224 */ /* 0x004fc600078e0010 */
[----:B------:R-:W-:Y:S04]  /*19e10*/  STL [R1+0x103c], R3 ;  /* 0x00103c0301007387 */ /* 0x000fe80000100800 */
[----:B------:R-:W-:Y:S01]  /*19e20*/  STL [R1+0x1038], R2 ;  /* 0x0010380201007387 */ /* 0x000fe20000100800 */
[----:B------:R-:W-:Y:S01]  /*19e30*/  IMAD.MOV.U32 R29, RZ, RZ, R17 ;  /* 0x000000ffff1d7224 */ /* 0x000fe200078e0011 */
[----:B---3--:R-:W-:Y:S02]  /*19e40*/  HMMA.16816.F32 R24, R20, R16, R24 ;  /* 0x000000101418723c */ /* 0x008fe40000001818 */
[----:B------:R-:W0:Y:S11]  /*19e50*/  LDSM.16.MT88.4 R16, [R15+0x9000] ;  /* 0x009000000f10783b */ /* 0x000e360000004200 */
[----:B------:R-:W-:Y:S10]  /*19e60*/  @!UPT UIADD3 URZ, URZ, URZ, URZ ;  /* 0x0000003f3f3ff290 */ /* 0x000ff4000fffe03f */
[----:B------:R-:W-:Y:S04]  /*19e70*/  STL.64 [R1+0x60], R24 ;  /* 0x0000601801007387 */ /* 0x000fe80000100a00 */
[----:B------:R1:W-:Y:S04]  /*19e80*/  STL.64 [R1+0x68], R26 ;  /* 0x0000681a01007387 */ /* 0x0003e80000100a00 */
[----:B-1----:R-:W2:Y:S04]  /*19e90*/  LDL.LU.64 R26, [R1+0x10c0] ;  /* 0x0010c000011a7983 */ /* 0x002ea80000300a00 */
[----:B------:R-:W3:Y:S04]  /*19ea0*/  LDL.LU.64 R24, [R1+0x10b8] ;  /* 0x0010b80001187983 */ /* 0x000ee80000300a00 */
[----:B------:R4:W-:Y:S04]  /*19eb0*/  STL.64 [R1+0x10a8], R6 ;  /* 0x0010a80601007387 */ /* 0x0009e80000100a00 */
[----:B------:R1:W-:Y:S01]  /*19ec0*/  STL.64 [R1+0x10a0], R4 ;  /* 0x0010a00401007387 */ /* 0x0003e20000100a00 */
[----:B----4-:R-:W-:-:S03]  /*19ed0*/  IMAD.MOV.U32 R6, RZ, RZ, R28 ;  /* 0x000000ffff067224 */ /* 0x010fc600078e001c */
[----:B-1----:R-:W3:Y:S04]  /*19ee0*/  LDL.LU R4, [R1+0x180] ;  /* 0x0001800001047983 */ /* 0x002ee80000300800 */
[----:B------:R-:W3:Y:S04]  /*19ef0*/  LDL.LU R5, [R1+0x184] ;  /* 0x0001840001057983 */ /* 0x000ee80000300800 */
[----:B------:R-:W4:Y:S04]  /*19f00*/  LDL.LU R28, [R1+0x10b0] ;  /* 0x0010b000011c7983 */ /* 0x000f280000300800 */
[----:B------:R-:W3:Y:S01]  /*19f10*/  LDL.LU R7, [R1+0x18c] ;  /* 0x00018c0001077983 */ /* 0x000ee20000300800 */
[C---:B------:R-:W-:Y:S03]  /*19f20*/  HMMA.16816.F32 R8, R20.reuse, R12, R8 ;  /* 0x0000000c1408723c */ /* 0x040fe60000001808 */
[----:B0-----:R-:W-:Y:S04]  /*19f30*/  STL [R1+0x1048], R17 ;  /* 0x0010481101007387 */ /* 0x001fe80000100800 */
[----:B------:R0:W-:Y:S04]  /*19f40*/  STL [R1+0x1044], R18 ;  /* 0x0010441201007387 */ /* 0x0001e80000100800 */
[----:B------:R1:W-:Y:S11]  /*19f50*/  STL [R1+0x1040], R19 ;  /* 0x0010401301007387 */ /* 0x0003f60000100800 */
[----:B------:R-:W-:Y:S01]  /*19f60*/  @!UPT UIADD3 URZ, URZ, URZ, URZ ;  /* 0x0000003f3f3ff290 */ /* 0x000fe2000fffe03f */
[----:B------:R-:W-:Y:S01]  /*19f70*/  STL.64 [R1+0x50], R8 ;  /* 0x0000500801007387 */ /* 0x000fe20000100a00 */
[----:B------:R-:W-:Y:S02]  /*19f80*/  IMAD.MOV.U32 R3, RZ, RZ, R10 ;  /* 0x000000ffff037224 */ /* 0x000fe400078e000a */
[----:B------:R-:W-:Y:S02]  /*19f90*/  IMAD.MOV.U32 R2, RZ, RZ, R11 ;  /* 0x000000ffff027224 */ /* 0x000fe400078e000b */
[----:B------:R-:W-:Y:S04]  /*19fa0*/  LDSM.16.MT88.4 R8, [R0+0x9800] ;  /* 0x009800000008783b */ /* 0x000fe80000004200 */
[----:B----4-:R-:W4:Y:S01]  /*19fb0*/  LDSM.16.MT88.4 R12, [R28+0x9000] ;  /* 0x009000001c0c783b */ /* 0x010f220000004200 */
[----:B---3--:R-:W-:Y:S11]  /*19fc0*/  HMMA.16816.F32 R20, R20, R24, R4 ;  /* 0x000000181414723c */ /* 0x008ff60000001804 */
[----:B------:R-:W-:Y:S11]  /*19fd0*/  @!UPT UIADD3 URZ, URZ, URZ, URZ ;  /* 0x0000003f3f3ff290 */ /* 0x000ff6000fffe03f */
[----:B------:R-:W-:Y:S02]  /*19fe0*/  @!UPT UIADD3 URZ, URZ, URZ, URZ ;  /* 0x0000003f3f3ff290 */ /* 0x000fe4000fffe03f */
[----:B0-----:R-:W-:Y:S02]  /*19ff0*/  IMAD.MOV.U32 R18, RZ, RZ, R21 ;  /* 0x000000ffff127224 */ /* 0x001fe400078e0015 */
[----:B-1----:R-:W-:Y:S01]  /*1a000*/  IMAD.MOV.U32 R19, RZ, RZ, R22 ;  /* 0x000000ffff137224 */ /* 0x002fe200078e0016 */
[----:B----4-:R0:W-:Y:S01]  /*1a010*/  STL.64 [R1+0xfe8], R14 ;  /* 0x000fe80e01007387 */ /* 0x0101e20000100a00 */
[----:B------:R-:W-:-:S03]  /*1a020*/  IMAD.MOV.U32 R17, RZ, RZ, R20 ;  /* 0x000000ffff117224 */ /* 0x000fc600078e0014 */
[----:B0-----:R-:W3:Y:S04]  /*1a030*/  LDL R14, [R1+0x874] ;  /* 0x00087400010e7983 */ /* 0x001ee80000100800 */
[----:B------:R-:W-:Y:S04]  /*1a040*/  STL.64 [R1+0xfe0], R12 ;  /* 0x000fe00c01007387 */ /* 0x000fe80000100a00 */
[----:B------:R-:W-:Y:S04]  /*1a050*/  STL [R1+0xf34], R28 ;  /* 0x000f341c01007387 */ /* 0x000fe80000100800 */
[----:B------:R-:W-:Y:S01]  /*1a060*/  STL.64 [R1+0xf98], R10 ;  /* 0x000f980a01007387 */ /* 0x000fe20000100a00 */
[----:B------:R-:W-:-:S03]  /*1a070*/  IMAD.MOV.U32 R15, RZ, RZ, R23 ;  /* 0x000000ffff0f7224 */ /* 0x000fc600078e0017 */
[----:B------:R0:W-:Y:S04]  /*1a080*/  STL.64 [R1+0xf90], R8 ;  /* 0x000f900801007387 */ /* 0x0001e80000100a00 */
[----:B0-----:R-:W4:Y:S04]  /*1a090*/  LDL.LU R8, [R1+0x1b0] ;  /* 0x0001b00001087983 */ /* 0x001f280000300800 */
[----:B------:R-:W4:Y:S04]  /*1a0a0*/  LDL.LU R9, [R1+0x1b4] ;  /* 0x0001b40001097983 */ /* 0x000f280000300800 */
[----:B------:R-:W4:Y:S04]  /*1a0b0*/  LDL.LU R10, [R1+0x1b8] ;  /* 0x0001b800010a7983 */ /* 0x000f280000300800 */
[----:B------:R-:W4:Y:S04]  /*1a0c0*/  LDL.LU R11, [R1+0x1bc] ;  /* 0x0001bc00010b7983 */ /* 0x000f280000300800 */
[----:B------:R-:W-:Y:S04]  /*1a0d0*/  STL [R1+0xf30], R0 ;  /* 0x000f300001007387 */ /* 0x000fe80000100800 */
[----:B------:R-:W2:Y:S04]  /*1a0e0*/  LDL.LU.64 R6, [R1+0x10a8] ;  /* 0x0010a80001067983 */ /* 0x000ea80000300a00 */
[----:B------:R-:W4:Y:S04]  /*1a0f0*/  LDL.LU.64 R4, [R1+0x10a0] ;  /* 0x0010a00001047983 */ /* 0x000f280000300a00 */
[----:B------:R-:W-:Y:S04]  /*1a100*/  STL [R1+0x1090], R15 ;  /* 0x0010900f01007387 */ /* 0x000fe80000100800 */
[----:B------:R-:W-:Y:S04]  /*1a110*/  STL.64 [R1+0x1068], R18 ;  /* 0x0010681201007387 */ /* 0x000fe80000100a00 */
[----:B------:R0:W-:Y:S04]  /*1a120*/  STL.64 [R1+0x1060], R16 ;  /* 0x0010601001007387 */ /* 0x0001e80000100a00 */
[----:B0-----:R-:W2:Y:S04]  /*1a130*/  LDL.LU.64 R16, [R1] ;  /* 0x0000000001107983 */ /* 0x001ea80000300a00 */
[----:B---3--:R-:W0:Y:S04]  /*1a140*/  LDSM.16.MT88.4 R20, [R14+0x9800] ;  /* 0x009800000e14783b */ /* 0x008e280000004200 */
[----:B--2---:R1:W-:Y:S02]  /*1a150*/  STL.64 [R1+0x1070], R16 ;  /* 0x0010701001007387 */ /* 0x0043e40000100a00 */
[----:B-1----:R-:W-:-:S02]  /*1a160*/  IMAD.MOV.U32 R16, RZ, RZ, R7 ;  /* 0x000000ffff107224 */ /* 0x002fc400078e0007 */
[----:B------:R-:W-:Y:S01]  /*1a170*/  IMAD.MOV.U32 R17, RZ, RZ, R29 ;  /* 0x000000ffff117224 */ /* 0x000fe200078e001d */
[----:B------:R-:W4:Y:S04]  /*1a180*/  LDL.LU R7, [R1+0x1098] ;  /* 0x0010980001077983 */ /* 0x000f280000300800 */
[----:B------:R-:W2:Y:S04]  /*1a190*/  LDL.LU R29, [R1+0x1094] ;  /* 0x00109400011d7983 */ /* 0x000ea80000300800 */
[----:B------:R1:W-:Y:S04]  /*1a1a0*/  STL.64 [R1+0x1088], R16 ;  /* 0x0010881001007387 */ /* 0x0003e80000100a00 */
[----:B-1----:R-:W4:Y:S04]  /*1a1b0*/  LDL.LU.64 R16, [R1+0x40] ;  /* 0x0000400001107983 */ /* 0x002f280000300a00 */
[----:B------:R-:W-:Y:S04]  /*1a1c0*/  STL.64 [R1+0x1058], R26 ;  /* 0x0010581a01007387 */ /* 0x000fe80000100a00 */
[----:B------:R1:W-:Y:S04]  /*1a1d0*/  STL.64 [R1+0x1050], R24 ;  /* 0x0010501801007387 */ /* 0x0003e80000100a00 */
[----:B-1----:R-:W3:Y:S04]  /*1a1e0*/  LDL.LU R24, [R1+0x190] ;  /* 0x0001900001187983 */ /* 0x002ee80000300800 */
[----:B------:R-:W3:Y:S04]  /*1a1f0*/  LDL.LU R25, [R1+0x194] ;  /* 0x0001940001197983 */ /* 0x000ee80000300800 */
[----:B------:R-:W2:Y:S04]  /*1a200*/  LDL.LU R26, [R1+0x198] ;  /* 0x00019800011a7983 */ /* 0x000ea80000300800 */
[----:B------:R-:W2:Y:S01]  /*1a210*/  LDL.LU R27, [R1+0x19c] ;  /* 0x00019c00011b7983 */ /* 0x000ea20000300800 */
[----:B----4-:R-:W-:Y:S01]  /*1a220*/  HMMA.16816.F32 R12, R4, R16, R8 ;  /* 0x00000010040c723c */ /* 0x010fe20000001808 */
[----:B------:R-:W-:-:S02]  /*1a230*/  IMAD.MOV.U32 R0, RZ, RZ, R17 ;  /* 0x000000ffff007224 */ /* 0x000fc400078e0011 */
[----:B--2---:R-:W-:Y:S04]  /*1a240*/  STL.64 [R1+0x1080], R26 ;  /* 0x0010801a01007387 */ /* 0x004fe80000100a00 */
[----:B---3--:R1:W-:Y:S11]  /*1a250*/  STL.64 [R1+0x1078], R24 ;  /* 0x0010781801007387 */ /* 0x0083f60000100a00 */
[----:B------:R-:W-:Y:S06]  /*1a260*/  @!UPT UIADD3 URZ, URZ, URZ, URZ ;  /* 0x0000003f3f3ff290 */ /* 0x000fec000fffe03f */
[----:B------:R-:W-:Y:S02]  /*1a270*/  IMAD.MOV.U32 R11, RZ, RZ, R12 ;  /* 0x000000ffff0b7224 */ /* 0x000fe400078e000c */
[----:B------:R-:W-:Y:S01]  /*1a280*/  IMAD.MOV.U32 R8, RZ, RZ, R15 ;  /* 0x000000ffff087224 */ /* 0x000fe200078e000f */
[----:B-1----:R-:W2:Y:S04]  /*1a290*/  LDL.LU R24, [R1+0x1a0] ;  /* 0x0001a00001187983 */ /* 0x002ea80000300800 */
[----:B------:R-:W2:Y:S04]  /*1a2a0*/  LDL.LU R25, [R1+0x1a4] ;  /* 0x0001a40001197983 */ /* 0x000ea80000300800 */
[----:B------:R-:W2:Y:S04]  /*1a2b0*/  LDL.LU R26, [R1+0x1a8] ;  /* 0x0001a800011a7983 */ /* 0x000ea80000300800 */
[----:B------:R-:W2:Y:S04]  /*1a2c0*/  LDL.LU R27, [R1+0x1ac] ;  /* 0x0001ac00011b7983 */ /* 0x000ea80000300800 */
[----:B0-----:R-:W-:Y:S04]  /*1a2d0*/  STL.64 [R1+0xf48], R22 ;  /* 0x000f481601007387 */ /* 0x001fe80000100a00 */
[----:B------:R0:W-:Y:S01]  /*1a2e0*/  STL.64 [R1+0xf40], R20 ;  /* 0x000f401401007387 */ /* 0x0001e20000100a00 */
[----:B------:R-:W-:-:S03]  /*1a2f0*/  IMAD.MOV.U32 R12, RZ, RZ, R16 ;  /* 0x000000ffff0c7224 */ /* 0x000fc600078e0010 */
[----:B0-----:R-:W3:Y:S04]  /*1a300*/  LDL.LU R20, [R1+0x170] ;  /* 0x0001700001147983 */ /* 0x001ee80000300800 */
[----:B------:R-:W3:Y:S04]  /*1a310*/  LDL.LU R21, [R1+0x174] ;  /* 0x0001740001157983 */ /* 0x000ee80000300800 */
[----:B------:R-:W3:Y:S04]  /*1a320*/  LDL.LU R22, [R1+0x178] ;  /* 0x0001780001167983 */ /* 0x000ee80000300800 */
[----:B------:R-:W4:Y:S04]  /*1a330*/  LDL.LU R15, [R1+0x1090] ;  /* 0x00109000010f7983 */ /* 0x000f280000300800 */
[----:B------:R-:W2:Y:S02]  /*1a340*/  LDL.LU.64 R16, [R1+0x1088] ;  /* 0x0010880001107983 */ /* 0x000ea40000300a00 */
[C---:B--2---:R-:W-:Y:S02]  /*1a350*/  HMMA.16816.F32 R16, R4.reuse, R16, R24 ;  /* 0x000000100410723c */ /* 0x044fe40000001818 */
[----:B------:R-:W2:Y:S04]  /*1a360*/  LDL.LU.64 R26, [R1+0x1080] ;  /* 0x00108000011a7983 */ /* 0x000ea80000300a00 */
[----:B------:R-:W2:Y:S11]  /*1a370*/  LDL.LU.64 R24, [R1+0x1078] ;  /* 0x0010780001187983 */ /* 0x000eb60000300a00 */
[----:B------:R-:W-:Y:S06]  /*1a380*/  @!UPT UIADD3 URZ, URZ, URZ, URZ ;  /* 0x0000003f3f3ff290 */ /* 0x000fec000fffe03f */
[----:B------:R0:W-:Y:S04]  /*1a390*/  STL.64 [R1+0x90], R16 ;  /* 0x0000901001007387 */ /* 0x0001e80000100a00 */
[----:B------:R1:W-:Y:S04]  /*1a3a0*/  STL.64 [R1+0x98], R18 ;  /* 0x0000981201007387 */ /* 0x0003e80000100a00 */
[----:B0-----:R-:W2:Y:S01]  /*1a3b0*/  LDL.LU.64 R16, [R1+0x1070] ;  /* 0x0010700001107983 */ /* 0x001ea20000300a00 */
[----:B------:R-:W-:Y:S02]  /*1a3c0*/  IMAD.MOV.U32 R10, RZ, RZ, R13 ;  /* 0x000000ffff0a7224 */ /* 0x000fe400078e000d */
[----:B------:R-:W-:Y:S01]  /*1a3d0*/  IMAD.MOV.U32 R9, RZ, RZ, R14 ;  /* 0x000000ffff097224 */ /* 0x000fe200078e000e */
[----:B-1----:R-:W3:Y:S01]  /*1a3e0*/  LDL.LU.64 R18, [R1+0x1068] ;  /* 0x0010680001127983 */ /* 0x002ee20000300a00 */
[----:B------:R-:W-:Y:S01]  /*1a3f0*/  IMAD.MOV.U32 R23, RZ, RZ, R29 ;  /* 0x000000ffff177224 */ /* 0x000fe200078e001d */
[----:B--2---:R-:W-:Y:S01]  /*1a400*/  HMMA.16816.F32 R24, R4, R16, R24 ;  /* 0x000000100418723c */ /* 0x004fe20000001818 */
[----:B------:R-:W-:-:S02]  /*1a410*/  IMAD.MOV.U32 R14, RZ, RZ, R16 ;  /* 0x000000ffff0e7224 */ /* 0x000fc400078e0010 */
[----:B------:R-:W-:Y:S02]  /*1a420*/  IMAD.MOV.U32 R13, RZ, RZ, R17 ;  /* 0x000000ffff0d7224 */ /* 0x000fe400078e0011 */
[----:B------:R-:W2:Y:S11]  /*1a430*/  LDL.LU.64 R16, [R1+0x1060] ;  /* 0x0010600001107983 */ /* 0x000eb60000300a00 */
[----:B------:R-:W-:Y:S07]  /*1a440*/  @!UPT UIADD3 URZ, URZ, URZ, URZ ;  /* 0x0000003f3f3ff290 */ /* 0x000fee000fffe03f */
[----:B------:R0:W-:Y:S01]  /*1a450*/  STL.64 [R1+0x100], R24 ;  /* 0x0001001801007387 */ /* 0x0001e20000100a00 */
[----:B------:R-:W-:Y:S02]  /*1a460*/  IMAD.MOV.U32 R28, RZ, RZ, R26 ;  /* 0x000000ffff1c7224 */ /* 0x000fe400078e001a */
[----:B------:R-:W-:Y:S02]  /*1a470*/  IMAD.MOV.U32 R29, RZ, RZ, R27 ;  /* 0x000000ffff1d7224 */ /* 0x000fe400078e001b */
[----:B------:R-:W2:Y:S04]  /*1a480*/  LDL.LU.64 R26, [R1+0x1058] ;  /* 0x00105800011a7983 */ /* 0x000ea80000300a00 */
[----:B0-----:R-:W3:Y:S04]  /*1a490*/  LDL.LU.64 R24, [R1+0x1050] ;  /* 0x0010500001187983 */ /* 0x001ee80000300a00 */
[----:B--2---:R-:W-:Y:S01]  /*1a4a0*/  STL.64 [R1+0xff8], R26 ;  /* 0x000ff81a01007387 */ /* 0x004fe20000100a00 */
[----:B---3--:R-:W-:Y:S03]  /*1a4b0*/  HMMA.16816.F32 R4, R4, R24, R20 ;  /* 0x000000180404723c */ /* 0x008fe60000001814 */
[----:B------:R-:W-:Y:S04]  /*1a4c0*/  STL.64 [R1+0xff0], R24 ;  /* 0x000ff01801007387 */ /* 0x000fe80000100a00 */
[----:B------:R-:W-:-:S02]  /*1a4d0*/  IMAD.MOV.U32 R22, RZ, RZ, R19 ;  /* 0x000000ffff167224 */ /* 0x000fc400078e0013 */
[----:B----4-:R-:W-:Y:S02]  /*1a4e0*/  IMAD.MOV.U32 R23, RZ, RZ, R15 ;  /* 0x000000ffff177224 */ /* 0x010fe400078e000f */
[----:B------:R-:W-:Y:S02]  /*1a4f0*/  IMAD.MOV.U32 R20, RZ, RZ, R17 ;  /* 0x000000ffff147224 */ /* 0x000fe400078e0011 */
[----:B------:R-:W-:Y:S01]  /*1a500*/  IMAD.MOV.U32 R21, RZ, RZ, R18 ;  /* 0x000000ffff157224 */ /* 0x000fe200078e0012 */
[----:B------:R-:W2:Y:S04]  /*1a510*/  LDL.LU R17, [R1+0x1048] ;  /* 0x0010480001117983 */ /* 0x000ea80000300800 */
[----:B------:R-:W2:Y:S04]  /*1a520*/  LDL.LU R18, [R1+0x1044] ;  /* 0x0010440001127983 */ /* 0x000ea80000300800 */
[----:B------:R-:W2:Y:S04]  /*1a530*/  LDL.LU R19, [R1+0x1040] ;  /* 0x0010400001137983 */ /* 0x000ea80000300800 */
[----:B------:R0:W-:Y:S04]  /*1a540*/  STL.64 [R1+0xf58], R22 ;  /* 0x000f581601007387 */ /* 0x0001e80000100a00 */
[----:B------:R1:W-:Y:S04]  /*1a550*/  STL.64 [R1+0xf50], R20 ;  /* 0x000f501401007387 */ /* 0x0003e80000100a00 */
[----:B0-----:R-:W3:Y:S04]  /*1a560*/  LDL R22, [R1+0x8] ;  /* 0x0000080001167983 */ /* 0x001ee80000100800 */
[----:B------:R-:W3:Y:S01]  /*1a570*/  LDL R23, [R1+0xc] ;  /* 0x00000c0001177983 */ /* 0x000ee20000100800 */
[----:B-1----:R-:W-:-:S02]  /*1a580*/  IMAD.MOV.U32 R20, RZ, RZ, R14 ;  /* 0x000000ffff147224 */ /* 0x002fc400078e000e */
[----:B------:R-:W-:Y:S01]  /*1a590*/  IMAD.MOV.U32 R21, RZ, RZ, R13 ;  /* 0x000000ffff157224 */ /* 0x000fe200078e000d */
[----:B---3--:R-:W-:Y:S04]  /*1a5a0*/  STL.64 [R1+0x1008], R22 ;  /* 0x0010081601007387 */ /* 0x008fe80000100a00 */
[----:B------:R-:W-:Y:S04]  /*1a5b0*/  STL.64 [R1+0x1000], R20 ;  /* 0x0010001401007387 */ /* 0x000fe80000100a00 */
[----:B------:R0:W-:Y:S04]  /*1a5c0*/  STL.64 [R1+0xf00], R6 ;  /* 0x000f000601007387 */ /* 0x0001e80000100a00 */
[----:B0-----:R-:W3:Y:S01]  /*1a5d0*/  LDL R7, [R1+0x870] ;  /* 0x0008700001077983 */ /* 0x001ee20000100800 */
[----:B------:R-:W-:-:S03]  /*1a5e0*/  IMAD.MOV.U32 R6, RZ, RZ, R9 ;  /* 0x000000ffff067224 */ /* 0x000fc600078e0009 */
[----:B------:R0:W-:Y:S02]  /*1a5f0*/  STL.64 [R1+0xef8], R4 ;  /* 0x000ef80401007387 */ /* 0x0001e40000100a00 */
[----:B0-----:R-:W-:Y:S02]  /*1a600*/  IMAD.MOV.U32 R5, RZ, RZ, R10 ;  /* 0x000000ffff057224 */ /* 0x001fe400078e000a */
[----:B------:R-:W-:Y:S01]  /*1a610*/  IMAD.MOV.U32 R4, RZ, RZ, R11 ;  /* 0x000000ffff047224 */ /* 0x000fe200078e000b */
[----:B---3--:R0:W-:Y:S02]  /*1a620*/  STL [R1+0xf38], R7 ;  /* 0x000f380701007387 */ /* 0x0081e40000100800 */
[----:B0-----:R-:W-:Y:S02]  /*1a630*/  IMAD.MOV.U32 R7, RZ, RZ, R8 ;  /* 0x000000ffff077224 */ /* 0x001fe400078e0008 */
[----:B------:R-:W3:Y:S04]  /*1a640*/  LDL.LU R8, [R1+0x80] ;  /* 0x0000800001087983 */ /* 0x000ee80000300800 */
[----:B------:R-:W3:Y:S04]  /*1a650*/  LDL.LU R9, [R1+0x84] ;  /* 0x0000840001097983 */ /* 0x000ee80000300800 */
[----:B------:R-:W4:Y:S04]  /*1a660*/  LDL.LU R10, [R1+0x88] ;  /* 0x00008800010a7983 */ /* 0x000f280000300800 */
[----:B------:R-:W4:Y:S04]  /*1a670*/  LDL.LU R11, [R1+0x8c] ;  /* 0x00008c00010b7983 */ /* 0x000f280000300800 */
[----:B----4-:R-:W-:Y:S04]  /*1a680*/  STL.64 [R1+0xfa8], R10 ;  /* 0x000fa80a01007387 */ /* 0x010fe80000100a00 */
[----:B---3--:R0:W-:Y:S04]  /*1a690*/  STL.64 [R1+0xfa0], R8 ;  /* 0x000fa00801007387 */ /* 0x0081e80000100a00 */
[----:B0-----:R-:W3:Y:S04]  /*1a6a0*/  LDL.LU R8, [R1+0xa0] ;  /* 0x0000a00001087983 */ /* 0x001ee80000300800 */
        /* <DEDUP_REMOVED lines=10> */
[----:B---3--:R0:W-:Y:S02]  /*1a750*/  STL.64 [R1+0xfc0], R8 ;  /* 0x000fc00801007387 */ /* 0x0081e40000100a00 */
[----:B0-----:R-:W-:-:S02]  /*1a760*/  IMAD.MOV.U32 R8, RZ, RZ, R12 ;  /* 0x000000ffff087224 */ /* 0x001fc400078e000c */
[----:B------:R-:W3:Y:S04]  /*1a770*/  LDL.LU R12, [R1+0xd0] ;  /* 0x0000d000010c7983 */ /* 0x000ee80000300800 */
[----:B------:R-:W3:Y:S04]  /*1a780*/  LDL.LU R13, [R1+0xd4] ;  /* 0x0000d400010d7983 */ /* 0x000ee80000300800 */
[----:B------:R-:W4:Y:S04]  /*1a790*/  LDL.LU R14, [R1+0xd8] ;  /* 0x0000d800010e7983 */ /* 0x000f280000300800 */
[----:B------:R-:W4:Y:S04]  /*1a7a0*/  LDL.LU R15, [R1+0xdc] ;  /* 0x0000dc00010f7983 */ /* 0x000f280000300800 */
[----:B------:R-:W2:Y:S04]  /*1a7b0*/  LDL.LU R20, [R1+0xf0] ;  /* 0x0000f00001147983 */ /* 0x000ea80000300800 */
[----:B------:R-:W2:Y:S04]  /*1a7c0*/  LDL.LU R21, [R1+0xf4] ;  /* 0x0000f40001157983 */ /* 0x000ea80000300800 */
[----:B------:R-:W2:Y:S04]  /*1a7d0*/  LDL.LU R22, [R1+0xf8] ;  /* 0x0000f80001167983 */ /* 0x000ea80000300800 */
[----:B------:R-:W2:Y:S04]  /*1a7e0*/  LDL.LU R23, [R1+0xfc] ;  /* 0x0000fc0001177983 */ /* 0x000ea80000300800 */
[----:B--2---:R-:W-:Y:S01]  /*1a7f0*/  STL.64 [R1+0x1028], R22 ;  /* 0x0010281601007387 */ /* 0x004fe20000100a00 */
[----:B------:R0:W-:Y:S03]  /*1a800*/  STL.64 [R1+0x1020], R20 ;  /* 0x0010201401007387 */ /* 0x0001e60000100a00 */
[----:B0-----:R-:W2:Y:S01]  /*1a810*/  LDL.LU R20, [R1+0x160] ;  /* 0x0001600001147983 */ /* 0x001ea20000300800 */
[----:B------:R-:W2:Y:S02]  /*1a820*/  LDL.LU R21, [R1+0x164] ;  /* 0x0001640001157983 */ /* 0x000ea40000300800 */
[----:B------:R-:W2:Y:S02]  /*1a830*/  LDL.LU R22, [R1+0x168] ;  /* 0x0001680001167983 */ /* 0x000ea40000300800 */
[----:B------:R-:W2:Y:S01]  /*1a840*/  LDL.LU R23, [R1+0x16c] ;  /* 0x00016c0001177983 */ /* 0x000ea20000300800 */
[----:B----4-:R-:W-:Y:S01]  /*1a850*/  STL.64 [R1+0x1018], R14 ;  /* 0x0010180e01007387 */ /* 0x010fe20000100a00 */
[----:B---3--:R0:W-:Y:S03]  /*1a860*/  STL.64 [R1+0x1010], R12 ;  /* 0x0010100c01007387 */ /* 0x0081e60000100a00 */
[----:B0-----:R-:W3:Y:S01]  /*1a870*/  LDL.LU.64 R12, [R1+0x30] ;  /* 0x00003000010c7983 */ /* 0x001ee20000300a00 */
[----:B------:R-:W4:Y:S02]  /*1a880*/  LDL.LU R24, [R1+0xe0] ;  /* 0x0000e00001187983 */ /* 0x000f240000300800 */
[----:B------:R-:W4:Y:S02]  /*1a890*/  LDL.LU R25, [R1+0xe4] ;  /* 0x0000e40001197983 */ /* 0x000f240000300800 */
[----:B------:R-:W4:Y:S01]  /*1a8a0*/  LDL.LU R26, [R1+0xe8] ;  /* 0x0000e800011a7983 */ /* 0x000f220000300800 */
[----:B------:R-:W4:Y:S01]  /*1a8b0*/  LDL.LU R27, [R1+0xec] ;  /* 0x0000ec00011b7983 */ /* 0x000f220000300800 */
[----:B------:R-:W-:Y:S02]  /*1a8c0*/  STL.64 [R1+0xf68], R6 ;  /* 0x000f680601007387 */ /* 0x000fe40000100a00 */
[----:B------:R0:W-:Y:S02]  /*1a8d0*/  STL.64 [R1+0xf60], R4 ;  /* 0x000f600401007387 */ /* 0x0001e40000100a00 */
[----:B0-----:R-:W2:Y:S01]  /*1a8e0*/  LDL.LU R4, [R1+0x50] ;  /* 0x0000500001047983 */ /* 0x001ea20000300800 */
[----:B------:R-:W2:Y:S02]  /*1a8f0*/  LDL.LU R5, [R1+0x54] ;  /* 0x0000540001057983 */ /* 0x000ea40000300800 */
[----:B------:R-:W-:-:S02]  /*1a900*/  IMAD.MOV.U32 R6, RZ, RZ, R3 ;  /* 0x000000ffff067224 */ /* 0x000fc400078e0003 */
[----:B------:R-:W-:Y:S01]  /*1a910*/  IMAD.MOV.U32 R7, RZ, RZ, R2 ;  /* 0x000000ffff077224 */ /* 0x000fe200078e0002 */
[----:B------:R-:W3:Y:S01]  /*1a920*/  LDL.LU R3, [R1+0x103c] ;  /* 0x00103c0001037983 */ /* 0x000ee20000300800 */
[----:B------:R-:W3:Y:S03]  /*1a930*/  LDL.LU R2, [R1+0x1038] ;  /* 0x0010380001027983 */ /* 0x000ee60000300800 */
[----:B------:R-:W-:Y:S04]  /*1a940*/  STL.64 [R1+0xf78], R6 ;  /* 0x000f780601007387 */ /* 0x000fe80000100a00 */
[----:B--2---:R0:W-:Y:S04]  /*1a950*/  STL.64 [R1+0xf70], R4 ;  /* 0x000f700401007387 */ /* 0x0041e80000100a00 */
[----:B0-----:R-:W2:Y:S01]  /*1a960*/  LDL.LU R4, [R1+0x60] ;  /* 0x0000600001047983 */ /* 0x001ea20000300800 */
[----:B------:R-:W2:Y:S02]  /*1a970*/  LDL.LU R5, [R1+0x64] ;  /* 0x0000640001057983 */ /* 0x000ea40000300800 */
[----:B------:R-:W2:Y:S02]  /*1a980*/  LDL.LU R6, [R1+0x68] ;  /* 0x0000680001067983 */ /* 0x000ea40000300800 */
[----:B------:R-:W2:Y:S02]  /*1a990*/  LDL.LU R7, [R1+0x6c] ;  /* 0x00006c0001077983 */ /* 0x000ea40000300800 */
[----:B------:R-:W-:-:S07]  /*1a9a0*/  IMAD.MOV.U32 R9, RZ, RZ, R0 ;  /* 0x000000ffff097224 */ /* 0x000fce00078e0000 */
[----:B------:R-:W-:Y:S01]  /*1a9b0*/  HMMA.16816.F32 R20, R16, R8, R20 ;  /* 0x000000081014723c */ /* 0x000fe20000001814 */
[----:B--2---:R-:W-:Y:S01]  /*1a9c0*/  STL.64 [R1+0xf88], R6 ;  /* 0x000f880601007387 */ /* 0x004fe20000100a00 */
[----:B------:R3:W-:Y:S02]  /*1a9d0*/  STL.64 [R1+0xf80], R4 ;  /* 0x000f800401007387 */ /* 0x0007e40000100a00 */
[----:B---3--:R-:W-:Y:S02]  /*1a9e0*/  IMAD.MOV.U32 R4, RZ, RZ, R2 ;  /* 0x000000ffff047224 */ /* 0x008fe400078e0002 */
[----:B------:R-:W-:Y:S01]  /*1a9f0*/  IMAD.MOV.U32 R5, RZ, RZ, R3 ;  /* 0x000000ffff057224 */ /* 0x000fe200078e0003 */
[----:B------:R-:W2:Y:S01]  /*1aa00*/  LDL.LU R2, [R1+0x1034] ;  /* 0x0010340001027983 */ /* 0x000ea20000300800 */
[----:B------:R-:W3:Y:S02]  /*1aa10*/  LDL.LU R3, [R1+0x1030] ;  /* 0x0010300001037983 */ /* 0x000ee40000300800 */
[----:B------:R-:W2:Y:S02]  /*1aa20*/  LDL.LU R6, [R1+0x78] ;  /* 0x0000780001067983 */ /* 0x000ea40000300800 */
[----:B------:R-:W2:Y:S02]  /*1aa30*/  LDL.LU R7, [R1+0x7c] ;  /* 0x00007c0001077983 */ /* 0x000ea40000300800 */
[----:B--2---:R-:W-:Y:S01]  /*1aa40*/  STL.64 [R1+0xfd8], R6 ;  /* 0x000fd80601007387 */ /* 0x004fe20000100a00 */
[----:B------:R0:W-:Y:S03]  /*1aa50*/  STL.64 [R1+0xfd0], R4 ;  /* 0x000fd00401007387 */ /* 0x0001e60000100a00 */
[----:B0-----:R-:W2:Y:S01]  /*1aa60*/  LDL.LU R4, [R1+0xc0] ;  /* 0x0000c00001047983 */ /* 0x001ea20000300800 */
[----:B------:R-:W2:Y:S02]  /*1aa70*/  LDL.LU R5, [R1+0xc4] ;  /* 0x0000c40001057983 */ /* 0x000ea40000300800 */
[----:B---3--:R-:W-:-:S02]  /*1aa80*/  IMAD.MOV.U32 R6, RZ, RZ, R3 ;  /* 0x000000ffff067224 */ /* 0x008fc400078e0003 */
[----:B------:R-:W-:Y:S01]  /*1aa90*/  STL.64 [R1+0x160], R20 ;  /* 0x0001601401007387 */ /* 0x000fe20000100a00 */
[----:B------:R0:W-:Y:S01]  /*1aaa0*/  STL [R1+0x168], R22 ;  /* 0x0001681601007387 */ /* 0x0001e20000100800 */
[----:B------:R-:W-:-:S03]  /*1aab0*/  IMAD.MOV.U32 R3, RZ, RZ, R23 ;  /* 0x000000ffff037224 */ /* 0x000fc600078e0017 */
[----:B0-----:R-:W3:Y:S01]  /*1aac0*/  LDL.LU.64 R22, [R1+0x1028] ;  /* 0x0010280001167983 */ /* 0x001ee20000300a00 */
[----:B------:R-:W3:Y:S02]  /*1aad0*/  LDL.LU.64 R20, [R1+0x1020] ;  /* 0x0010200001147983 */ /* 0x000ee40000300a00 */
[----:B------:R-:W-:Y:S02]  /*1aae0*/  STL [R1+0xf2c], R3 ;  /* 0x000f2c0301007387 */ /* 0x000fe40000100800 */
[----:B------:R-:W-:Y:S02]  /*1aaf0*/  IMAD.MOV.U32 R11, RZ, RZ, R12 ;  /* 0x000000ffff0b7224 */ /* 0x000fe400078e000c */
[----:B------:R-:W-:Y:S01]  /*1ab00*/  IMAD.MOV.U32 R10, RZ, RZ, R13 ;  /* 0x000000ffff0a7224 */ /* 0x000fe200078e000d */
[----:B------:R-:W2:Y:S01]  /*1ab10*/  LDL.LU.64 R14, [R1+0x1018] ;  /* 0x00101800010e7983 */ /* 0x000ea20000300a00 */
[----:B------:R-:W-:Y:S01]  /*1ab20*/  IMAD.MOV.U32 R7, RZ, RZ, R2 ;  /* 0x000000ffff077224 */ /* 0x000fe200078e0002 */
[C---:B---3--:R-:W-:Y:S02]  /*1ab30*/  HMMA.16816.F32 R20, R16.reuse, R12, R20 ;  /* 0x0000000c1014723c */ /* 0x048fe40000001814 */
[----:B------:R-:W2:Y:S11]  /*1ab40*/  LDL.LU.64 R12, [R1+0x1010] ;  /* 0x00101000010c7983 */ /* 0x000eb60000300a00 */
[----:B------:R-:W-:Y:S10]  /*1ab50*/  @!UPT UIADD3 URZ, URZ, URZ, URZ ;  /* 0x0000003f3f3ff290 */ /* 0x000ff4000fffe03f */
[----:B------:R-:W-:Y:S01]  /*1ab60*/  STL.64 [R1+0x150], R20 ;  /* 0x0001501401007387 */ /* 0x000fe20000100a00 */
[----:B------:R0:W-:Y:S02]  /*1ab70*/  STL [R1+0x15c], R23 ;  /* 0x00015c1701007387 */ /* 0x0001e40000100800 */
[----:B------:R-:W-:Y:S02]  /*1ab80*/  IMAD.MOV.U32 R2, RZ, RZ, R22 ;  /* 0x000000ffff027224 */ /* 0x000fe400078e0016 */
[----:B0-----:R-:W3:Y:S01]  /*1ab90*/  LDL.LU.64 R22, [R1+0x1008] ;  /* 0x0010080001167983 */ /* 0x001ee20000300a00 */
[----:B------:R-:W4:Y:S02]  /*1aba0*/  LDL.LU.64 R20, [R1+0x1000] ;  /* 0x0010000001147983 */ /* 0x000f240000300a00 */
[C---:B----4-:R-:W-:Y:S11]  /*1abb0*/  HMMA.16816.F32 R24, R16.reuse, R20, R24 ;  /* 0x000000141018723c */ /* 0x050ff60000001818 */
[----:B------:R-:W-:Y:S11]  /*1abc0*/  @!UPT UIADD3 URZ, URZ, URZ, URZ ;  /* 0x0000003f3f3ff290 */ /* 0x000ff6000fffe03f */
[----:B------:R-:W-:Y:S01]  /*1abd0*/  @!UPT UIADD3 URZ, URZ, URZ, URZ ;  /* 0x0000003f3f3ff290 */ /* 0x000fe2000fffe03f */
[----:B------:R-:W-:Y:S01]  /*1abe0*/  STL [R1+0x144], R25 ;  /* 0x0001441901007387 */ /* 0x000fe20000100800 */
[----:B------:R0:W-:Y:S02]  /*1abf0*/  STL [R1+0x148], R26 ;  /* 0x0001481a01007387 */ /* 0x0001e40000100800 */
[----:B------:R-:W-:Y:S02]  /*1ac00*/  IMAD.MOV.U32 R3, RZ, RZ, R27 ;  /* 0x000000ffff037224 */ /* 0x000fe400078e001b */
[----:B------:R-:W-:Y:S01]  /*1ac10*/  IMAD.MOV.U32 R0, RZ, RZ, R24 ;  /* 0x000000ffff007224 */ /* 0x000fe200078e0018 */
[----:B0-----:R-:W4:Y:S01]  /*1ac20*/  LDL.LU.64 R26, [R1+0xff8] ;  /* 0x000ff800011a7983 */ /* 0x001f220000300a00 */
[----:B------:R-:W2:Y:S02]  /*1ac30*/  LDL.LU.64 R24, [R1+0xff0] ;  /* 0x000ff00001187983 */ /* 0x000ea40000300a00 */
[----:B--2---:R-:W-:Y:S01]  /*1ac40*/  HMMA.16816.F32 R16, R16, R24, R12 ;  /* 0x000000181010723c */ /* 0x004fe2000000180c */
[----:B------:R-:W2:Y:S01]  /*1ac50*/  LDL.LU.64 R14, [R1+0xfe8] ;  /* 0x000fe800010e7983 */ /* 0x000ea20000300a00 */
[----:B------:R-:W2:Y:S11]  /*1ac60*/  LDL.LU.64 R12, [R1+0xfe0] ;  /* 0x000fe000010c7983 */ /* 0x000eb60000300a00 */
[----:B------:R-:W-:Y:S10]  /*1ac70*/  @!UPT UIADD3 URZ, URZ, URZ, URZ ;  /* 0x0000003f3f3ff290 */ /* 0x000ff4000fffe03f */
[----:B------:R0:W-:Y:S02]  /*1ac80*/  STL.64 [R1+0x130], R16 ;  /* 0x0001301001007387 */ /* 0x0001e40000100a00 */
[----:B0-----:R-:W-:Y:S02]  /*1ac90*/  IMAD.MOV.U32 R16, RZ, RZ, R11 ;  /* 0x000000ffff107224 */ /* 0x001fe400078e000b */
[----:B------:R-:W-:Y:S01]  /*1aca0*/  IMAD.MOV.U32 R17, RZ, RZ, R10 ;  /* 0x000000ffff117224 */ /* 0x000fe200078e000a */
[----:B------:R0:W-:Y:S04]  /*1acb0*/  STL.64 [R1+0x138], R18 ;  /* 0x0001381201007387 */ /* 0x0001e80000100a00 */
[----:B0-----:R-:W3:Y:S04]  /*1acc0*/  LDL R18, [R1+0x38] ;  /* 0x0000380001127983 */ /* 0x001ee80000100800 */
[----:B------:R-:W3:Y:S01]  /*1acd0*/  LDL R19, [R1+0x3c] ;  /* 0x00003c0001137983 */ /* 0x000ee20000100800 */
[C---:B--2---:R-:W-:Y:S03]  /*1ace0*/  HMMA.16816.F32 R8, R12.reuse, R8, R4 ;  /* 0x000000080c08723c */ /* 0x044fe60000001804 */
[----:B------:R-:W2:Y:S01]  /*1acf0*/  LDL.LU.64 R6, [R1+0xfd8] ;  /* 0x000fd80001067983 */ /* 0x000ea20000300a00 */
[----:B------:R-:W2:Y:S11]  /*1ad00*/  LDL.LU.64 R4, [R1+0xfd0] ;  /* 0x000fd00001047983 */ /* 0x000eb60000300a00 */
[----:B------:R-:W-:Y:S08]  /*1ad10*/  @!UPT UIADD3 URZ, URZ, URZ, URZ ;  /* 0x0000003f3f3ff290 */ /* 0x000ff0000fffe03f */
[----:B------:R-:W-:Y:S01]  /*1ad20*/  STL.64 [R1+0x120], R8 ;  /* 0x0001200801007387 */ /* 0x000fe20000100a00 */
[----:B------:R0:W-:Y:S03]  /*1ad30*/  STL.64 [R1+0x128], R10 ;  /* 0x0001280a01007387 */ /* 0x0001e60000100a00 */
[----:B0-----:R-:W2:Y:S01]  /*1ad40*/  LDL.LU.64 R10, [R1+0xfc8] ;  /* 0x000fc800010a7983 */ /* 0x001ea20000300a00 */
[----:B------:R-:W2:Y:S02]  /*1ad50*/  LDL.LU.64 R8, [R1+0xfc0] ;  /* 0x000fc00001087983 */ /* 0x000ea40000300a00 */
[C---:B--2---:R-:W-:Y:S11]  /*1ad60*/  HMMA.16816.F32 R8, R12.reuse, R16, R8 ;  /* 0x000000100c08723c */ /* 0x044ff60000001808 */
[----:B------:R-:W-:Y:S11]  /*1ad70*/  @!UPT UIADD3 URZ, URZ, URZ, URZ ;  /* 0x0000003f3f3ff290 */ /* 0x000ff6000fffe03f */
[----:B------:R-:W-:Y:S01]  /*1ad80*/  @!UPT UIADD3 URZ, URZ, URZ, URZ ;  /* 0x0000003f3f3ff290 */ /* 0x000fe2000fffe03f */
        /* <DEDUP_REMOVED lines=11> */
[----:B--2---:R-:W-:Y:S01]  /*1ae40*/  HMMA.16816.F32 R12, R12, R24, R8 ;  /* 0x000000180c0c723c */ /* 0x004fe20000001808 */
[----:B------:R-:W2:Y:S01]  /*1ae50*/  LDL.LU.64 R10, [R1+0xf98] ;  /* 0x000f9800010a7983 */ /* 0x000ea20000300a00 */
[----:B------:R-:W2:Y:S11]  /*1ae60*/  LDL.LU.64 R8, [R1+0xf90] ;  /* 0x000f900001087983 */ /* 0x000eb60000300a00 */
[----:B------:R-:W-:Y:S10]  /*1ae70*/  @!UPT UIADD3 URZ, URZ, URZ, URZ ;  /* 0x0000003f3f3ff290 */ /* 0x000ff4000fffe03f */
[----:B------:R-:W-:Y:S01]  /*1ae80*/  STL.64 [R1+0xe0], R12 ;  /* 0x0000e00c01007387 */ /* 0x000fe20000100a00 */
[----:B------:R0:W-:Y:S03]  /*1ae90*/  STL.64 [R1+0xe8], R14 ;  /* 0x0000e80e01007387 */ /* 0x0001e60000100a00 */
[----:B0-----:R-:W2:Y:S04]  /*1aea0*/  LDL R14, [R1+0x48] ;  /* 0x00004800010e7983 */ /* 0x001ea80000100800 */
[----:B------:R-:W2:Y:S02]  /*1aeb0*/  LDL R15, [R1+0x4c] ;  /* 0x00004c00010f7983 */ /* 0x000ea40000100800 */
[C---:B--2---:R-:W-:Y:S11]  /*1aec0*/  HMMA.16816.F32 R4, R8.reuse, R14, R4 ;  /* 0x0000000e0804723c */ /* 0x044ff60000001804 */
[----:B------:R-:W-:Y:S11]  /*1aed0*/  @!UPT UIADD3 URZ, URZ, URZ, URZ ;  /* 0x0000003f3f3ff290 */ /* 0x000ff6000fffe03f */
[----:B------:R-:W-:Y:S01]  /*1aee0*/  @!UPT UIADD3 URZ, URZ, URZ, URZ ;  /* 0x0000003f3f3ff290 */ /* 0x000fe2000fffe03f */
[----:B------:R-:W-:Y:S01]  /*1aef0*/  STL.64 [R1+0xd0], R4 ;  /* 0x0000d00401007387 */ /* 0x000fe20000100a00 */
[----:B------:R0:W-:Y:S03]  /*1af00*/  STL.64 [R1+0xd8], R6 ;  /* 0x0000d80601007387 */ /* 0x0001e60000100a00 */
[----:B0-----:R-:W3:Y:S01]  /*1af10*/  LDL.LU.64 R6, [R1+0xf88] ;  /* 0x000f880001067983 */ /* 0x001ee20000300a00 */
[----:B------:R-:W3:Y:S02]  /*1af20*/  LDL.LU.64 R4, [R1+0xf80] ;  /* 0x000f800001047983 */ /* 0x000ee40000300a00 */
[C---:B---3--:R-:W-:Y:S11]  /*1af30*/  HMMA.16816.F32 R4, R8.reuse, R18, R4 ;  /* 0x000000120804723c */ /* 0x048ff60000001804 */
[----:B------:R-:W-:Y:S11]  /*1af40*/  @!UPT UIADD3 URZ, URZ, URZ, URZ ;  /* 0x0000003f3f3ff290 */ /* 0x000ff6000fffe03f */
[----:B------:R-:W-:Y:S01]  /*1af50*/  @!UPT UIADD3 URZ, URZ, URZ, URZ ;  /* 0x0000003f3f3ff290 */ /* 0x000fe2000fffe03f */
[----:B------:R-:W-:Y:S01]  /*1af60*/  STL.64 [R1+0xc0], R4 ;  /* 0x0000c00401007387 */ /* 0x000fe20000100a00 */
[----:B------:R0:W-:Y:S03]  /*1af70*/  STL.64 [R1+0xc8], R6 ;  /* 0x0000c80601007387 */ /* 0x0001e60000100a00 */
[----:B0-----:R-:W2:Y:S01]  /*1af80*/  LDL.LU.64 R6, [R1+0xf78] ;  /* 0x000f780001067983 */ /* 0x001ea20000300a00 */
[----:B------:R-:W2:Y:S02]  /*1af90*/  LDL.LU.64 R4, [R1+0xf70] ;  /* 0x000f700001047983 */ /* 0x000ea40000300a00 */
[C---:B--2---:R-:W-:Y:S01]  /*1afa0*/  HMMA.16816.F32 R20, R8.reuse, R22, R4 ;  /* 0x000000160814723c */ /* 0x044fe20000001804 */
[----:B------:R-:W2:Y:S01]  /*1afb0*/  LDL.LU.64 R6, [R1+0xf68] ;  /* 0x000f680001067983 */ /* 0x000ea20000300a00 */
[----:B------:R-:W2:Y:S11]  /*1afc0*/  LDL.LU.64 R4, [R1+0xf60] ;  /* 0x000f600001047983 */ /* 0x000eb60000300a00 */
[----:B------:R-:W-:Y:S10]  /*1afd0*/  @!UPT UIADD3 URZ, URZ, URZ, URZ ;  /* 0x0000003f3f3ff290 */ /* 0x000ff4000fffe03f */
[----:B------:R-:W-:Y:S01]  /*1afe0*/  STL.64 [R1+0xb0], R20 ;  /* 0x0000b01401007387 */ /* 0x000fe20000100a00 */
[----:B------:R0:W-:Y:S03]  /*1aff0*/  STL.64 [R1+0xb8], R22 ;  /* 0x0000b81601007387 */ /* 0x0001e60000100a00 */
[----:B0-----:R-:W4:Y:S01]  /*1b000*/  LDL.LU.64 R22, [R1+0xf58] ;  /* 0x000f580001167983 */ /* 0x001f220000300a00 */
[----:B------:R-:W4:Y:S02]  /*1b010*/  LDL.LU.64 R20, [R1+0xf50] ;  /* 0x000f500001147983 */ /* 0x000f240000300a00 */
[----:B----4-:R-:W-:Y:S01]  /*1b020*/  HMMA.16816.F32 R8, R8, R26, R20 ;  /* 0x0000001a0808723c */ /* 0x010fe20000001814 */
[----:B------:R-:W2:Y:S01]  /*1b030*/  LDL.LU.64 R22, [R1+0xf48] ;  /* 0x000f480001167983 */ /* 0x000ea20000300a00 */
[----:B------:R-:W2:Y:S11]  /*1b040*/  LDL.LU.64 R20, [R1+0xf40] ;  /* 0x000f400001147983 */ /* 0x000eb60000300a00 */
[----:B------:R-:W-:Y:S10]  /*1b050*/  @!UPT UIADD3 URZ, URZ, URZ, URZ ;  /* 0x0000003f3f3ff290 */ /* 0x000ff4000fffe03f */
[----:B------:R0:W-:Y:S01]  /*1b060*/  STL.64 [R1+0xa0], R8 ;  /* 0x0000a00801007387 */ /* 0x0001e20000100a00 */
[----:B------:R1:W-:Y:S03]  /*1b070*/  STL.64 [R1+0xa8], R10 ;  /* 0x0000a80a01007387 */ /* 0x0003e60000100a00 */
[----:B0-----:R-:W3:Y:S01]  /*1b080*/  LDL.LU R8, [R1+0x90] ;  /* 0x0000900001087983 */ /* 0x001ee20000300800 */
[----:B------:R-:W3:Y:S02]  /*1b090*/  LDL.LU R9, [R1+0x94] ;  /* 0x0000940001097983 */ /* 0x000ee40000300800 */
[----:B-1----:R-:W3:Y:S02]  /*1b0a0*/  LDL.LU R10, [R1+0x98] ;  /* 0x00009800010a7983 */ /* 0x002ee40000300800 */
[----:B------:R-:W3:Y:S01]  /*1b0b0*/  LDL.LU R11, [R1+0x9c] ;  /* 0x00009c00010b7983 */ /* 0x000ee20000300800 */
[C---:B--2---:R-:W-:Y:S01]  /*1b0c0*/  HMMA.16816.F32 R12, R20.reuse, R14, R4 ;  /* 0x0000000e140c723c */ /* 0x044fe20000001804 */
[----:B------:R-:W2:Y:S06]  /*1b0d0*/  LDL.LU R7, [R1+0xf38] ;  /* 0x000f380001077983 */ /* 0x000eac0000300800 */
[----:B------:R-:W-:Y:S11]  /*1b0e0*/  IMAD.MOV.U32 R6, RZ, RZ, R28 ;  /* 0x000000ffff067224 */ /* 0x000ff600078e001c */
[----:B------:R-:W-:Y:S05]  /*1b0f0*/  @!UPT UIADD3 URZ, URZ, URZ, URZ ;  /* 0x0000003f3f3ff290 */ /* 0x000fea000fffe03f */
[----:B------:R-:W-:Y:S01]  /*1b100*/  STL.64 [R1+0x20], R12 ;  /* 0x0000200c01007387 */ /* 0x000fe20000100a00 */
[----:B------:R-:W-:Y:S02]  /*1b110*/  STL.64 [R1+0x28], R14 ;  /* 0x0000280e01007387 */ /* 0x000fe40000100a00 */
[----:B------:R-:W4:Y:S02]  /*1b120*/  LDL.LU R4, [R1+0x100] ;  /* 0x0001000001047983 */ /* 0x000f240000300800 */
[----:B------:R-:W4:Y:S01]  /*1b130*/  LDL.LU R5, [R1+0x104] ;  /* 0x0001040001057983 */ /* 0x000f220000300800 */
[----:B------:R-:W4:Y:S01]  /*1b140*/  LDL.LU R28, [R1+0xf34] ;  /* 0x000f3400011c7983 */ /* 0x000f220000300800 */
[----:B---3--:R-:W-:Y:S03]  /*1b150*/  HMMA.16816.F32 R8, R20, R18, R8 ;  /* 0x000000121408723c */ /* 0x008fe60000001808 */
[----:B--2---:R0:W1:Y:S04]  /*1b160*/  LDSM.16.MT88.4 R12, [R7+0x9800] ;  /* 0x00980000070c783b */ /* 0x0040680000004200 */
[----:B----4-:R-:W2:Y:S01]  /*1b170*/  LDSM.16.MT88.4 R16, [R28+0x9800] ;  /* 0x009800001c10783b */ /* 0x010ea20000004200 */
[----:B0-----:R-:W-:Y:S11]  /*1b180*/  IMAD.MOV.U32 R7, RZ, RZ, R29 ;  /* 0x000000ffff077224 */ /* 0x001ff600078e001d */
[----:B------:R-:W-:Y:S05]  /*1b190*/  @!UPT UIADD3 URZ, URZ, URZ, URZ ;  /* 0x0000003f3f3ff290 */ /* 0x000fea000fffe03f */
[----:B------:R-:W-:Y:S01]  /*1b1a0*/  IMAD.MOV.U32 R29, RZ, RZ, R11 ;  /* 0x000000ffff1d7224 */ /* 0x000fe200078e000b */
[----:B------:R-:W-:Y:S01]  /*1b1b0*/  STL.64 [R1+0xf20], R6 ;  /* 0x000f200601007387 */ /* 0x000fe20000100a00 */
[----:B------:R-:W-:Y:S03]  /*1b1c0*/  STL.64 [R1+0xf18], R4 ;  /* 0x000f180401007387 */ /* 0x000fe60000100a00 */
[----:B-1----:R0:W-:Y:S01]  /*1b1d0*/  STL.64 [R1+0xf10], R14 ;  /* 0x000f100e01007387 */ /* 0x0021e20000100a00 */
[----:B------:R-:W-:Y:S03]  /*1b1e0*/  STL.64 [R1+0xf08], R12 ;  /* 0x000f080c01007387 */ /* 0x000fe60000100a00 */
[----:B0-----:R-:W3:Y:S01]  /*1b1f0*/  LDL.LU.64 R14, [R1+0x8] ;  /* 0x00000800010e7983 */ /* 0x001ee20000300a00 */
[----:B------:R-:W-:Y:S02]  /*1b200*/  STL.64 [R1+0x10], R8 ;  /* 0x0000100801007387 */ /* 0x000fe40000100a00 */
[----:B------:R-:W-:Y:S02]  /*1b210*/  STL [R1+0x18], R10 ;  /* 0x0000180a01007387 */ /* 0x000fe40000100800 */
[----:B------:R-:W-:Y:S01]  /*1b220*/  STL [R1+0xe88], R29 ;  /* 0x000e881d01007387 */ /* 0x000fe20000100800 */
[----:B--2---:R-:W-:Y:S01]  /*1b230*/  STL.64 [R1+0xed0], R18 ;  /* 0x000ed01201007387 */ /* 0x004fe20000100a00 */
[----:B------:R0:W-:Y:S02]  /*1b240*/  STL.64 [R1+0xec8], R16 ;  /* 0x000ec81001007387 */ /* 0x0001e40000100a00 */
[----:B0-----:R-:W-:-:S02]  /*1b250*/  IMAD.MOV.U32 R16, RZ, RZ, R0 ;  /* 0x000000ffff107224 */ /* 0x001fc400078e0000 */
[----:B------:R-:W2:Y:S01]  /*1b260*/  LDL.LU R0, [R1+0xf30] ;  /* 0x000f300001007983 */ /* 0x000ea20000300800 */
[----:B------:R-:W4:Y:S02]  /*1b270*/  LDL.LU R17, [R1+0x144] ;  /* 0x0001440001117983 */ /* 0x000f240000300800 */
[----:B------:R-:W3:Y:S02]  /*1b280*/  LDL.LU R18, [R1+0x148] ;  /* 0x0001480001127983 */ /* 0x000ee40000300800 */
[----:B------:R-:W-:Y:S02]  /*1b290*/  IMAD.MOV.U32 R19, RZ, RZ, R3 ;  /* 0x000000ffff137224 */ /* 0x000fe400078e0003 */
[----:B------:R-:W3:Y:S01]  /*1b2a0*/  LDL.LU R3, [R1+0xf2c] ;  /* 0x000f2c0001037983 */ /* 0x000ee20000300800 */
[----:B------:R-:W3:Y:S03]  /*1b2b0*/  LDL R25, [R1+0x874] ;  /* 0x0008740001197983 */ /* 0x000ee60000100800 */
[----:B--2---:R-:W0:Y:S04]  /*1b2c0*/  LDSM.16.MT88.4 R8, [R0+0xa000] ;  /* 0x00a000000008783b */ /* 0x004e280000004200 */
[----:B---3--:R1:W-:Y:S01]  /*1b2d0*/  STL.64 [R1+0xee0], R18 ;  /* 0x000ee01201007387 */ /* 0x0083e20000100a00 */
[----:B----4-:R-:W-:Y:S03]  /*1b2e0*/  STL.64 [R1+0xed8], R16 ;  /* 0x000ed81001007387 */ /* 0x010fe60000100a00 */
[----:B-1----:R-:W2:Y:S01]  /*1b2f0*/  LDL.LU.64 R18, [R1+0x48] ;  /* 0x0000480001127983 */ /* 0x002ea20000300a00 */
[----:B------:R-:W-:Y:S02]  /*1b300*/  STL [R1+0xe8c], R28 ;  /* 0x000e8c1c01007387 */ /* 0x000fe40000100800 */
[----:B------:R-:W-:Y:S01]  /*1b310*/  STL [R1+0xe90], R0 ;  /* 0x000e900001007387 */ /* 0x000fe20000100800 */
[----:B0-----:R0:W-:Y:S01]  /*1b320*/  STL.64 [R1+0xe80], R10 ;  /* 0x000e800a01007387 */ /* 0x0011e20000100a00 */
[----:B------:R1:W-:Y:S02]  /*1b330*/  STL.64 [R1+0xe78], R8 ;  /* 0x000e780801007387 */ /* 0x0003e40000100a00 */
[----:B0-----:R-:W-:Y:S01]  /*1b340*/  IMAD.MOV.U32 R10, RZ, RZ, R2 ;  /* 0x000000ffff0a7224 */ /* 0x001fe200078e0002 */
[----:B-1----:R-:W3:Y:S01]  /*1b350*/  LDL.LU R8, [R1+0x150] ;  /* 0x0001500001087983 */ /* 0x002ee20000300800 */
[----:B------:R-:W3:Y:S02]  /*1b360*/  LDL.LU R9, [R1+0x154] ;  /* 0x0001540001097983 */ /* 0x000ee40000300800 */
[----:B------:R-:W4:Y:S02]  /*1b370*/  LDL.LU R2, [R1+0xf28] ;  /* 0x000f280001027983 */ /* 0x000f240000300800 */
[----:B------:R-:W2:Y:S01]  /*1b380*/  LDL.LU R11, [R1+0x15c] ;  /* 0x00015c00010b7983 */ /* 0x000ea20000300800 */
[----:B----4-:R-:W0:Y:S04]  /*1b390*/  LDSM.16.M88.4 R4, [R2+0x80] ;  /* 0x000080000204783b */ /* 0x010e280000000200 */
[----:B--2---:R-:W-:Y:S01]  /*1b3a0*/  STL.64 [R1+0xef0], R10 ;  /* 0x000ef00a01007387 */ /* 0x004fe20000100a00 */
[----:B---3--:R1:W-:Y:S03]  /*1b3b0*/  STL.64 [R1+0xee8], R8 ;  /* 0x000ee80801007387 */ /* 0x0083e60000100a00 */
[----:B-1----:R-:W2:Y:S01]  /*1b3c0*/  LDL.LU R8, [R1+0x160] ;  /* 0x0001600001087983 */ /* 0x002ea20000300800 */
[----:B------:R-:W2:Y:S02]  /*1b3d0*/  LDL.LU R9, [R1+0x164] ;  /* 0x0001640001097983 */ /* 0x000ea40000300800 */
[----:B------:R-:W2:Y:S01]  /*1b3e0*/  LDL.LU R10, [R1+0x168] ;  /* 0x00016800010a7983 */ /* 0x000ea20000300800 */
[----:B0-----:R-:W-:Y:S01]  /*1b3f0*/  STL.64 [R1+0x80], R4 ;  /* 0x0000800401007387 */ /* 0x001fe20000100a00 */
[----:B------:R0:W-:Y:S03]  /*1b400*/  STL.64 [R1+0x88], R6 ;  /* 0x0000880601007387 */ /* 0x0001e60000100a00 */
[----:B0-----:R-:W3:Y:S01]  /*1b410*/  LDL.LU.64 R6, [R1+0xf20] ;  /* 0x000f200001067983 */ /* 0x001ee20000300a00 */
[----:B------:R-:W3:Y:S02]  /*1b420*/  LDL.LU.64 R4, [R1+0xf18] ;  /* 0x000f180001047983 */ /* 0x000ee40000300a00 */
[----:B------:R-:W-:-:S02]  /*1b430*/  IMAD.MOV.U32 R17, RZ, RZ, R14 ;  /* 0x000000ffff117224 */ /* 0x000fc400078e000e */
[----:B------:R-:W-:Y:S01]  /*1b440*/  IMAD.MOV.U32 R16, RZ, RZ, R15 ;  /* 0x000000ffff107224 */ /* 0x000fe200078e000f */
[C---:B---3--:R-:W-:Y:S01]  /*1b450*/  HMMA.16816.F32 R4, R20.reuse, R14, R4 ;  /* 0x0000000e1404723c */ /* 0x048fe20000001804 */
[----:B------:R-:W2:Y:S01]  /*1b460*/  LDL.LU.64 R14, [R1+0xf10] ;  /* 0x000f1000010e7983 */ /* 0x000ea20000300a00 */
[----:B------:R-:W2:Y:S11]  /*1b470*/  LDL.LU.64 R12, [R1+0xf08] ;  /* 0x000f0800010c7983 */ /* 0x000eb60000300a00 */
[----:B------:R-:W-:Y:S10]  /*1b480*/  @!UPT UIADD3 URZ, URZ, URZ, URZ ;  /* 0x0000003f3f3ff290 */ /* 0x000ff4000fffe03f */
[----:B------:R-:W-:Y:S01]  /*1b490*/  STL [R1+0x90], R4 ;  /* 0x0000900401007387 */ /* 0x000fe20000100800 */
[----:B------:R-:W-:Y:S02]  /*1b4a0*/  IMAD.MOV.U32 R0, RZ, RZ, R5 ;  /* 0x000000ffff007224 */ /* 0x000fe400078e0005 */
[----:B------:R-:W-:Y:S02]  /*1b4b0*/  IMAD.MOV.U32 R28, RZ, RZ, R6 ;  /* 0x000000ffff1c7224 */ /* 0x000fe400078e0006 */
[----:B------:R-:W-:Y:S02]  /*1b4c0*/  IMAD.MOV.U32 R29, RZ, RZ, R7 ;  /* 0x000000ffff1d7224 */ /* 0x000fe400078e0007 */
[----:B------:R-:W0:Y:S04]  /*1b4d0*/  LDSM.16.M88.4 R4, [R2+0x2080] ;  /* 0x002080000204783b */ /* 0x000e280000000200 */
[----:B0-----:R-:W-:Y:S01]  /*1b4e0*/  STL.64 [R1+0x70], R4 ;  /* 0x0000700401007387 */ /* 0x001fe20000100a00 */
[----:B------:R0:W-:Y:S03]  /*1b4f0*/  STL.64 [R1+0x78], R6 ;  /* 0x0000780601007387 */ /* 0x0001e60000100a00 */
[----:B0-----:R-:W3:Y:S01]  /*1b500*/  LDL.LU.64 R6, [R1+0xf00] ;  /* 0x000f000001067983 */ /* 0x001ee20000300a00 */
[----:B------:R-:W3:Y:S02]  /*1b510*/  LDL.LU.64 R4, [R1+0xef8] ;  /* 0x000ef80001047983 */ /* 0x000ee40000300a00 */
[----:B------:R-:W-:Y:S01]  /*1b520*/  IMAD.MOV.U32 R11, RZ, RZ, R3 ;  /* 0x000000ffff0b7224 */ /* 0x000fe200078e0003 */
[----:B---3--:R-:W-:Y:S01]  /*1b530*/  HMMA.16816.F32 R4, R20, R26, R4 ;  /* 0x0000001a1404723c */ /* 0x008fe20000001804 */
[----:B------:R-:W3:Y:S11]  /*1b540*/  LDL.LU.64 R22, [R1+0x38] ;  /* 0x0000380001167983 */ /* 0x000ef60000300a00 */
[----:B------:R-:W-:Y:S11]  /*1b550*/  @!UPT UIADD3 URZ, URZ, URZ, URZ ;  /* 0x0000003f3f3ff290 */ /* 0x000ff6000fffe03f */
[----:B------:R-:W-:Y:S01]  /*1b560*/  STL.64 [R1+0x100], R4 ;  /* 0x0001000401007387 */ /* 0x000fe20000100a00 */
[----:B------:R-:W-:Y:S02]  /*1b570*/  STL.64 [R1+0x108], R6 ;  /* 0x0001080601007387 */ /* 0x000fe40000100a00 */
[----:B------:R-:W0:Y:S02]  /*1b580*/  LDSM.16.M88.4 R4, [R2+0x4080] ;  /* 0x004080000204783b */ /* 0x000e240000000200 */
[----:B0-----:R-:W-:Y:S02]  /*1b590*/  STL.64 [R1+0x60], R4 ;  /* 0x0000600401007387 */ /* 0x001fe40000100a00 */
[----:B------:R-:W-:Y:S02]  /*1b5a0*/  STL.64 [R1+0x68], R6 ;  /* 0x0000680601007387 */ /* 0x000fe40000100a00 */
[----:B------:R-:W0:Y:S01]  /*1b5b0*/  LDSM.16.M88.4 R4, [R2+0x6080] ;  /* 0x006080000204783b */ /* 0x000e220000000200 */
[----:B--2---:R-:W-:Y:S01]  /*1b5c0*/  HMMA.16816.F32 R8, R12, R18, R8 ;  /* 0x000000120c08723c */ /* 0x004fe20000001808 */
[----:B0-----:R-:W-:Y:S02]  /*1b5d0*/  STL.64 [R1+0x50], R4 ;  /* 0x0000500401007387 */ /* 0x001fe40000100a00 */
[----:B------:R-:W-:-:S02]  /*1b5e0*/  IMAD.MOV.U32 R3, RZ, RZ, R4 ;  /* 0x000000ffff037224 */ /* 0x000fc400078e0004 */
[----:B------:R-:W-:Y:S02]  /*1b5f0*/  STL.64 [R1+0x58], R6 ;  /* 0x0000580601007387 */ /* 0x000fe40000100a00 */
[----:B------:R-:W-:Y:S02]  /*1b600*/  IMAD.MOV.U32 R2, RZ, RZ, R5 ;  /* 0x000000ffff027224 */ /* 0x000fe400078e0005 */
[----:B------:R-:W0:Y:S04]  /*1b610*/  LDSM.16.MT88.4 R4, [R25+0xa000] ;  /* 0x00a000001904783b */ /* 0x000e280000004200 */
[----:B0-----:R0:W-:Y:S01]  /*1b620*/  STL.64 [R1+0xe40], R6 ;  /* 0x000e400601007387 */ /* 0x0011e20000100a00 */
[----:B------:R1:W-:Y:S09]  /*1b630*/  STL.64 [R1+0xe38], R4 ;  /* 0x000e380401007387 */ /* 0x0003f20000100a00 */
[----:B------:R-:W-:Y:S02]  /*1b640*/  STL.64 [R1+0x170], R8 ;  /* 0x0001700801007387 */ /* 0x000fe40000100a00 */
[----:B------:R2:W-:Y:S02]  /*1b650*/  STL.64 [R1+0x178], R10 ;  /* 0x0001780a01007387 */ /* 0x0005e40000100a00 */
[----:B0-----:R-:W-:-:S02]  /*1b660*/  IMAD.MOV.U32 R6, RZ, RZ, R17 ;  /* 0x000000ffff067224 */ /* 0x001fc400078e0011 */
[----:B-1----:R-:W-:Y:S02]  /*1b670*/  IMAD.MOV.U32 R5, RZ, RZ, R18 ;  /* 0x000000ffff057224 */ /* 0x002fe400078e0012 */
[----:B------:R-:W-:Y:S01]  /*1b680*/  IMAD.MOV.U32 R4, RZ, RZ, R19 ;  /* 0x000000ffff047224 */ /* 0x000fe200078e0013 */
[----:B--2---:R-:W3:Y:S01]  /*1b690*/  LDL.LU.64 R10, [R1+0xef0] ;  /* 0x000ef000010a7983 */ /* 0x004ee20000300a00 */
[----:B------:R-:W3:Y:S02]  /*1b6a0*/  LDL.LU.64 R8, [R1+0xee8] ;  /* 0x000ee80001087983 */ /* 0x000ee40000300a00 */
[----:B------:R-:W-:Y:S02]  /*1b6b0*/  IMAD.MOV.U32 R7, RZ, RZ, R16 ;  /* 0x000000ffff077224 */ /* 0x000fe400078e0010 */
[----:B------:R-:W2:Y:S01]  /*1b6c0*/  LDL.LU.64 R18, [R1+0xee0] ;  /* 0x000ee00001127983 */ /* 0x000ea20000300a00 */
[----:B------:R-:W2:Y:S01]  /*1b6d0*/  LDL.LU.64 R16, [R1+0xed8] ;  /* 0x000ed80001107983 */ /* 0x000ea20000300a00 */
[C---:B---3--:R-:W-:Y:S08]  /*1b6e0*/  HMMA.16816.F32 R8, R12.reuse, R22, R8 ;  /* 0x000000160c08723c */ /* 0x048ff00000001808 */
[----:B--2---:R-:W-:Y:S11]  /*1b6f0*/  HMMA.16816.F32 R16, R12, R6, R16 ;  /* 0x000000060c10723c */ /* 0x004ff60000001810 */
[----:B------:R-:W-:Y:S04]  /*1b700*/  @!UPT UIADD3 URZ, URZ, URZ, URZ ;  /* 0x0000003f3f3ff290 */ /* 0x000fe8000fffe03f */
[----:B------:R0:W-:Y:S01]  /*1b710*/  STL.64 [R1+0x160], R8 ;  /* 0x0001600801007387 */ /* 0x0001e20000100a00 */
[----:B------:R-:W-:Y:S08]  /*1b720*/  STL.64 [R1+0x168], R10 ;  /* 0x0001680a01007387 */ /* 0x000ff00000100a00 */
[----:B------:R-:W-:Y:S01]  /*1b730*/  IMAD.MOV.U32 R24, RZ, RZ, R16 ;  /* 0x000000ffff187224 */ /* 0x000fe200078e0010 */
[----:B------:R1:W-:Y:S01]  /*1b740*/  STL.64 [R1+0x158], R18 ;  /* 0x0001581201007387 */ /* 0x0003e20000100a00 */
[----:B------:R-:W-:-:S03]  /*1b750*/  IMAD.MOV.U32 R25, RZ, RZ, R17 ;  /* 0x000000ffff197224 */ /* 0x000fc600078e0011 */
[----:B------:R-:W2:Y:S01]  /*1b760*/  LDL.LU R16, [R1+0x130] ;  /* 0x0001300001107983 */ /* 0x000ea20000300800 */
[----:B------:R-:W2:Y:S02]  /*1b770*/  LDL.LU R17, [R1+0x134] ;  /* 0x0001340001117983 */ /* 0x000ea40000300800 */
[----:B0-----:R-:W-:Y:S02]  /*1b780*/  IMAD.MOV.U32 R9, RZ, RZ, R22 ;  /* 0x000000ffff097224 */ /* 0x001fe400078e0016 */
[----:B------:R-:W-:Y:S01]  /*1b790*/  IMAD.MOV.U32 R8, RZ, RZ, R23 ;  /* 0x000000ffff087224 */ /* 0x000fe200078e0017 */
[----:B-1----:R-:W2:Y:S01]  /*1b7a0*/  LDL.LU R18, [R1+0x138] ;  /* 0x0001380001127983 */ /* 0x002ea20000300800 */
[----:B------:R-:W2:Y:S02]  /*1b7b0*/  LDL.LU R19, [R1+0x13c] ;  /* 0x00013c0001137983 */ /* 0x000ea40000300800 */
[----:B------:R0:W-:Y:S02]  /*1b7c0*/  STL.64 [R1+0xe98], R6 ;  /* 0x000e980601007387 */ /* 0x0001e40000100a00 */
[----:B0-----:R-:W-:-:S02]  /*1b7d0*/  IMAD.MOV.U32 R6, RZ, RZ, R9 ;  /* 0x000000ffff067224 */ /* 0x001fc400078e0009 */
[----:B------:R-:W-:-:S05]  /*1b7e0*/  IMAD.MOV.U32 R7, RZ, RZ, R8 ;  /* 0x000000ffff077224 */ /* 0x000fca00078e0008 */
[----:B------:R-:W-:Y:S01]  /*1b7f0*/  STL.64 [R1+0xeb0], R6 ;  /* 0x000eb00601007387 */ /* 0x000fe20000100a00 */
[----:B------:R-:W3:Y:S02]  /*1b800*/  LDL.LU R20, [R1+0xc0] ;  /* 0x0000c00001147983 */ /* 0x000ee40000300800 */
[----:B------:R-:W3:Y:S02]  /*1b810*/  LDL.LU R21, [R1+0xc4] ;  /* 0x0000c40001157983 */ /* 0x000ee40000300800 */
[----:B------:R-:W4:Y:S01]  /*1b820*/  LDL.LU R22, [R1+0xc8] ;  /* 0x0000c80001167983 */ /* 0x000f220000300800 */
[----:B------:R-:W4:Y:S01]  /*1b830*/  LDL.LU R23, [R1+0xcc] ;  /* 0x0000cc0001177983 */ /* 0x000f220000300800 */
[----:B------:R-:W2:Y:S02]  /*1b840*/  LDL.LU R8, [R1+0xe0] ;  /* 0x0000e00001087983 */ /* 0x000ea40000300800 */
[----:B------:R-:W2:Y:S02]  /*1b850*/  LDL.LU R9, [R1+0xe4] ;  /* 0x0000e40001097983 */ /* 0x000ea40000300800 */
[----:B------:R-:W2:Y:S01]  /*1b860*/  LDL.LU R10, [R1+0xe8] ;  /* 0x0000e800010a7983 */ /* 0x000ea20000300800 */
[----:B------:R-:W2:Y:S04]  /*1b870*/  LDL.LU R11, [R1+0xec] ;  /* 0x0000ec00010b7983 */ /* 0x000ea80000300800 */
[----:B--2---:R-:W-:Y:S01]  /*1b880*/  STL.64 [R1+0xea8], R10 ;  /* 0x000ea80a01007387 */ /* 0x004fe20000100a00 */
[----:B------:R0:W-:Y:S03]  /*1b890*/  STL.64 [R1+0xea0], R8 ;  /* 0x000ea00801007387 */ /* 0x0001e60000100a00 */
[----:B0-----:R-:W2:Y:S01]  /*1b8a0*/  LDL.LU R8, [R1+0x110] ;  /* 0x0001100001087983 */ /* 0x001ea20000300800 */
[----:B------:R-:W2:Y:S02]  /*1b8b0*/  LDL.LU R9, [R1+0x114] ;  /* 0x0001140001097983 */ /* 0x000ea40000300800 */
[----:B------:R-:W2:Y:S02]  /*1b8c0*/  LDL.LU R10, [R1+0x118] ;  /* 0x00011800010a7983 */ /* 0x000ea40000300800 */
[----:B------:R-:W2:Y:S01]  /*1b8d0*/  LDL.LU R11, [R1+0x11c] ;  /* 0x00011c00010b7983 */ /* 0x000ea20000300800 */
[----:B------:R-:W-:Y:S01]  /*1b8e0*/  HMMA.16816.F32 R12, R12, R26, R16 ;  /* 0x0000001a0c0c723c */ /* 0x000fe20000001810 */
        /* <DEDUP_REMOVED lines=8> */
[----:B0-----:R-:W3:Y:S04]  /*1b970*/  LDL R20, [R1+0x80] ;  /* 0x0000800001147983 */ /* 0x001ee80000100800 */
[----:B------:R-:W3:Y:S01]  /*1b980*/  LDL R21, [R1+0x84] ;  /* 0x0000840001157983 */ /* 0x000ee20000100800 */
[----:B------:R-:W-:Y:S02]  /*1b990*/  STL [R1+0xdf8], R24 ;  /* 0x000df81801007387 */ /* 0x000fe40000100800 */
[----:B------:R-:W-:Y:S02]  /*1b9a0*/  STL [R1+0xdf4], R25 ;  /* 0x000df41901007387 */ /* 0x000fe40000100800 */
[----:B------:R-:W2:Y:S01]  /*1b9b0*/  LDL.LU.64 R18, [R1+0xed0] ;  /* 0x000ed00001127983 */ /* 0x000ea20000300a00 */
[----:B------:R-:W2:Y:S01]  /*1b9c0*/  LDL.LU.64 R16, [R1+0xec8] ;  /* 0x000ec80001107983 */ /* 0x000ea20000300a00 */
[----:B------:R-:W-:-:S02]  /*1b9d0*/  IMAD.MOV.U32 R6, RZ, RZ, R5 ;  /* 0x000000ffff067224 */ /* 0x000fc400078e0005 */
[----:B------:R-:W-:Y:S02]  /*1b9e0*/  IMAD.MOV.U32 R7, RZ, RZ, R4 ;  /* 0x000000ffff077224 */ /* 0x000fe400078e0004 */
[----:B------:R0:W-:Y:S01]  /*1b9f0*/  STL.64 [R1+0x140], R12 ;  /* 0x0001400c01007387 */ /* 0x0001e20000100a00 */
[----:B------:R1:W-:Y:S04]  /*1ba00*/  STL.64 [R1+0x148], R14 ;  /* 0x0001480e01007387 */ /* 0x0003e80000100a00 */
[----:B0-----:R-:W4:Y:S01]  /*1ba10*/  LDL.LU R12, [R1+0xf0] ;  /* 0x0000f000010c7983 */ /* 0x001f220000300800 */
[----:B------:R-:W4:Y:S02]  /*1ba20*/  LDL.LU R13, [R1+0xf4] ;  /* 0x0000f400010d7983 */ /* 0x000f240000300800 */
[----:B-1----:R-:W4:Y:S02]  /*1ba30*/  LDL.LU R14, [R1+0xf8] ;  /* 0x0000f800010e7983 */ /* 0x002f240000300800 */
[----:B------:R-:W4:Y:S01]  /*1ba40*/  LDL.LU R15, [R1+0xfc] ;  /* 0x0000fc00010f7983 */ /* 0x000f220000300800 */
[C---:B--2---:R-:W-:Y:S01]  /*1ba50*/  HMMA.16816.F32 R4, R16.reuse, R6, R8 ;  /* 0x000000061004723c */ /* 0x044fe20000001808 */
[----:B------:R-:W2:Y:S01]  /*1ba60*/  LDL.LU.64 R10, [R1+0xec0] ;  /* 0x000ec000010a7983 */ /* 0x000ea20000300a00 */
[----:B------:R-:W2:Y:S11]  /*1ba70*/  LDL.LU.64 R8, [R1+0xeb8] ;  /* 0x000eb80001087983 */ /* 0x000eb60000300a00 */
[----:B------:R-:W-:Y:S10]  /*1ba80*/  @!UPT UIADD3 URZ, URZ, URZ, URZ ;  /* 0x0000003f3f3ff290 */ /* 0x000ff4000fffe03f */
[----:B------:R-:W-:Y:S01]  /*1ba90*/  STL.64 [R1+0x130], R4 ;  /* 0x0001300401007387 */ /* 0x000fe20000100a00 */
[----:B------:R0:W-:Y:S03]  /*1baa0*/  STL.64 [R1+0x138], R6 ;  /* 0x0001380601007387 */ /* 0x0001e60000100a00 */
[----:B0-----:R-:W2:Y:S02]  /*1bab0*/  LDL.LU.64 R6, [R1+0xeb0] ;  /* 0x000eb00001067983 */ /* 0x001ea40000300a00 */
[C---:B--2---:R-:W-:Y:S02]  /*1bac0*/  HMMA.16816.F32 R4, R16.reuse, R6, R8 ;  /* 0x000000061004723c */ /* 0x044fe40000001808 */
[----:B------:R-:W2:Y:S01]  /*1bad0*/  LDL.LU.64 R10, [R1+0xea8] ;  /* 0x000ea800010a7983 */ /* 0x000ea20000300a00 */
[----:B------:R-:W2:Y:S11]  /*1bae0*/  LDL.LU.64 R8, [R1+0xea0] ;  /* 0x000ea00001087983 */ /* 0x000eb60000300a00 */
[----:B------:R-:W-:Y:S09]  /*1baf0*/  @!UPT UIADD3 URZ, URZ, URZ, URZ ;  /* 0x0000003f3f3ff290 */ /* 0x000ff2000fffe03f */
[----:B------:R-:W-:Y:S01]  /*1bb00*/  STL.64 [R1+0x120], R4 ;  /* 0x0001200401007387 */ /* 0x000fe20000100a00 */
[----:B------:R0:W-:Y:S03]  /*1bb10*/  STL.64 [R1+0x128], R6 ;  /* 0x0001280601007387 */ /* 0x0001e60000100a00 */
[----:B0-----:R-:W4:Y:S02]  /*1bb20*/  LDL.LU.64 R6, [R1+0xe98] ;  /* 0x000e980001067983 */ /* 0x001f240000300a00 */
[----:B----4-:R-:W-:Y:S02]  /*1bb30*/  HMMA.16816.F32 R4, R16, R6, R12 ;  /* 0x000000061004723c */ /* 0x010fe4000000180c */
[----:B------:R-:W4:Y:S05]  /*1bb40*/  LDL.LU R12, [R1+0x90] ;  /* 0x00009000010c7983 */ /* 0x000f2a0000300800 */
[----:B------:R-:W-:-:S02]  /*1bb50*/  IMAD.MOV.U32 R13, RZ, RZ, R0 ;  /* 0x000000ffff0d7224 */ /* 0x000fc400078e0000 */
[----:B------:R-:W-:Y:S02]  /*1bb60*/  IMAD.MOV.U32 R14, RZ, RZ, R28 ;  /* 0x000000ffff0e7224 */ /* 0x000fe400078e001c */
[----:B------:R-:W-:Y:S11]  /*1bb70*/  IMAD.MOV.U32 R15, RZ, RZ, R29 ;  /* 0x000000ffff0f7224 */ /* 0x000ff600078e001d */
[----:B------:R-:W-:Y:S01]  /*1bb80*/  @!UPT UIADD3 URZ, URZ, URZ, URZ ;  /* 0x0000003f3f3ff290 */ /* 0x000fe2000fffe03f */
[----:B------:R0:W-:Y:S01]  /*1bb90*/  STL.64 [R1+0x110], R4 ;  /* 0x0001100401007387 */ /* 0x0001e20000100a00 */
[----:B------:R1:W-:Y:S02]  /*1bba0*/  STL.64 [R1+0x118], R6 ;  /* 0x0001180601007387 */ /* 0x0003e40000100a00 */
[----:B------:R-:W2:Y:S02]  /*1bbb0*/  LDL.LU R0, [R1+0xe90] ;  /* 0x000e900001007983 */ /* 0x000ea40000300800 */
[----:B------:R-:W2:Y:S01]  /*1bbc0*/  LDL.LU R28, [R1+0xe8c] ;  /* 0x000e8c00011c7983 */ /* 0x000ea20000300800 */
[----:B------:R-:W2:Y:S04]  /*1bbd0*/  LDL.LU R29, [R1+0xe88] ;  /* 0x000e8800011d7983 */ /* 0x000ea80000300800 */
[----:B0-----:R-:W2:Y:S01]  /*1bbe0*/  LDL.LU R4, [R1+0xa0] ;  /* 0x0000a00001047983 */ /* 0x001ea20000300800 */
[----:B------:R-:W2:Y:S02]  /*1bbf0*/  LDL.LU R5, [R1+0xa4] ;  /* 0x0000a40001057983 */ /* 0x000ea40000300800 */
[----:B-1----:R-:W2:Y:S02]  /*1bc00*/  LDL.LU R6, [R1+0xa8] ;  /* 0x0000a80001067983 */ /* 0x002ea40000300800 */
[----:B------:R-:W2:Y:S02]  /*1bc10*/  LDL.LU R7, [R1+0xac] ;  /* 0x0000ac0001077983 */ /* 0x000ea40000300800 */
        /* <DEDUP_REMOVED lines=9> */
[----:B0-----:R-:W3:Y:S01]  /*1bcb0*/  LDL.LU R4, [R1+0xd0] ;  /* 0x0000d00001047983 */ /* 0x001ee20000300800 */
[----:B------:R-:W3:Y:S02]  /*1bcc0*/  LDL.LU R5, [R1+0xd4] ;  /* 0x0000d40001057983 */ /* 0x000ee40000300800 */
[----:B------:R-:W3:Y:S02]  /*1bcd0*/  LDL.LU R6, [R1+0xd8] ;  /* 0x0000d80001067983 */ /* 0x000ee40000300800 */
[----:B------:R-:W3:Y:S01]  /*1bce0*/  LDL.LU R7, [R1+0xdc] ;  /* 0x0000dc0001077983 */ /* 0x000ee20000300800 */
[----:B------:R-:W-:Y:S01]  /*1bcf0*/  STL.64 [R1+0xe08], R14 ;  /* 0x000e080e01007387 */ /* 0x000fe20000100a00 */
[----:B----4-:R0:W-:Y:S03]  /*1bd00*/  STL.64 [R1+0xe00], R12 ;  /* 0x000e000c01007387 */ /* 0x0101e60000100a00 */
[----:B0-----:R-:W2:Y:S01]  /*1bd10*/  LDL.64 R12, [R1+0x70] ;  /* 0x00007000010c7983 */ /* 0x001ea20000100a00 */
[----:B------:R-:W3:Y:S02]  /*1bd20*/  LDL.LU.64 R10, [R1+0xe80] ;  /* 0x000e8000010a7983 */ /* 0x000ee40000300a00 */
[----:B------:R-:W3:Y:S06]  /*1bd30*/  LDL.LU.64 R8, [R1+0xe78] ;  /* 0x000e780001087983 */ /* 0x000eec0000300a00 */
[----:B------:R-:W-:Y:S01]  /*1bd40*/  IMAD.MOV.U32 R27, RZ, RZ, R18 ;  /* 0x000000ffff1b7224 */ /* 0x000fe200078e0012 */
[----:B------:R0:W-:Y:S04]  /*1bd50*/  STL.64 [R1+0xf0], R16 ;  /* 0x0000f01001007387 */ /* 0x0001e80000100a00 */
[----:B0-----:R-:W4:Y:S01]  /*1bd60*/  LDL.LU.64 R16, [R1+0x60] ;  /* 0x0000600001107983 */ /* 0x001f220000300a00 */
[----:B------:R0:W-:Y:S03]  /*1bd70*/  STL [R1+0xdfc], R27 ;  /* 0x000dfc1b01007387 */ /* 0x0001e60000100800 */
[----:B0-----:R-:W2:Y:S01]  /*1bd80*/  LDL R27, [R1+0x870] ;  /* 0x00087000011b7983 */ /* 0x001ea20000100800 */
[C---:B---3--:R-:W-:Y:S03]  /*1bd90*/  HMMA.16816.F32 R20, R8.reuse, R20, R4 ;  /* 0x000000140814723c */ /* 0x048fe60000001804 */
[----:B------:R-:W4:Y:S01]  /*1bda0*/  LDL.LU.64 R6, [R1+0xe70] ;  /* 0x000e700001067983 */ /* 0x000f220000300a00 */
[----:B------:R-:W4:Y:S11]  /*1bdb0*/  LDL.LU.64 R4, [R1+0xe68] ;  /* 0x000e680001047983 */ /* 0x000f360000300a00 */
[----:B------:R-:W-:Y:S08]  /*1bdc0*/  @!UPT UIADD3 URZ, URZ, URZ, URZ ;  /* 0x0000003f3f3ff290 */ /* 0x000ff0000fffe03f */
[----:B------:R-:W-:Y:S01]  /*1bdd0*/  STL.64 [R1+0xe0], R20 ;  /* 0x0000e01401007387 */ /* 0x000fe20000100a00 */
[----:B------:R0:W-:Y:S02]  /*1bde0*/  STL [R1+0xe8], R22 ;  /* 0x0000e81601007387 */ /* 0x0001e40000100800 */
[----:B------:R-:W-:Y:S02]  /*1bdf0*/  IMAD.MOV.U32 R24, RZ, RZ, R23 ;  /* 0x000000ffff187224 */ /* 0x000fe400078e0017 */
[----:B0-----:R-:W3:Y:S01]  /*1be00*/  LDL.LU.64 R22, [R1+0xe60] ;  /* 0x000e600001167983 */ /* 0x001ee20000300a00 */
[----:B------:R-:W3:Y:S02]  /*1be10*/  LDL.LU.64 R20, [R1+0xe58] ;  /* 0x000e580001147983 */ /* 0x000ee40000300a00 */
[----:B--2---:R0:W-:Y:S02]  /*1be20*/  STL.64 [R1+0xe20], R12 ;  /* 0x000e200c01007387 */ /* 0x0041e40000100a00 */
[----:B------:R-:W-:Y:S01]  /*1be30*/  IMAD.MOV.U32 R26, RZ, RZ, R19 ;  /* 0x000000ffff1a7224 */ /* 0x000fe200078e0013 */
[C---:B---3--:R-:W-:Y:S01]  /*1be40*/  HMMA.16816.F32 R20, R8.reuse, R12, R20 ;  /* 0x0000000c0814723c */ /* 0x048fe20000001814 */
[----:B0-----:R-:W2:Y:S11]  /*1be50*/  LDL.LU R12, [R1+0x20] ;  /* 0x00002000010c7983 */ /* 0x001eb60000300800 */
[----:B------:R-:W-:Y:S11]  /*1be60*/  @!UPT UIADD3 URZ, URZ, URZ, URZ ;  /* 0x0000003f3f3ff290 */ /* 0x000ff6000fffe03f */
[----:B------:R-:W-:Y:S01]  /*1be70*/  STL.64 [R1+0xd0], R20 ;  /* 0x0000d01401007387 */ /* 0x000fe20000100a00 */
[----:B------:R-:W-:Y:S02]  /*1be80*/  STL.64 [R1+0xd8], R22 ;  /* 0x0000d81601007387 */ /* 0x000fe40000100a00 */
[----:B------:R-:W2:Y:S02]  /*1be90*/  LDL.LU R13, [R1+0x24] ;  /* 0x00002400010d7983 */ /* 0x000ea40000300800 */
[----:B------:R-:W2:Y:S01]  /*1bea0*/  LDL.LU R14, [R1+0x28] ;  /* 0x00002800010e7983 */ /* 0x000ea20000300800 */
[----:B------:R-:W2:Y:S01]  /*1beb0*/  LDL.LU R15, [R1+0x2c] ;  /* 0x00002c00010f7983 */ /* 0x000ea20000300800 */
[----:B------:R-:W-:Y:S02]  /*1bec0*/  STL.64 [R1+0xe18], R26 ;  /* 0x000e181a01007387 */ /* 0x000fe40000100a00 */
[----:B------:R0:W-:Y:S01]  /*1bed0*/  STL [R1+0xe10], R24 ;  /* 0x000e101801007387 */ /* 0x0001e20000100800 */
[----:B------:R1:W3:Y:S04]  /*1bee0*/  LDSM.16.MT88.4 R20, [R27+0xa000] ;  /* 0x00a000001b14783b */ /* 0x0002e80000004200 */
[----:B0-----:R-:W2:Y:S01]  /*1bef0*/  LDL.LU R24, [R1+0x10] ;  /* 0x0000100001187983 */ /* 0x001ea20000300800 */
[----:B------:R-:W2:Y:S02]  /*1bf00*/  LDL.LU R25, [R1+0x14] ;  /* 0x0000140001197983 */ /* 0x000ea40000300800 */
[----:B------:R-:W2:Y:S01]  /*1bf10*/  LDL.LU R26, [R1+0x18] ;  /* 0x00001800011a7983 */ /* 0x000ea20000300800 */
[----:B----4-:R-:W-:Y:S01]  /*1bf20*/  HMMA.16816.F32 R4, R8, R16, R4 ;  /* 0x000000100804723c */ /* 0x010fe20000001804 */
[----:B-1----:R-:W-:-:S05]  /*1bf30*/  IMAD.MOV.U32 R27, RZ, RZ, R29 ;  /* 0x000000ffff1b7224 */ /* 0x002fca00078e001d */
[----:B--2---:R-:W-:Y:S01]  /*1bf40*/  STL.64 [R1+0xe30], R26 ;  /* 0x000e301a01007387 */ /* 0x004fe20000100a00 */
[----:B------:R0:W-:Y:S03]  /*1bf50*/  STL.64 [R1+0xe28], R24 ;  /* 0x000e281801007387 */ /* 0x0001e60000100a00 */
[----:B0-----:R-:W2:Y:S01]  /*1bf60*/  LDL.64 R24, [R1+0x80] ;  /* 0x0000800001187983 */ /* 0x001ea20000100a00 */
[----:B---3--:R-:W-:Y:S02]  /*1bf70*/  STL [R1+0xdec], R20 ;  /* 0x000dec1401007387 */ /* 0x008fe40000100800 */
[----:B------:R-:W-:Y:S02]  /*1bf80*/  STL [R1+0xde8], R21 ;  /* 0x000de81501007387 */ /* 0x000fe40000100800 */
[----:B------:R-:W-:Y:S01]  /*1bf90*/  STL [R1+0xde4], R22 ;  /* 0x000de41601007387 */ /* 0x000fe20000100800 */
[----:B------:R-:W-:Y:S07]  /*1bfa0*/  STL [R1+0xde0], R23 ;  /* 0x000de01701007387 */ /* 0x000fee0000100800 */
[----:B------:R-:W-:Y:S02]  /*1bfb0*/  STL.64 [R1+0xc0], R4 ;  /* 0x0000c00401007387 */ /* 0x000fe40000100a00 */
[----:B------:R0:W-:Y:S02]  /*1bfc0*/  STL.64 [R1+0xc8], R6 ;  /* 0x0000c80601007387 */ /* 0x0001e40000100a00 */
[----:B0-----:R-:W3:Y:S01]  /*1bfd0*/  LDL.LU.64 R6, [R1+0xe50] ;  /* 0x000e500001067983 */ /* 0x001ee20000300a00 */
[----:B------:R-:W3:Y:S02]  /*1bfe0*/  LDL.LU.64 R4, [R1+0xe48] ;  /* 0x000e480001047983 */ /* 0x000ee40000300a00 */
[----:B------:R-:W-:-:S02]  /*1bff0*/  IMAD.MOV.U32 R20, RZ, RZ, R3 ;  /* 0x000000ffff147224 */ /* 0x000fc400078e0003 */
[----:B------:R-:W-:-:S07]  /*1c000*/  IMAD.MOV.U32 R21, RZ, RZ, R2 ;  /* 0x000000ffff157224 */ /* 0x000fce00078e0002 */
[----:B---3--:R-:W-:Y:S01]  /*1c010*/  HMMA.16816.F32 R20, R8, R20, R4 ;  /* 0x000000140814723c */ /* 0x008fe20000001804 */
[----:B------:R-:W3:Y:S01]  /*1c020*/  LDL.LU.64 R6, [R1+0xe40] ;  /* 0x000e400001067983 */ /* 0x000ee20000300a00 */
[----:B------:R-:W3:Y:S02]  /*1c030*/  LDL.LU.64 R4, [R1+0xe38] ;  /* 0x000e380001047983 */ /* 0x000ee40000300a00 */
[----:B------:R-:W4:Y:S11]  /*1c040*/  LDL R11, [R1+0x874] ;  /* 0x00087400010b7983 */ /* 0x000f360000100800 */
[----:B------:R-:W-:Y:S08]  /*1c050*/  @!UPT UIADD3 URZ, URZ, URZ, URZ ;  /* 0x0000003f3f3ff290 */ /* 0x000ff0000fffe03f */
[----:B------:R2:W-:Y:S01]  /*1c060*/  STL.64 [R1+0xb0], R20 ;  /* 0x0000b01401007387 */ /* 0x0005e20000100a00 */
[----:B------:R-:W-:Y:S02]  /*1c070*/  STL.64 [R1+0xb8], R22 ;  /* 0x0000b81601007387 */ /* 0x000fe40000100a00 */
[----:B------:R-:W4:Y:S02]  /*1c080*/  LDL.LU.64 R26, [R1+0xe30] ;  /* 0x000e3000011a7983 */ /* 0x000f240000300a00 */
[----:B--2---:R-:W-:Y:S02]  /*1c090*/  IMAD.MOV.U32 R20, RZ, RZ, R24 ;  /* 0x000000ffff147224 */ /* 0x004fe400078e0018 */
[----:B------:R-:W-:Y:S01]  /*1c0a0*/  IMAD.MOV.U32 R21, RZ, RZ, R25 ;  /* 0x000000ffff157224 */ /* 0x000fe200078e0019 */
[----:B---3--:R-:W-:Y:S01]  /*1c0b0*/  HMMA.16816.F32 R12, R4, R24, R12 ;  /* 0x00000018040c723c */ /* 0x008fe2000000180c */
[----:B------:R-:W2:Y:S04]  /*1c0c0*/  LDL.LU.64 R24, [R1+0xe28] ;  /* 0x000e280001187983 */ /* 0x000ea80000300a00 */
[----:B----4-:R-:W-:Y:S11]  /*1c0d0*/  LDSM.16.MT88.4 R8, [R11+0xa800] ;  /* 0x00a800000b08783b */ /* 0x010ff60000004200 */
[----:B------:R-:W-:Y:S07]  /*1c0e0*/  @!UPT UIADD3 URZ, URZ, URZ, URZ ;  /* 0x0000003f3f3ff290 */ /* 0x000fee000fffe03f */
[----:B------:R0:W-:Y:S01]  /*1c0f0*/  STL [R1+0xa0], R12 ;  /* 0x0000a00c01007387 */ /* 0x0001e20000100800 */
[----:B------:R-:W-:-:S03]  /*1c100*/  IMAD.MOV.U32 R29, RZ, RZ, R13 ;  /* 0x000000ffff1d7224 */ /* 0x000fc600078e000d */
[----:B0-----:R-:W2:Y:S01]  /*1c110*/  LDL.LU.64 R12, [R1+0xe20] ;  /* 0x000e2000010c7983 */ /* 0x001ea20000300a00 */
[----:B------:R-:W-:Y:S02]  /*1c120*/  IMAD.MOV.U32 R2, RZ, RZ, R15 ;  /* 0x000000ffff027224 */ /* 0x000fe400078e000f */
[----:B------:R-:W-:Y:S02]  /*1c130*/  IMAD.MOV.U32 R3, RZ, RZ, R14 ;  /* 0x000000ffff037224 */ /* 0x000fe400078e000e */
[----:B------:R-:W-:Y:S01]  /*1c140*/  STL [R1+0xdf0], R20 ;  /* 0x000df01401007387 */ /* 0x000fe20000100800 */
[----:B------:R-:W-:Y:S02]  /*1c150*/  STL [R1+0xd40], R2 ;  /* 0x000d400201007387 */ /* 0x000fe40000100800 */
[----:B------:R-:W-:Y:S02]  /*1c160*/  STL [R1+0xd3c], R3 ;  /* 0x000d3c0301007387 */ /* 0x000fe40000100800 */
[----:B------:R-:W-:Y:S01]  /*1c170*/  STL [R1+0xd38], R29 ;  /* 0x000d381d01007387 */ /* 0x000fe20000100800 */
[----:B--2---:R-:W-:Y:S01]  /*1c180*/  HMMA.16816.F32 R24, R4, R12, R24 ;  /* 0x0000000c0418723c */ /* 0x004fe20000001818 */
[----:B------:R-:W-:-:S02]  /*1c190*/  IMAD.MOV.U32 R22, RZ, RZ, R12 ;  /* 0x000000ffff167224 */ /* 0x000fc400078e000c */
[----:B------:R-:W-:Y:S11]  /*1c1a0*/  IMAD.MOV.U32 R23, RZ, RZ, R13 ;  /* 0x000000ffff177224 */ /* 0x000ff600078e000d */
[----:B------:R-:W-:Y:S09]  /*1c1b0*/  @!UPT UIADD3 URZ, URZ, URZ, URZ ;  /* 0x0000003f3f3ff290 */ /* 0x000ff2000fffe03f */
[----:B------:R-:W-:Y:S01]  /*1c1c0*/  STL.64 [R1+0x40], R24 ;  /* 0x0000401801007387 */ /* 0x000fe20000100a00 */
[----:B------:R0:W-:Y:S03]  /*1c1d0*/  STL.64 [R1+0x48], R26 ;  /* 0x0000481a01007387 */ /* 0x0001e60000100a00 */
[----:B0-----:R-:W2:Y:S01]  /*1c1e0*/  LDL.LU.64 R26, [R1+0xe18] ;  /* 0x000e1800011a7983 */ /* 0x001ea20000300a00 */
[----:B------:R-:W3:Y:S02]  /*1c1f0*/  LDL.LU R24, [R1+0xe10] ;  /* 0x000e100001187983 */ /* 0x000ee40000300800 */
[----:B------:R-:W4:Y:S02]  /*1c200*/  LDL.LU.64 R14, [R1+0xe08] ;  /* 0x000e0800010e7983 */ /* 0x000f240000300a00 */
[----:B------:R-:W4:Y:S02]  /*1c210*/  LDL.LU.64 R12, [R1+0xe00] ;  /* 0x000e0000010c7983 */ /* 0x000f240000300a00 */
[----:B------:R-:W-:-:S02]  /*1c220*/  IMAD.MOV.U32 R25, RZ, RZ, R16 ;  /* 0x000000ffff197224 */ /* 0x000fc400078e0010 */
[----:B------:R-:W-:Y:S01]  /*1c230*/  IMAD.MOV.U32 R20, RZ, RZ, R17 ;  /* 0x000000ffff147224 */ /* 0x000fe200078e0011 */
[C---:B----4-:R-:W-:Y:S01]  /*1c240*/  HMMA.16816.F32 R12, R4.reuse, R16, R12 ;  /* 0x00000010040c723c */ /* 0x050fe2000000180c */
[----:B------:R-:W0:Y:S11]  /*1c250*/  LDSM.16.MT88.4 R16, [R28+0xa000] ;  /* 0x00a000001c10783b */ /* 0x000e360000004200 */
[----:B------:R-:W-:Y:S11]  /*1c260*/  @!UPT UIADD3 URZ, URZ, URZ, URZ ;  /* 0x0000003f3f3ff290 */ /* 0x000ff6000fffe03f */
[----:B------:R-:W-:Y:S01]  /*1c270*/  STL [R1+0x30], R12 ;  /* 0x0000300c01007387 */ /* 0x000fe20000100800 */
[----:B------:R-:W-:Y:S02]  /*1c280*/  IMAD.MOV.U32 R2, RZ, RZ, R13 ;  /* 0x000000ffff027224 */ /* 0x000fe400078e000d */
[----:B------:R-:W-:Y:S02]  /*1c290*/  IMAD.MOV.U32 R3, RZ, RZ, R14 ;  /* 0x000000ffff037224 */ /* 0x000fe400078e000e */
[----:B------:R-:W-:Y:S02]  /*1c2a0*/  IMAD.MOV.U32 R29, RZ, RZ, R15 ;  /* 0x000000ffff1d7224 */ /* 0x000fe400078e000f */
[----:B------:R-:W1:Y:S04]  /*1c2b0*/  LDSM.16.MT88.4 R12, [R0+0xa800] ;  /* 0x00a80000000c783b */ /* 0x000e680000004200 */
[----:B------:R-:W-:Y:S01]  /*1c2c0*/  STL [R1+0xd4c], R29 ;  /* 0x000d4c1d01007387 */ /* 0x000fe20000100800 */
[----:B------:R-:W-:Y:S02]  /*1c2d0*/  STL [R1+0xd48], R3 ;  /* 0x000d480301007387 */ /* 0x000fe40000100800 */
[----:B------:R-:W-:Y:S01]  /*1c2e0*/  STL [R1+0xd44], R2 ;  /* 0x000d440201007387 */ /* 0x000fe20000100800 */
[----:B0-----:R-:W-:Y:S01]  /*1c2f0*/  STL [R1+0xdac], R18 ;  /* 0x000dac1201007387 */ /* 0x001fe20000100800 */
[----:B------:R-:W-:Y:S02]  /*1c300*/  STL [R1+0xda8], R19 ;  /* 0x000da81301007387 */ /* 0x000fe40000100800 */
[----:B------:R0:W-:Y:S02]  /*1c310*/  STL.64 [R1+0xdc0], R16 ;  /* 0x000dc01001007387 */ /* 0x0001e40000100a00 */
[----:B0-----:R-:W4:Y:S01]  /*1c320*/  LDL.LU.64 R16, [R1+0x50] ;  /* 0x0000500001107983 */ /* 0x001f220000300a00 */
[----:B------:R-:W-:Y:S03]  /*1c330*/  STL [R1+0xd50], R28 ;  /* 0x000d501c01007387 */ /* 0x000fe60000100800 */
[----:B-1----:R-:W-:Y:S01]  /*1c340*/  STL.64 [R1+0xd60], R14 ;  /* 0x000d600e01007387 */ /* 0x002fe20000100a00 */
[----:B------:R0:W-:Y:S03]  /*1c350*/  STL.64 [R1+0xd58], R12 ;  /* 0x000d580c01007387 */ /* 0x0001e60000100a00 */
[----:B0-----:R-:W4:Y:S01]  /*1c360*/  LDL.LU R12, [R1+0x100] ;  /* 0x00010000010c7983 */ /* 0x001f220000300800 */
[----:B------:R-:W4:Y:S02]  /*1c370*/  LDL.LU R13, [R1+0x104] ;  /* 0x00010400010d7983 */ /* 0x000f240000300800 */
[----:B------:R-:W4:Y:S02]  /*1c380*/  LDL.LU R14, [R1+0x108] ;  /* 0x00010800010e7983 */ /* 0x000f240000300800 */
[----:B------:R-:W4:Y:S02]  /*1c390*/  LDL.LU R15, [R1+0x10c] ;  /* 0x00010c00010f7983 */ /* 0x000f240000300800 */
[----:B----4-:R-:W-:Y:S11]  /*1c3a0*/  HMMA.16816.F32 R4, R4, R16, R12 ;  /* 0x000000100404723c */ /* 0x010ff6000000180c */
[----:B------:R-:W-:Y:S11]  /*1c3b0*/  @!UPT UIADD3 URZ, URZ, URZ, URZ ;  /* 0x0000003f3f3ff290 */ /* 0x000ff6000fffe03f */
[----:B------:R-:W-:Y:S01]  /*1c3c0*/  @!UPT UIADD3 URZ, URZ, URZ, URZ ;  /* 0x0000003f3f3ff290 */ /* 0x000fe2000fffe03f */
[----:B------:R-:W-:Y:S01]  /*1c3d0*/  STL.64 [R1+0x20], R4 ;  /* 0x0000200401007387 */ /* 0x000fe20000100a00 */
[----:B------:R-:W-:Y:S02]  /*1c3e0*/  STL.64 [R1+0x28], R6 ;  /* 0x0000280601007387 */ /* 0x000fe40000100a00 */
[----:B------:R-:W-:Y:S02]  /*1c3f0*/  STL.64 [R1+0xd10], R10 ;  /* 0x000d100a01007387 */ /* 0x000fe40000100a00 */
[----:B------:R-:W-:Y:S01]  /*1c400*/  STL.64 [R1+0xd08], R8 ;  /* 0x000d080801007387 */ /* 0x000fe20000100a00 */
[----:B--2---:R0:W1:Y:S04]  /*1c410*/  LDSM.16.MT88.4 R4, [R27+0xa800] ;  /* 0x00a800001b04783b */ /* 0x0040680000004200 */
[----:B0-----:R-:W2:Y:S01]  /*1c420*/  LDL.LU R27, [R1+0xdfc] ;  /* 0x000dfc00011b7983 */ /* 0x001ea20000300800 */
[----:B------:R-:W4:Y:S02]  /*1c430*/  LDL.LU R8, [R1+0xe0] ;  /* 0x0000e00001087983 */ /* 0x000f240000300800 */
[----:B------:R-:W4:Y:S02]  /*1c440*/  LDL.LU R9, [R1+0xe4] ;  /* 0x0000e40001097983 */ /* 0x000f240000300800 */
[----:B------:R-:W2:Y:S02]  /*1c450*/  LDL.LU R10, [R1+0xe8] ;  /* 0x0000e800010a7983 */ /* 0x000ea40000300800 */
[----:B---3--:R-:W-:-:S02]  /*1c460*/  IMAD.MOV.U32 R11, RZ, RZ, R24 ;  /* 0x000000ffff0b7224 */ /* 0x008fc400078e0018 */
[----:B------:R-:W3:Y:S04]  /*1c470*/  LDL.LU R24, [R1+0xdf8] ;  /* 0x000df80001187983 */ /* 0x000ee80000300800 */
[----:B--2---:R-:W-:Y:S01]  /*1c480*/  STL.64 [R1+0xd70], R10 ;  /* 0x000d700a01007387 */ /* 0x004fe20000100a00 */
[----:B----4-:R0:W-:Y:S02]  /*1c490*/  STL.64 [R1+0xd68], R8 ;  /* 0x000d680801007387 */ /* 0x0101e40000100a00 */
[----:B0-----:R-:W-:Y:S02]  /*1c4a0*/  IMAD.MOV.U32 R8, RZ, RZ, R25 ;  /* 0x000000ffff087224 */ /* 0x001fe400078e0019 */
[----:B------:R-:W-:Y:S01]  /*1c4b0*/  IMAD.MOV.U32 R9, RZ, RZ, R20 ;  /* 0x000000ffff097224 */ /* 0x000fe200078e0014 */
[----:B------:R-:W3:Y:S01]  /*1c4c0*/  LDL.LU R25, [R1+0xdf4] ;  /* 0x000df40001197983 */ /* 0x000ee20000300800 */
[----:B------:R-:W2:Y:S02]  /*1c4d0*/  LDL.LU R20, [R1+0xdf0] ;  /* 0x000df00001147983 */ /* 0x000ea40000300800 */
[----:B------:R-:W-:Y:S01]  /*1c4e0*/  IMAD.MOV.U32 R15, RZ, RZ, R26 ;  /* 0x000000ffff0f7224 */ /* 0x000fe200078e001a */
[----:B------:R0:W-:Y:S01]  /*1c4f0*/  STL.64 [R1+0xdc8], R8 ;  /* 0x000dc80801007387 */ /* 0x0001e20000100a00 */
[----:B------:R-:W4:Y:S02]  /*1c500*/  LDL.LU R12, [R1+0xf0] ;  /* 0x0000f000010c7983 */ /* 0x000f240000300800 */
[----:B------:R-:W4:Y:S02]  /*1c510*/  LDL.LU R13, [R1+0xf4] ;  /* 0x0000f400010d7983 */ /* 0x000f240000300800 */
[----:B------:R-:W-:Y:S01]  /*1c520*/  IMAD.MOV.U32 R14, RZ, RZ, R27 ;  /* 0x000000ffff0e7224 */ /* 0x000fe200078e001b */
[----:B------:R-:W3:Y:S01]  /*1c530*/  LDL.LU R26, [R1+0x158] ;  /* 0x00015800011a7983 */ /* 0x000ee20000300800 */
[----:B------:R-:W3:Y:S02]  /*1c540*/  LDL.LU R27, [R1+0x15c] ;  /* 0x00015c00011b7983 */ /* 0x000ee40000300800 */
[----:B------:R-:W-:-:S02]  /*1c550*/  IMAD.MOV.U32 R3, RZ, RZ, R16 ;  /* 0x000000ffff037224 */ /* 0x000fc400078e0010 */
[----:B------:R-:W-:Y:S02]  /*1c560*/  IMAD.MOV.U32 R2, RZ, RZ, R17 ;  /* 0x000000ffff027224 */ /* 0x000fe400078e0011 */
[----:B0-----:R-:W-:Y:S02]  /*1c570*/  IMAD.MOV.U32 R9, RZ, RZ, R21 ;  /* 0x000000ffff097224 */ /* 0x001fe400078e0015 */
[----:B--2---:R-:W-:Y:S02]  /*1c580*/  IMAD.MOV.U32 R8, RZ, RZ, R20 ;  /* 0x000000ffff087224 */ /* 0x004fe400078e0014 */
[----:B------:R-:W2:Y:S01]  /*1c590*/  LDL.LU R20, [R1+0xdec] ;  /* 0x000dec0001147983 */ /* 0x000ea20000300800 */
[----:B------:R-:W2:Y:S02]  /*1c5a0*/  LDL.LU R21, [R1+0xde8] ;  /* 0x000de80001157983 */ /* 0x000ea40000300800 */
[----:B------:R-:W2:Y:S02]  /*1c5b0*/  LDL.LU R16, [R1+0x160] ;  /* 0x0001600001107983 */ /* 0x000ea40000300800 */
[----:B------:R-:W2:Y:S01]  /*1c5c0*/  LDL.LU R17, [R1+0x164] ;  /* 0x0001640001117983 */ /* 0x000ea20000300800 */
[----:B------:R-:W2:Y:S01]  /*1c5d0*/  LDL.LU R18, [R1+0x168] ;  /* 0x0001680001127983 */ /* 0x000ea20000300800 */
[----:B------:R-:W2:Y:S03]  /*1c5e0*/  LDL.LU R19, [R1+0x16c] ;  /* 0x00016c0001137983 */ /* 0x000ea60000300800 */
[----:B--2---:R-:W-:Y:S01]  /*1c5f0*/  STL.64 [R1+0xdd8], R18 ;  /* 0x000dd81201007387 */ /* 0x004fe20000100a00 */
[----:B------:R0:W-:Y:S03]  /*1c600*/  STL.64 [R1+0xdd0], R16 ;  /* 0x000dd01001007387 */ /* 0x0001e60000100a00 */
[----:B0-----:R-:W2:Y:S01]  /*1c610*/  LDL.LU R16, [R1+0x170] ;  /* 0x0001700001107983 */ /* 0x001ea20000300800 */
[----:B------:R-:W2:Y:S02]  /*1c620*/  LDL.LU R17, [R1+0x174] ;  /* 0x0001740001117983 */ /* 0x000ea40000300800 */
[----:B------:R-:W2:Y:S02]  /*1c630*/  LDL.LU R18, [R1+0x178] ;  /* 0x0001780001127983 */ /* 0x000ea40000300800 */
[----:B------:R-:W2:Y:S01]  /*1c640*/  LDL.LU R19, [R1+0x17c] ;  /* 0x00017c0001137983 */ /* 0x000ea20000300800 */
[----:B---3--:R-:W-:Y:S01]  /*1c650*/  STL.64 [R1+0xdb8], R26 ;  /* 0x000db81a01007387 */ /* 0x008fe20000100a00 */
[----:B------:R0:W-:Y:S02]  /*1c660*/  STL.64 [R1+0xdb0], R24 ;  /* 0x000db01801007387 */ /* 0x0001e40000100a00 */
[----:B0-----:R-:W-:-:S02]  /*1c670*/  IMAD.MOV.U32 R24, RZ, RZ, R22 ;  /* 0x000000ffff187224 */ /* 0x001fc400078e0016 */
[----:B------:R-:W-:Y:S01]  /*1c680*/  IMAD.MOV.U32 R25, RZ, RZ, R23 ;  /* 0x000000ffff197224 */ /* 0x000fe200078e0017 */
[----:B------:R-:W2:Y:S01]  /*1c690*/  LDL.LU R22, [R1+0xde4] ;  /* 0x000de40001167983 */ /* 0x000ea20000300800 */
[----:B------:R-:W2:Y:S02]  /*1c6a0*/  LDL.LU R23, [R1+0xde0] ;  /* 0x000de00001177983 */ /* 0x000ea40000300800 */
[----:B------:R-:W-:Y:S02]  /*1c6b0*/  STL.64 [R1+0xd80], R14 ;  /* 0x000d800e01007387 */ /* 0x000fe40000100a00 */
[----:B----4-:R0:W-:Y:S02]  /*1c6c0*/  STL.64 [R1+0xd78], R12 ;  /* 0x000d780c01007387 */ /* 0x0101e40000100a00 */
[----:B0-----:R-:W3:Y:S01]  /*1c6d0*/  LDL.LU R12, [R1+0x110] ;  /* 0x00011000010c7983 */ /* 0x001ee20000300800 */
[----:B------:R-:W3:Y:S02]  /*1c6e0*/  LDL.LU R13, [R1+0x114] ;  /* 0x00011400010d7983 */ /* 0x000ee40000300800 */
[----:B------:R-:W4:Y:S02]  /*1c6f0*/  LDL.LU R14, [R1+0x118] ;  /* 0x00011800010e7983 */ /* 0x000f240000300800 */
[----:B------:R-:W4:Y:S02]  /*1c700*/  LDL.LU R15, [R1+0x11c] ;  /* 0x00011c00010f7983 */ /* 0x000f240000300800 */
[----:B----4-:R-:W-:Y:S01]  /*1c710*/  STL.64 [R1+0xd90], R14 ;  /* 0x000d900e01007387 */ /* 0x010fe20000100a00 */
[----:B---3--:R0:W-:Y:S03]  /*1c720*/  STL.64 [R1+0xd88], R12 ;  /* 0x000d880c01007387 */ /* 0x0081e60000100a00 */
[----:B0-----:R-:W3:Y:S01]  /*1c730*/  LDL.LU R12, [R1+0x120] ;  /* 0x00012000010c7983 */ /* 0x001ee20000300800 */
[----:B------:R-:W3:Y:S02]  /*1c740*/  LDL.LU R13, [R1+0x124] ;  /* 0x00012400010d7983 */ /* 0x000ee40000300800 */
[----:B------:R-:W4:Y:S02]  /*1c750*/  LDL.LU R14, [R1+0x128] ;  /* 0x00012800010e7983 */ /* 0x000f240000300800 */
[----:B------:R-:W4:Y:S01]  /*1c760*/  LDL.LU R15, [R1+0x12c] ;  /* 0x00012c00010f7983 */ /* 0x000f220000300800 */
[----:B--2---:R-:W-:Y:S01]  /*1c770*/  HMMA.16816.F32 R8, R20, R8, R16 ;  /* 0x000000081408723c */ /* 0x004fe20000001810 */
[----:B----4-:R-:W-:Y:S01]  /*1c780*/  STL.64 [R1+0xda0], R14 ;  /* 0x000da00e01007387 */ /* 0x010fe20000100a00 */
[----:B---3--:R0:W-:Y:S03]  /*1c790*/  STL.64 [R1+0xd98], R12 ;  /* 0x000d980c01007387 */ /* 0x0081e60000100a00 */
[----:B0-----:R-:W2:Y:S01]  /*1c7a0*/  LDL.LU R12, [R1+0x130] ;  /* 0x00013000010c7983 */ /* 0x001ea20000300800 */
[----:B------:R-:W2:Y:S02]  /*1c7b0*/  LDL.LU R13, [R1+0x134] ;  /* 0x00013400010d7983 */ /* 0x000ea40000300800 */
[----:B------:R-:W2:Y:S02]  /*1c7c0*/  LDL.LU R14, [R1+0x138] ;  /* 0x00013800010e7983 */ /* 0x000ea40000300800 */
[----:B------:R-:W2:Y:S01]  /*1c7d0*/  LDL.LU R15, [R1+0x13c] ;  /* 0x00013c00010f7983 */ /* 0x000ea20000300800 */
[----:B-1----:R0:W-:Y:S01]  /*1c7e0*/  STL.64 [R1+0xcc0], R6 ;  /* 0x000cc00601007387 */ /* 0x0021e20000100a00 */
[----:B------:R1:W-:Y:S03]  /*1c7f0*/  STL.64 [R1+0xcb8], R4 ;  /* 0x000cb80401007387 */ /* 0x0003e60000100a00 */
[----:B0-----:R-:W3:Y:S04]  /*1c800*/  LDL R6, [R1+0x58] ;  /* 0x0000580001067983 */ /* 0x001ee80000100800 */
[----:B------:R-:W3:Y:S01]  /*1c810*/  LDL R7, [R1+0x5c] ;  /* 0x00005c0001077983 */ /* 0x000ee20000100800 */
[----:B------:R-:W4:Y:S02]  /*1c820*/  LDL.LU.64 R18, [R1+0xdd8] ;  /* 0x000dd80001127983 */ /* 0x000f240000300a00 */
[----:B------:R-:W4:Y:S02]  /*1c830*/  LDL.LU.64 R16, [R1+0xdd0] ;  /* 0x000dd00001107983 */ /* 0x000f240000300a00 */
[----:B-1----:R-:W-:-:S02]  /*1c840*/  IMAD.MOV.U32 R4, RZ, RZ, R3 ;  /* 0x000000ffff047224 */ /* 0x002fc400078e0003 */
[----:B------:R-:W-:Y:S02]  /*1c850*/  IMAD.MOV.U32 R5, RZ, RZ, R2 ;  /* 0x000000ffff057224 */ /* 0x000fe400078e0002 */
[----:B------:R-:W-:Y:S02]  /*1c860*/  IMAD.MOV.U32 R28, RZ, RZ, R8 ;  /* 0x000000ffff1c7224 */ /* 0x000fe400078e0008 */
[----:B------:R-:W-:Y:S02]  /*1c870*/  IMAD.MOV.U32 R29, RZ, RZ, R9 ;  /* 0x000000ffff1d7224 */ /* 0x000fe400078e0009 */
[----:B------:R-:W-:Y:S02]  /*1c880*/  IMAD.MOV.U32 R3, RZ, RZ, R10 ;  /* 0x000000ffff037224 */ /* 0x000fe400078e000a */
[----:B------:R-:W-:Y:S01]  /*1c890*/  IMAD.MOV.U32 R2, RZ, RZ, R11 ;  /* 0x000000ffff027224 */ /* 0x000fe200078e000b */
[----:B------:R-:W2:Y:S01]  /*1c8a0*/  LDL.LU.64 R8, [R1+0xdc8] ;  /* 0x000dc80001087983 */ /* 0x000ea20000300a00 */
[C---:B----4-:R-:W-:Y:S03]  /*1c8b0*/  HMMA.16816.F32 R24, R20.reuse, R24, R16 ;  /* 0x000000181418723c */ /* 0x050fe60000001810 */
[----:B------:R-:W4:Y:S11]  /*1c8c0*/  LDL.LU.64 R16, [R1+0xdc0] ;  /* 0x000dc00001107983 */ /* 0x000f360000300a00 */
[----:B------:R-:W-:Y:S10]  /*1c8d0*/  @!UPT UIADD3 URZ, URZ, URZ, URZ ;  /* 0x0000003f3f3ff290 */ /* 0x000ff4000fffe03f */
[----:B------:R-:W-:Y:S02]  /*1c8e0*/  IMAD.MOV.U32 R11, RZ, RZ, R26 ;  /* 0x000000ffff0b7224 */ /* 0x000fe400078e001a */
[----:B------:R-:W-:Y:S02]  /*1c8f0*/  IMAD.MOV.U32 R10, RZ, RZ, R27 ;  /* 0x000000ffff0a7224 */ /* 0x000fe400078e001b */
[----:B------:R-:W-:Y:S02]  /*1c900*/  IMAD.MOV.U32 R18, RZ, RZ, R24 ;  /* 0x000000ffff127224 */ /* 0x000fe400078e0018 */
[----:B------:R-:W-:Y:S01]  /*1c910*/  IMAD.MOV.U32 R19, RZ, RZ, R25 ;  /* 0x000000ffff137224 */ /* 0x000fe200078e0019 */
[----:B------:R-:W2:Y:S01]  /*1c920*/  LDL.LU.64 R26, [R1+0xdb8] ;  /* 0x000db800011a7983 */ /* 0x000ea20000300a00 */
[----:B------:R-:W2:Y:S02]  /*1c930*/  LDL.LU.64 R24, [R1+0xdb0] ;  /* 0x000db00001187983 */ /* 0x000ea40000300a00 */
[C---:B--2---:R-:W-:Y:S11]  /*1c940*/  HMMA.16816.F32 R24, R20.reuse, R8, R24 ;  /* 0x000000081418723c */ /* 0x044ff60000001818 */
[----:B------:R-:W-:Y:S11]  /*1c950*/  @!UPT UIADD3 URZ, URZ, URZ, URZ ;  /* 0x0000003f3f3ff290 */ /* 0x000ff6000fffe03f */
[----:B------:R-:W-:Y:S01]  /*1c960*/  @!UPT UIADD3 URZ, URZ, URZ, URZ ;  /* 0x0000003f3f3ff290 */ /* 0x000fe2000fffe03f */
[----:B------:R-:W-:Y:S01]  /*1c970*/  STL.64 [R1+0xc90], R26 ;  /* 0x000c901a01007387 */ /* 0x000fe20000100a00 */
[----:B------:R0:W-:Y:S03]  /*1c980*/  STL.64 [R1+0xc88], R24 ;  /* 0x000c881801007387 */ /* 0x0001e60000100a00 */
[----:B0-----:R-:W2:Y:S01]  /*1c990*/  LDL.LU R24, [R1+0x140] ;  /* 0x0001400001187983 */ /* 0x001ea20000300800 */
[----:B------:R-:W2:Y:S02]  /*1c9a0*/  LDL.LU R25, [R1+0x144] ;  /* 0x0001440001197983 */ /* 0x000ea40000300800 */
[----:B------:R-:W2:Y:S02]  /*1c9b0*/  LDL.LU R26, [R1+0x148] ;  /* 0x00014800011a7983 */ /* 0x000ea40000300800 */
[----:B------:R-:W2:Y:S02]  /*1c9c0*/  LDL.LU R27, [R1+0x14c] ;  /* 0x00014c00011b7983 */ /* 0x000ea40000300800 */
[----:B--2---:R-:W-:Y:S07]  /*1c9d0*/  HMMA.16816.F32 R20, R20, R4, R24 ;  /* 0x000000041414723c */ /* 0x004fee0000001818 */
[----:B------:R-:W-:-:S02]  /*1c9e0*/  IMAD.MOV.U32 R26, RZ, RZ, R11 ;  /* 0x000000ffff1a7224 */ /* 0x000fc400078e000b */
[----:B------:R-:W-:Y:S02]  /*1c9f0*/  IMAD.MOV.U32 R27, RZ, RZ, R10 ;  /* 0x000000ffff1b7224 */ /* 0x000fe400078e000a */
[----:B------:R-:W-:Y:S02]  /*1ca00*/  IMAD.MOV.U32 R24, RZ, RZ, R18 ;  /* 0x000000ffff187224 */ /* 0x000fe400078e0012 */
[----:B------:R-:W-:Y:S01]  /*1ca10*/  IMAD.MOV.U32 R25, RZ, RZ, R19 ;  /* 0x000000ffff197224 */ /* 0x000fe200078e0013 */
[----:B------:R-:W4:Y:S01]  /*1ca20*/  LDL.LU R18, [R1+0xdac] ;  /* 0x000dac0001127983 */ /* 0x000f220000300800 */
[----:B------:R-:W4:Y:S02]  /*1ca30*/  LDL.LU R19, [R1+0xda8] ;  /* 0x000da80001137983 */ /* 0x000f240000300800 */
[----:B------:R-:W-:Y:S01]  /*1ca40*/  STL.64 [R1+0xcb0], R26 ;  /* 0x000cb01a01007387 */ /* 0x000fe20000100a00 */
[----:B------:R0:W-:Y:S04]  /*1ca50*/  STL.64 [R1+0xca8], R24 ;  /* 0x000ca81801007387 */ /* 0x0001e80000100a00 */
[----:B0-----:R-:W4:Y:S01]  /*1ca60*/  LDL.LU.64 R24, [R1+0x80] ;  /* 0x0000800001187983 */ /* 0x001f220000300a00 */
[----:B------:R-:W2:Y:S02]  /*1ca70*/  LDL.LU.64 R26, [R1+0x88] ;  /* 0x00008800011a7983 */ /* 0x000ea40000300a00 */
[----:B------:R-:W-:Y:S02]  /*1ca80*/  STL.64 [R1+0xca0], R22 ;  /* 0x000ca01601007387 */ /* 0x000fe40000100a00 */
[----:B------:R0:W-:Y:S02]  /*1ca90*/  STL.64 [R1+0xc98], R20 ;  /* 0x000c981401007387 */ /* 0x0001e40000100a00 */
[----:B0-----:R-:W2:Y:S01]  /*1caa0*/  LDL.LU.64 R20, [R1+0x70] ;  /* 0x0000700001147983 */ /* 0x001ea20000300a00 */
[----:B------:R-:W2:Y:S01]  /*1cab0*/  LDL.LU.64 R22, [R1+0x78] ;  /* 0x0000780001167983 */ /* 0x000ea20000300a00 */
[C---:B----4-:R-:W-:Y:S11]  /*1cac0*/  HMMA.16816.F32 R12, R16.reuse, R24, R12 ;  /* 0x00000018100c723c */ /* 0x050ff6000000180c */
        /* <DEDUP_REMOVED lines=20> */
[----:B------:R-:W4:Y:S01]  /*1cc10*/  LDL.LU.64 R8, [R1+0xd68] ;  /* 0x000d680001087983 */ /* 0x000f220000300a00 */
[----:B--2---:R-:W-:Y:S02]  /*1cc20*/  HMMA.16816.F32 R16, R16, R4, R12 ;  /* 0x000000041010723c */ /* 0x004fe4000000180c */
[----:B------:R-:W4:Y:S01]  /*1cc30*/  LDL.LU.64 R14, [R1+0xd60] ;  /* 0x000d6000010e7983 */ /* 0x000f220000300a00 */
[----:B------:R-:W4:Y:S02]  /*1cc40*/  LDL.LU.64 R12, [R1+0xd58] ;  /* 0x000d5800010c7983 */ /* 0x000f240000300a00 */
[----:B---3--:R-:W-:Y:S11]  /*1cc50*/  STL.64 [R1+0xd18], R6 ;  /* 0x000d180601007387 */ /* 0x008ff60000100a00 */
[----:B------:R-:W-:Y:S07]  /*1cc60*/  @!UPT UIADD3 URZ, URZ, URZ, URZ ;  /* 0x0000003f3f3ff290 */ /* 0x000fee000fffe03f */
[----:B------:R-:W-:Y:S01]  /*1cc70*/  STL.64 [R1+0x120], R16 ;  /* 0x0001201001007387 */ /* 0x000fe20000100a00 */
[----:B------:R0:W-:Y:S01]  /*1cc80*/  STL.64 [R1+0x128], R18 ;  /* 0x0001281201007387 */ /* 0x0001e20000100a00 */
[----:B----4-:R-:W-:Y:S11]  /*1cc90*/  HMMA.16816.F32 R8, R12, R26, R8 ;  /* 0x0000001a0c08723c */ /* 0x010ff60000001808 */
[----:B------:R-:W-:Y:S11]  /*1cca0*/  @!UPT UIADD3 URZ, URZ, URZ, URZ ;  /* 0x0000003f3f3ff290 */ /* 0x000ff6000fffe03f */
[----:B------:R-:W-:Y:S01]  /*1ccb0*/  @!UPT UIADD3 URZ, URZ, URZ, URZ ;  /* 0x0000003f3f3ff290 */ /* 0x000fe2000fffe03f */
[----:B------:R1:W-:Y:S01]  /*1ccc0*/  STL [R1+0x110], R8 ;  /* 0x0001100801007387 */ /* 0x0003e20000100800 */
[----:B------:R2:W-:Y:S02]  /*1ccd0*/  STL.64 [R1+0xd20], R26 ;  /* 0x000d201a01007387 */ /* 0x0005e40000100a00 */
[----:B0-----:R-:W-:Y:S02]  /*1cce0*/  IMAD.MOV.U32 R18, RZ, RZ, R9 ;  /* 0x000000ffff127224 */ /* 0x001fe400078e0009 */
[----:B------:R-:W-:Y:S02]  /*1ccf0*/  IMAD.MOV.U32 R17, RZ, RZ, R10 ;  /* 0x000000ffff117224 */ /* 0x000fe400078e000a */
[----:B------:R-:W-:Y:S01]  /*1cd00*/  IMAD.MOV.U32 R16, RZ, RZ, R11 ;  /* 0x000000ffff107224 */ /* 0x000fe200078e000b */
[----:B-1----:R-:W3:Y:S01]  /*1cd10*/  LDL.LU R8, [R1+0xb0] ;  /* 0x0000b00001087983 */ /* 0x002ee20000300800 */
[----:B------:R-:W3:Y:S02]  /*1cd20*/  LDL.LU R9, [R1+0xb4] ;  /* 0x0000b40001097983 */ /* 0x000ee40000300800 */
[----:B------:R-:W4:Y:S02]  /*1cd30*/  LDL.LU R10, [R1+0xb8] ;  /* 0x0000b800010a7983 */ /* 0x000f240000300800 */
[----:B------:R-:W4:Y:S02]  /*1cd40*/  LDL.LU R11, [R1+0xbc] ;  /* 0x0000bc00010b7983 */ /* 0x000f240000300800 */
[----:B------:R-:W-:Y:S01]  /*1cd50*/  IMAD.MOV.U32 R19, RZ, RZ, R2 ;  /* 0x000000ffff137224 */ /* 0x000fe200078e0002 */
[----:B----4-:R-:W-:Y:S01]  /*1cd60*/  STL.64 [R1+0xd30], R10 ;  /* 0x000d300a01007387 */ /* 0x010fe20000100a00 */
[----:B---3--:R0:W-:Y:S02]  /*1cd70*/  STL.64 [R1+0xd28], R8 ;  /* 0x000d280801007387 */ /* 0x0081e40000100a00 */
[----:B------:R-:W3:Y:S02]  /*1cd80*/  LDL R6, [R1+0x68] ;  /* 0x0000680001067983 */ /* 0x000ee40000100800 */
[----:B------:R-:W3:Y:S01]  /*1cd90*/  LDL R7, [R1+0x6c] ;  /* 0x00006c0001077983 */ /* 0x000ee20000100800 */
[----:B------:R-:W3:Y:S01]  /*1cda0*/  LDL.LU R24, [R1+0xc0] ;  /* 0x0000c00001187983 */ /* 0x000ee20000300800 */
[----:B------:R-:W3:Y:S02]  /*1cdb0*/  LDL.LU R25, [R1+0xc4] ;  /* 0x0000c40001197983 */ /* 0x000ee40000300800 */
[----:B--2---:R-:W3:Y:S02]  /*1cdc0*/  LDL.LU R26, [R1+0xc8] ;  /* 0x0000c800011a7983 */ /* 0x004ee40000300800 */
[----:B------:R-:W3:Y:S01]  /*1cdd0*/  LDL.LU R27, [R1+0xcc] ;  /* 0x0000cc00011b7983 */ /* 0x000ee20000300800 */
[----:B0-----:R-:W2:Y:S01]  /*1cde0*/  LDL.LU R8, [R1+0xd0] ;  /* 0x0000d00001087983 */ /* 0x001ea20000300800 */
[----:B------:R-:W2:Y:S02]  /*1cdf0*/  LDL.LU R9, [R1+0xd4] ;  /* 0x0000d40001097983 */ /* 0x000ea40000300800 */
[----:B------:R-:W2:Y:S02]  /*1ce00*/  LDL.LU R10, [R1+0xd8] ;  /* 0x0000d800010a7983 */ /* 0x000ea40000300800 */
[----:B------:R-:W2:Y:S01]  /*1ce10*/  LDL.LU R11, [R1+0xdc] ;  /* 0x0000dc00010b7983 */ /* 0x000ea20000300800 */
[----:B------:R0:W-:Y:S01]  /*1ce20*/  STL [R1+0xc78], R16 ;  /* 0x000c781001007387 */ /* 0x0001e20000100800 */
[----:B------:R1:W-:Y:S02]  /*1ce30*/  STL [R1+0xc74], R17 ;  /* 0x000c741101007387 */ /* 0x0003e40000100800 */
[----:B------:R4:W-:Y:S02]  /*1ce40*/  STL [R1+0xc70], R18 ;  /* 0x000c701201007387 */ /* 0x0009e40000100800 */
[----:B0-----:R-:W-:-:S02]  /*1ce50*/  IMAD.MOV.U32 R16, RZ, RZ, R28 ;  /* 0x000000ffff107224 */ /* 0x001fc400078e001c */
[----:B-1----:R-:W-:Y:S02]  /*1ce60*/  IMAD.MOV.U32 R17, RZ, RZ, R29 ;  /* 0x000000ffff117224 */ /* 0x002fe400078e001d */
[----:B----4-:R-:W-:Y:S01]  /*1ce70*/  IMAD.MOV.U32 R18, RZ, RZ, R3 ;  /* 0x000000ffff127224 */ /* 0x010fe200078e0003 */
[----:B------:R-:W4:Y:S01]  /*1ce80*/  LDL.LU R28, [R1+0xd50] ;  /* 0x000d5000011c7983 */ /* 0x000f220000300800 */
[----:B------:R-:W2:Y:S02]  /*1ce90*/  LDL.LU R29, [R1+0xd4c] ;  /* 0x000d4c00011d7983 */ /* 0x000ea40000300800 */
[----:B------:R-:W2:Y:S02]  /*1cea0*/  LDL.LU R3, [R1+0xd48] ;  /* 0x000d480001037983 */ /* 0x000ea40000300800 */
[----:B------:R-:W2:Y:S01]  /*1ceb0*/  LDL.LU R2, [R1+0xd44] ;  /* 0x000d440001027983 */ /* 0x000ea20000300800 */
[----:B------:R-:W-:Y:S01]  /*1cec0*/  STL.64 [R1+0xcd0], R18 ;  /* 0x000cd01201007387 */ /* 0x000fe20000100a00 */
[----:B------:R0:W-:Y:S03]  /*1ced0*/  STL.64 [R1+0xcc8], R16 ;  /* 0x000cc81001007387 */ /* 0x0001e60000100a00 */
[----:B0-----:R-:W2:Y:S01]  /*1cee0*/  LDL.LU R16, [R1+0x20] ;  /* 0x0000200001107983 */ /* 0x001ea20000300800 */
[----:B------:R-:W2:Y:S02]  /*1cef0*/  LDL.LU R17, [R1+0x24] ;  /* 0x0000240001117983 */ /* 0x000ea40000300800 */
[----:B------:R-:W2:Y:S02]  /*1cf00*/  LDL.LU R18, [R1+0x28] ;  /* 0x0000280001127983 */ /* 0x000ea40000300800 */
[----:B------:R-:W2:Y:S02]  /*1cf10*/  LDL.LU R19, [R1+0x2c] ;  /* 0x00002c0001137983 */ /* 0x000ea40000300800 */
[----:B--2---:R-:W-:Y:S01]  /*1cf20*/  STL.64 [R1+0xce0], R18 ;  /* 0x000ce01201007387 */ /* 0x004fe20000100a00 */
[----:B------:R0:W-:Y:S03]  /*1cf30*/  STL.64 [R1+0xcd8], R16 ;  /* 0x000cd81001007387 */ /* 0x0001e60000100a00 */
[----:B0-----:R-:W2:Y:S01]  /*1cf40*/  LDL.LU R16, [R1+0x30] ;  /* 0x0000300001107983 */ /* 0x001ea20000300800 */
[----:B------:R-:W-:-:S02]  /*1cf50*/  IMAD.MOV.U32 R18, RZ, RZ, R3 ;  /* 0x000000ffff127224 */ /* 0x000fc400078e0003 */
[----:B------:R-:W-:Y:S02]  /*1cf60*/  IMAD.MOV.U32 R19, RZ, RZ, R29 ;  /* 0x000000ffff137224 */ /* 0x000fe400078e001d */
[----:B------:R-:W-:Y:S02]  /*1cf70*/  IMAD.MOV.U32 R17, RZ, RZ, R2 ;  /* 0x000000ffff117224 */ /* 0x000fe400078e0002 */
[----:B------:R-:W4:Y:S01]  /*1cf80*/  LDL.LU R2, [R1+0xd40] ;  /* 0x000d400001027983 */ /* 0x000f220000300800 */
[----:B------:R-:W4:Y:S02]  /*1cf90*/  LDL.LU R3, [R1+0xd3c] ;  /* 0x000d3c0001037983 */ /* 0x000f240000300800 */
[----:B------:R-:W4:Y:S02]  /*1cfa0*/  LDL.LU R29, [R1+0xd38] ;  /* 0x000d3800011d7983 */ /* 0x000f240000300800 */
[----:B------:R-:W-:Y:S01]  /*1cfb0*/  STL.64 [R1+0xcf0], R18 ;  /* 0x000cf01201007387 */ /* 0x000fe20000100a00 */
[C---:B------:R-:W-:Y:S08]  /*1cfc0*/  HMMA.16816.F32 R8, R12.reuse, R22, R8 ;  /* 0x000000160c08723c */ /* 0x040ff00000001808 */
[----:B---3--:R-:W-:Y:S01]  /*1cfd0*/  HMMA.16816.F32 R4, R12, R6, R24 ;  /* 0x000000060c04723c */ /* 0x008fe20000001818 */
[----:B--2---:R0:W-:Y:S04]  /*1cfe0*/  STL.64 [R1+0xce8], R16 ;  /* 0x000ce81001007387 */ /* 0x0041e80000100a00 */
[----:B0-----:R-:W2:Y:S01]  /*1cff0*/  LDL.LU R16, [R1+0x40] ;  /* 0x0000400001107983 */ /* 0x001ea20000300800 */
[----:B------:R-:W2:Y:S02]  /*1d000*/  LDL.LU R17, [R1+0x44] ;  /* 0x0000440001117983 */ /* 0x000ea40000300800 */
[----:B------:R-:W3:Y:S02]  /*1d010*/  LDL.LU R18, [R1+0x48] ;  /* 0x0000480001127983 */ /* 0x000ee40000300800 */
[----:B------:R-:W3:Y:S02]  /*1d020*/  LDL.LU R19, [R1+0x4c] ;  /* 0x00004c0001137983 */ /* 0x000ee40000300800 */
[----:B---3--:R-:W-:Y:S01]  /*1d030*/  STL.64 [R1+0xd00], R18 ;  /* 0x000d001201007387 */ /* 0x008fe20000100a00 */
[----:B--2---:R0:W-:Y:S03]  /*1d040*/  STL.64 [R1+0xcf8], R16 ;  /* 0x000cf81001007387 */ /* 0x0041e60000100a00 */
[----:B0-----:R-:W2:Y:S01]  /*1d050*/  LDL.LU R16, [R1+0xa0] ;  /* 0x0000a00001107983 */ /* 0x001ea20000300800 */
[----:B------:R-:W-:Y:S02]  /*1d060*/  STL.64 [R1+0xe0], R8 ;  /* 0x0000e00801007387 */ /* 0x000fe40000100a00 */
[----:B------:R0:W-:Y:S02]  /*1d070*/  STL.64 [R1+0xe8], R10 ;  /* 0x0000e80a01007387 */ /* 0x0001e40000100a00 */
[----:B0-----:R-:W3:Y:S01]  /*1d080*/  LDL.LU.64 R10, [R1+0xd30] ;  /* 0x000d3000010a7983 */ /* 0x001ee20000300a00 */
[----:B------:R-:W3:Y:S02]  /*1d090*/  LDL.LU.64 R8, [R1+0xd28] ;  /* 0x000d280001087983 */ /* 0x000ee40000300a00 */
[----:B------:R-:W2:Y:S02]  /*1d0a0*/  LDL.LU.64 R26, [R1+0xd20] ;  /* 0x000d2000011a7983 */ /* 0x000ea40000300a00 */
[----:B------:R-:W-:Y:S01]  /*1d0b0*/  STL.64 [R1+0xd0], R4 ;  /* 0x0000d00401007387 */ /* 0x000fe20000100a00 */
[----:B------:R0:W-:Y:S04]  /*1d0c0*/  STL.64 [R1+0xd8], R6 ;  /* 0x0000d80601007387 */ /* 0x0001e80000100a00 */
[----:B0-----:R-:W3:Y:S01]  /*1d0d0*/  LDL.LU.64 R6, [R1+0xd18] ;  /* 0x000d180001067983 */ /* 0x001ee20000300a00 */
[----:B----4-:R-:W-:-:S02]  /*1d0e0*/  IMAD.MOV.U32 R17, RZ, RZ, R29 ;  /* 0x000000ffff117224 */ /* 0x010fc400078e001d */
[----:B------:R-:W-:Y:S02]  /*1d0f0*/  IMAD.MOV.U32 R18, RZ, RZ, R3 ;  /* 0x000000ffff127224 */ /* 0x000fe400078e0003 */
[----:B------:R-:W-:Y:S01]  /*1d100*/  IMAD.MOV.U32 R19, RZ, RZ, R2 ;  /* 0x000000ffff137224 */ /* 0x000fe200078e0002 */
[----:B---3--:R-:W-:Y:S01]  /*1d110*/  HMMA.16816.F32 R12, R12, R6, R8 ;  /* 0x000000060c0c723c */ /* 0x008fe20000001808 */
[----:B------:R-:W2:Y:S01]  /*1d120*/  LDL.LU.64 R10, [R1+0xd10] ;  /* 0x000d1000010a7983 */ /* 0x000ea20000300a00 */
[----:B------:R-:W2:Y:S11]  /*1d130*/  LDL.LU.64 R8, [R1+0xd08] ;  /* 0x000d080001087983 */ /* 0x000eb60000300a00 */
[----:B------:R-:W-:Y:S10]  /*1d140*/  @!UPT UIADD3 URZ, URZ, URZ, URZ ;  /* 0x0000003f3f3ff290 */ /* 0x000ff4000fffe03f */
[----:B------:R-:W-:Y:S01]  /*1d150*/  STL.64 [R1+0xc0], R12 ;  /* 0x0000c00c01007387 */ /* 0x000fe20000100a00 */
[----:B------:R0:W-:Y:S03]  /*1d160*/  STL.64 [R1+0xc8], R14 ;  /* 0x0000c80e01007387 */ /* 0x0001e60000100a00 */
[----:B0-----:R-:W3:Y:S01]  /*1d170*/  LDL.LU.64 R14, [R1+0x68] ;  /* 0x00006800010e7983 */ /* 0x001ee20000300a00 */
[C---:B--2---:R-:W-:Y:S11]  /*1d180*/  HMMA.16816.F32 R16, R8.reuse, R26, R16 ;  /* 0x0000001a0810723c */ /* 0x044ff60000001810 */
[----:B------:R-:W-:Y:S11]  /*1d190*/  @!UPT UIADD3 URZ, URZ, URZ, URZ ;  /* 0x0000003f3f3ff290 */ /* 0x000ff6000fffe03f */
[----:B------:R-:W-:Y:S01]  /*1d1a0*/  @!UPT UIADD3 URZ, URZ, URZ, URZ ;  /* 0x0000003f3f3ff290 */ /* 0x000fe2000fffe03f */
[----:B------:R-:W-:Y:S01]  /*1d1b0*/  STL.64 [R1+0xb0], R16 ;  /* 0x0000b01001007387 */ /* 0x000fe20000100a00 */
[----:B------:R0:W-:Y:S02]  /*1d1c0*/  STL [R1+0xb8], R18 ;  /* 0x0000b81201007387 */ /* 0x0001e40000100800 */
[----:B------:R-:W-:Y:S02]  /*1d1d0*/  IMAD.MOV.U32 R3, RZ, RZ, R19 ;  /* 0x000000ffff037224 */ /* 0x000fe400078e0013 */
[----:B0-----:R-:W2:Y:S01]  /*1d1e0*/  LDL.LU.64 R18, [R1+0xd00] ;  /* 0x000d000001127983 */ /* 0x001ea20000300a00 */
[----:B------:R-:W2:Y:S02]  /*1d1f0*/  LDL.LU.64 R16, [R1+0xcf8] ;  /* 0x000cf80001107983 */ /* 0x000ea40000300a00 */
[----:B------:R-:W-:Y:S01]  /*1d200*/  STL [R1+0xc7c], R3 ;  /* 0x000c7c0301007387 */ /* 0x000fe20000100800 */
[C---:B--2---:R-:W-:Y:S11]  /*1d210*/  HMMA.16816.F32 R16, R8.reuse, R22, R16 ;  /* 0x000000160810723c */ /* 0x044ff60000001810 */
[----:B------:R-:W-:Y:S11]  /*1d220*/  @!UPT UIADD3 URZ, URZ, URZ, URZ ;  /* 0x0000003f3f3ff290 */ /* 0x000ff6000fffe03f */
[----:B------:R-:W-:Y:S01]  /*1d230*/  @!UPT UIADD3 URZ, URZ, URZ, URZ ;  /* 0x0000003f3f3ff290 */ /* 0x000fe2000fffe03f */
[----:B------:R-:W-:Y:S01]  /*1d240*/  STL.64 [R1+0xa0], R16 ;  /* 0x0000a01001007387 */ /* 0x000fe20000100a00 */
[----:B------:R0:W-:Y:S02]  /*1d250*/  STL [R1+0xa8], R18 ;  /* 0x0000a81201007387 */ /* 0x0001e40000100800 */
[----:B------:R-:W-:Y:S02]  /*1d260*/  IMAD.MOV.U32 R29, RZ, RZ, R19 ;  /* 0x000000ffff1d7224 */ /* 0x000fe400078e0013 */
[----:B0-----:R-:W3:Y:S01]  /*1d270*/  LDL.LU.64 R18, [R1+0xcf0] ;  /* 0x000cf00001127983 */ /* 0x001ee20000300a00 */
[----:B------:R-:W3:Y:S02]  /*1d280*/  LDL.LU.64 R16, [R1+0xce8] ;  /* 0x000ce80001107983 */ /* 0x000ee40000300a00 */
[----:B------:R-:W-:Y:S01]  /*1d290*/  STL [R1+0xc80], R29 ;  /* 0x000c801d01007387 */ /* 0x000fe20000100800 */
[C---:B---3--:R-:W-:Y:S11]  /*1d2a0*/  HMMA.16816.F32 R16, R8.reuse, R14, R16 ;  /* 0x0000000e0810723c */ /* 0x048ff60000001810 */
        /* <DEDUP_REMOVED lines=8> */
[----:B------:R-:W2:Y:S02]  /*1d330*/  LDL.LU.64 R16, [R1+0xcc8] ;  /* 0x000cc80001107983 */ /* 0x000ea40000300a00 */
[----:B------:R-:W2:Y:S02]  /*1d340*/  LDL.LU.64 R6, [R1+0xcc0] ;  /* 0x000cc00001067983 */ /* 0x000ea40000300a00 */
[----:B------:R-:W2:Y:S11]  /*1d350*/  LDL.LU.64 R4, [R1+0xcb8] ;  /* 0x000cb80001047983 */ /* 0x000eb60000300a00 */
[----:B------:R-:W-:Y:S06]  /*1d360*/  @!UPT UIADD3 URZ, URZ, URZ, URZ ;  /* 0x0000003f3f3ff290 */ /* 0x000fec000fffe03f */
[----:B------:R-:W-:Y:S01]  /*1d370*/  STL.64 [R1+0x90], R8 ;  /* 0x0000900801007387 */ /* 0x000fe20000100a00 */
[----:B------:R0:W-:Y:S03]  /*1d380*/  STL.64 [R1+0x98], R10 ;  /* 0x0000980a01007387 */ /* 0x0001e60000100a00 */
[----:B0-----:R-:W3:Y:S01]  /*1d390*/  LDL.LU.64 R10, [R1+0x58] ;  /* 0x00005800010a7983 */ /* 0x001ee20000300a00 */
[----:B--2---:R-:W-:Y:S11]  /*1d3a0*/  HMMA.16816.F32 R16, R4, R26, R16 ;  /* 0x0000001a0410723c */ /* 0x004ff60000001810 */
[----:B------:R-:W-:Y:S11]  /*1d3b0*/  @!UPT UIADD3 URZ, URZ, URZ, URZ ;  /* 0x0000003f3f3ff290 */ /* 0x000ff6000fffe03f */
[----:B------:R-:W-:Y:S01]  /*1d3c0*/  @!UPT UIADD3 URZ, URZ, URZ, URZ ;  /* 0x0000003f3f3ff290 */ /* 0x000fe2000fffe03f */
[----:B------:R0:W-:Y:S01]  /*1d3d0*/  STL.64 [R1+0x40], R16 ;  /* 0x0000401001007387 */ /* 0x0001e20000100a00 */
[----:B------:R1:W-:Y:S02]  /*1d3e0*/  STL.64 [R1+0x48], R18 ;  /* 0x0000481201007387 */ /* 0x0003e40000100a00 */
[----:B0-----:R-:W-:Y:S02]  /*1d3f0*/  IMAD.MOV.U32 R17, RZ, RZ, R26 ;  /* 0x000000ffff117224 */ /* 0x001fe400078e001a */
[----:B-1----:R-:W-:Y:S02]  /*1d400*/  IMAD.MOV.U32 R18, RZ, RZ, R27 ;  /* 0x000000ffff127224 */ /* 0x002fe400078e001b */
[----:B------:R-:W2:Y:S01]  /*1d410*/  LDL.LU.64 R26, [R1+0xcb0] ;  /* 0x000cb000011a7983 */ /* 0x000ea20000300a00 */
[----:B------:R-:W2:Y:S02]  /*1d420*/  LDL.LU.64 R24, [R1+0xca8] ;  /* 0x000ca80001187983 */ /* 0x000ea40000300a00 */
[----:B------:R-:W-:-:S02]  /*1d430*/  IMAD.MOV.U32 R16, RZ, RZ, R22 ;  /* 0x000000ffff107224 */ /* 0x000fc400078e0016 */
[----:B------:R-:W-:Y:S01]  /*1d440*/  IMAD.MOV.U32 R19, RZ, RZ, R23 ;  /* 0x000000ffff137224 */ /* 0x000fe200078e0017 */
[C---:B--2---:R-:W-:Y:S01]  /*1d450*/  HMMA.16816.F32 R24, R4.reuse, R22, R24 ;  /* 0x000000160418723c */ /* 0x044fe20000001818 */
[----:B------:R-:W3:Y:S01]  /*1d460*/  LDL.LU.64 R22, [R1+0xca0] ;  /* 0x000ca00001167983 */ /* 0x000ee20000300a00 */
[----:B------:R-:W3:Y:S11]  /*1d470*/  LDL.LU.64 R20, [R1+0xc98] ;  /* 0x000c980001147983 */ /* 0x000ef60000300a00 */
[----:B------:R-:W-:Y:S10]  /*1d480*/  @!UPT UIADD3 URZ, URZ, URZ, URZ ;  /* 0x0000003f3f3ff290 */ /* 0x000ff4000fffe03f */
[----:B------:R-:W-:Y:S01]  /*1d490*/  STL.64 [R1+0x30], R24 ;  /* 0x0000301801007387 */ /* 0x000fe20000100a00 */
[----:B------:R0:W-:Y:S02]  /*1d4a0*/  STL [R1+0x38], R26 ;  /* 0x0000381a01007387 */ /* 0x0001e40000100800 */
[----:B------:R-:W-:Y:S02]  /*1d4b0*/  IMAD.MOV.U32 R2, RZ, RZ, R27 ;  /* 0x000000ffff027224 */ /* 0x000fe400078e001b */
[----:B0-----:R-:W2:Y:S01]  /*1d4c0*/  LDL.LU.64 R26, [R1+0xc90] ;  /* 0x000c9000011a7983 */ /* 0x001ea20000300a00 */
[----:B------:R-:W2:Y:S02]  /*1d4d0*/  LDL.LU.64 R24, [R1+0xc88] ;  /* 0x000c880001187983 */ /* 0x000ea40000300a00 */
[----:B------:R0:W-:Y:S01]  /*1d4e0*/  STL [R1+0xbb8], R2 ;  /* 0x000bb80201007387 */ /* 0x0001e20000100800 */
[C---:B--2---:R-:W-:Y:S08]  /*1d4f0*/  HMMA.16816.F32 R24, R4.reuse, R14, R24 ;  /* 0x0000000e0418723c */ /* 0x044ff00000001818 */
[----:B---3--:R-:W-:Y:S11]  /*1d500*/  HMMA.16816.F32 R4, R4, R10, R20 ;  /* 0x0000000a0404723c */ /* 0x008ff60000001814 */
[----:B------:R-:W-:Y:S04]  /*1d510*/  @!UPT UIADD3 URZ, URZ, URZ, URZ ;  /* 0x0000003f3f3ff290 */ /* 0x000fe8000fffe03f */
[----:B------:R-:W-:Y:S01]  /*1d520*/  STL.64 [R1], R24 ;  /* 0x0000001801007387 */ /* 0x000fe20000100a00 */
[----:B------:R-:W-:Y:S07]  /*1d530*/  STL.64 [R1+0x8], R26 ;  /* 0x0000081a01007387 */ /* 0x000fee0000100a00 */
[----:B------:R-:W-:Y:S02]  /*1d540*/  STL.64 [R1+0xf0], R4 ;  /* 0x0000f00401007387 */ /* 0x000fe40000100a00 */
[----:B------:R-:W-:Y:S01]  /*1d550*/  STL [R1+0xf8], R6 ;  /* 0x0000f80601007387 */ /* 0x000fe20000100800 */
[----:B------:R-:W2:Y:S04]  /*1d560*/  LDL R23, [R1+0x868] ;  /* 0x0008680001177983 */ /* 0x000ea80000100800 */
[----:B------:R-:W1:Y:S01]  /*1d570*/  LDSM.16.MT88.4 R24, [R0+0xb000] ;  /* 0x00b000000018783b */ /* 0x000e620000004200 */
[----:B------:R-:W-:-:S02]  /*1d580*/  IMAD.MOV.U32 R21, RZ, RZ, R10 ;  /* 0x000000ffff157224 */ /* 0x000fc400078e000a */
[----:B------:R-:W-:Y:S02]  /*1d590*/  IMAD.MOV.U32 R20, RZ, RZ, R11 ;  /* 0x000000ffff147224 */ /* 0x000fe400078e000b */
[----:B0-----:R-:W-:Y:S01]  /*1d5a0*/  IMAD.MOV.U32 R2, RZ, RZ, R7 ;  /* 0x000000ffff027224 */ /* 0x001fe200078e0007 */
[----:B-1----:R0:W-:Y:S01]  /*1d5b0*/  STL.64 [R1+0xc18], R26 ;  /* 0x000c181a01007387 */ /* 0x0021e20000100a00 */
[----:B------:R-:W-:Y:S02]  /*1d5c0*/  STL.64 [R1+0xc10], R24 ;  /* 0x000c101801007387 */ /* 0x000fe40000100a00 */
[----:B------:R-:W-:Y:S02]  /*1d5d0*/  IMAD.MOV.U32 R29, RZ, RZ, R14 ;  /* 0x000000ffff1d7224 */ /* 0x000fe400078e000e */
[----:B------:R-:W-:Y:S02]  /*1d5e0*/  IMAD.MOV.U32 R3, RZ, RZ, R15 ;  /* 0x000000ffff037224 */ /* 0x000fe400078e000f */
[----:B------:R-:W-:Y:S01]  /*1d5f0*/  LDSM.16.MT88.4 R12, [R28+0xa800] ;  /* 0x00a800001c0c783b */ /* 0x000fe20000004200 */
[----:B0-----:R-:W-:-:S02]  /*1d600*/  IMAD.MOV.U32 R26, RZ, RZ, R21 ;  /* 0x000000ffff1a7224 */ /* 0x001fc400078e0015 */
[----:B------:R-:W-:Y:S01]  /*1d610*/  IMAD.MOV.U32 R27, RZ, RZ, R20 ;  /* 0x000000ffff1b7224 */ /* 0x000fe200078e0014 */
[----:B--2---:R-:W0:Y:S04]  /*1d620*/  LDSM.16.M88.4 R8, [R23+0x80] ;  /* 0x000080001708783b */ /* 0x004e280000000200 */
[----:B------:R-:W1:Y:S04]  /*1d630*/  LDSM.16.M88.4 R4, [R23+0x2080] ;  /* 0x002080001704783b */ /* 0x000e680000000200 */
[----:B0-----:R-:W-:Y:S01]  /*1d640*/  STL.64 [R1+0x20], R8 ;  /* 0x0000200801007387 */ /* 0x001fe20000100a00 */
[----:B------:R-:W-:Y:S02]  /*1d650*/  STL.64 [R1+0x28], R10 ;  /* 0x0000280a01007387 */ /* 0x000fe40000100a00 */
[----:B------:R-:W0:Y:S04]  /*1d660*/  LDSM.16.M88.4 R8, [R23+0x4080] ;  /* 0x004080001708783b */ /* 0x000e280000000200 */
[----:B-1----:R-:W-:Y:S02]  /*1d670*/  STL.64 [R1+0x10], R4 ;  /* 0x0000100401007387 */ /* 0x002fe40000100a00 */
[----:B------:R-:W-:Y:S01]  /*1d680*/  IMAD.MOV.U32 R25, RZ, RZ, R4 ;  /* 0x000000ffff197224 */ /* 0x000fe200078e0004 */
[----:B------:R-:W-:Y:S01]  /*1d690*/  STL.64 [R1+0x18], R6 ;  /* 0x0000180601007387 */ /* 0x000fe20000100a00 */
[----:B------:R-:W-:-:S02]  /*1d6a0*/  IMAD.MOV.U32 R24, RZ, RZ, R5 ;  /* 0x000000ffff187224 */ /* 0x000fc400078e0005 */
[----:B------:R-:W1:Y:S01]  /*1d6b0*/  LDSM.16.M88.4 R4, [R23+0x6080] ;  /* 0x006080001704783b */ /* 0x000e620000000200 */
[----:B0-----:R-:W-:Y:S03]  /*1d6c0*/  STL [R1+0xb24], R10 ;  /* 0x000b240a01007387 */ /* 0x001fe60000100800 */
[----:B------:R-:W-:Y:S02]  /*1d6d0*/  STL [R1+0xb20], R11 ;  /* 0x000b200b01007387 */ /* 0x000fe40000100800 */
[----:B------:R-:W-:Y:S01]  /*1d6e0*/  STL.64 [R1+0xc20], R8 ;  /* 0x000c200801007387 */ /* 0x000fe20000100a00 */
[----:B-1----:R-:W-:Y:S01]  /*1d6f0*/  STL.64 [R1+0xbd8], R6 ;  /* 0x000bd80601007387 */ /* 0x002fe20000100a00 */
[----:B------:R0:W-:Y:S03]  /*1d700*/  STL.64 [R1+0xbd0], R4 ;  /* 0x000bd00401007387 */ /* 0x0001e60000100a00 */
[----:B0-----:R-:W2:Y:S01]  /*1d710*/  LDL.LU R4, [R1+0xd0] ;  /* 0x0000d00001047983 */ /* 0x001ea20000300800 */
[----:B------:R-:W2:Y:S02]  /*1d720*/  LDL.LU R5, [R1+0xd4] ;  /* 0x0000d40001057983 */ /* 0x000ea40000300800 */
[----:B------:R-:W3:Y:S02]  /*1d730*/  LDL.LU R6, [R1+0xd8] ;  /* 0x0000d80001067983 */ /* 0x000ee40000300800 */
[----:B------:R-:W3:Y:S01]  /*1d740*/  LDL.LU R7, [R1+0xdc] ;  /* 0x0000dc0001077983 */ /* 0x000ee20000300800 */
[----:B------:R0:W-:Y:S02]  /*1d750*/  STL.64 [R1+0xc28], R26 ;  /* 0x000c281a01007387 */ /* 0x0001e40000100a00 */
[----:B0-----:R-:W-:-:S02]  /*1d760*/  IMAD.MOV.U32 R26, RZ, RZ, R29 ;  /* 0x000000ffff1a7224 */ /* 0x001fc400078e001d */
[----:B------:R-:W-:Y:S01]  /*1d770*/  IMAD.MOV.U32 R27, RZ, RZ, R3 ;  /* 0x000000ffff1b7224 */ /* 0x000fe200078e0003 */
[----:B------:R-:W4:Y:S01]  /*1d780*/  LDL.LU R29, [R1+0xc80] ;  /* 0x000c8000011d7983 */ /* 0x000f220000300800 */
[----:B------:R-:W2:Y:S03]  /*1d790*/  LDL.LU R3, [R1+0xc7c] ;  /* 0x000c7c0001037983 */ /* 0x000ea60000300800 */
[----:B------:R0:W-:Y:S01]  /*1d7a0*/  STL.64 [R1+0xc40], R26 ;  /* 0x000c401a01007387 */ /* 0x0001e20000100a00 */
[----:B------:R-:W2:Y:S02]  /*1d7b0*/  LDL.LU R8, [R1+0x120] ;  /* 0x0001200001087983 */ /* 0x000ea40000300800 */
[----:B------:R-:W2:Y:S02]  /*1d7c0*/  LDL.LU R9, [R1+0x124] ;  /* 0x0001240001097983 */ /* 0x000ea40000300800 */
[----:B------:R-:W2:Y:S01]  /*1d7d0*/  LDL.LU R10, [R1+0x128] ;  /* 0x00012800010a7983 */ /* 0x000ea20000300800 */
[----:B------:R-:W2:Y:S01]  /*1d7e0*/  LDL.LU R11, [R1+0x12c] ;  /* 0x00012c00010b7983 */ /* 0x000ea20000300800 */
[----:B0-----:R-:W-:-:S02]  /*1d7f0*/  IMAD.MOV.U32 R26, RZ, RZ, R16 ;  /* 0x000000ffff1a7224 */ /* 0x001fc400078e0010 */
[----:B------:R-:W-:Y:S01]  /*1d800*/  IMAD.MOV.U32 R27, RZ, RZ, R19 ;  /* 0x000000ffff1b7224 */ /* 0x000fe200078e0013 */
[----:B------:R-:W3:Y:S01]  /*1d810*/  LDL.LU R16, [R1+0xc78] ;  /* 0x000c780001107983 */ /* 0x000ee20000300800 */
[----:B------:R-:W3:Y:S03]  /*1d820*/  LDL R19, [R1+0x874] ;  /* 0x0008740001137983 */ /* 0x000ee60000100800 */
[----:B------:R-:W-:Y:S04]  /*1d830*/  STL.64 [R1+0xc58], R26 ;  /* 0x000c581a01007387 */ /* 0x000fe80000100a00 */
[----:B--2---:R-:W-:Y:S01]  /*1d840*/  STL.64 [R1+0xc38], R10 ;  /* 0x000c380a01007387 */ /* 0x004fe20000100a00 */
[----:B------:R0:W-:Y:S03]  /*1d850*/  STL.64 [R1+0xc30], R8 ;  /* 0x000c300801007387 */ /* 0x0001e60000100a00 */
[----:B0-----:R-:W2:Y:S01]  /*1d860*/  LDL.LU R8, [R1+0x130] ;  /* 0x0001300001087983 */ /* 0x001ea20000300800 */
[----:B------:R-:W2:Y:S02]  /*1d870*/  LDL.LU R9, [R1+0x134] ;  /* 0x0001340001097983 */ /* 0x000ea40000300800 */
[----:B------:R-:W2:Y:S02]  /*1d880*/  LDL.LU R10, [R1+0x138] ;  /* 0x00013800010a7983 */ /* 0x000ea40000300800 */
[----:B------:R-:W2:Y:S02]  /*1d890*/  LDL.LU R11, [R1+0x13c] ;  /* 0x00013c00010b7983 */ /* 0x000ea40000300800 */
[----:B------:R-:W-:-:S02]  /*1d8a0*/  IMAD.MOV.U32 R26, RZ, RZ, R17 ;  /* 0x000000ffff1a7224 */ /* 0x000fc400078e0011 */
[----:B------:R-:W-:Y:S01]  /*1d8b0*/  IMAD.MOV.U32 R27, RZ, RZ, R18 ;  /* 0x000000ffff1b7224 */ /* 0x000fe200078e0012 */
[----:B------:R-:W3:Y:S01]  /*1d8c0*/  LDL.LU R17, [R1+0xc74] ;  /* 0x000c740001117983 */ /* 0x000ee20000300800 */
[----:B------:R-:W3:Y:S02]  /*1d8d0*/  LDL.LU R18, [R1+0xc70] ;  /* 0x000c700001127983 */ /* 0x000ee40000300800 */
[----:B------:R-:W3:Y:S01]  /*1d8e0*/  LDL R23, [R1+0x870] ;  /* 0x0008700001177983 */ /* 0x000ee20000100800 */
[----:B--2---:R-:W-:Y:S01]  /*1d8f0*/  STL.64 [R1+0xc50], R10 ;  /* 0x000c500a01007387 */ /* 0x004fe20000100a00 */
[----:B------:R0:W-:Y:S03]  /*1d900*/  STL.64 [R1+0xc48], R8 ;  /* 0x000c480801007387 */ /* 0x0001e60000100a00 */
[----:B---3--:R-:W-:Y:S04]  /*1d910*/  LDSM.16.MT88.4 R20, [R23+0xb000] ;  /* 0x00b000001714783b */ /* 0x008fe80000004200 */
[----:B0-----:R-:W2:Y:S01]  /*1d920*/  LDL.LU R8, [R1+0x140] ;  /* 0x0001400001087983 */ /* 0x001ea20000300800 */
[----:B------:R-:W2:Y:S02]  /*1d930*/  LDL.LU R9, [R1+0x144] ;  /* 0x0001440001097983 */ /* 0x000ea40000300800 */
[----:B------:R-:W3:Y:S02]  /*1d940*/  LDL.LU R10, [R1+0x148] ;  /* 0x00014800010a7983 */ /* 0x000ee40000300800 */
[----:B------:R-:W3:Y:S02]  /*1d950*/  LDL.LU R11, [R1+0x14c] ;  /* 0x00014c00010b7983 */ /* 0x000ee40000300800 */
[----:B---3--:R-:W-:Y:S01]  /*1d960*/  STL.64 [R1+0xc68], R10 ;  /* 0x000c680a01007387 */ /* 0x008fe20000100a00 */
[----:B--2---:R0:W-:Y:S03]  /*1d970*/  STL.64 [R1+0xc60], R8 ;  /* 0x000c600801007387 */ /* 0x0041e60000100a00 */
[----:B0-----:R-:W2:Y:S01]  /*1d980*/  LDL.LU R8, [R1+0x150] ;  /* 0x0001500001087983 */ /* 0x001ea20000300800 */
[----:B------:R-:W2:Y:S02]  /*1d990*/  LDL.LU R9, [R1+0x154] ;  /* 0x0001540001097983 */ /* 0x000ea40000300800 */
[----:B------:R-:W2:Y:S02]  /*1d9a0*/  LDL.LU R10, [R1+0x158] ;  /* 0x00015800010a7983 */ /* 0x000ea40000300800 */
[----:B------:R-:W2:Y:S01]  /*1d9b0*/  LDL.LU R11, [R1+0x15c] ;  /* 0x00015c00010b7983 */ /* 0x000ea20000300800 */
[----:B------:R-:W-:Y:S01]  /*1d9c0*/  STL.64 [R1+0xbe8], R6 ;  /* 0x000be80601007387 */ /* 0x000fe20000100a00 */
[----:B------:R0:W-:Y:S03]  /*1d9d0*/  STL.64 [R1+0xbe0], R4 ;  /* 0x000be00401007387 */ /* 0x0001e60000100a00 */
[----:B0-----:R-:W3:Y:S01]  /*1d9e0*/  LDL.LU R4, [R1+0xe0] ;  /* 0x0000e00001047983 */ /* 0x001ee20000300800 */
[----:B------:R-:W3:Y:S02]  /*1d9f0*/  LDL.LU R5, [R1+0xe4] ;  /* 0x0000e40001057983 */ /* 0x000ee40000300800 */
[----:B------:R-:W2:Y:S02]  /*1da00*/  LDL.LU R6, [R1+0xe8] ;  /* 0x0000e80001067983 */ /* 0x000ea40000300800 */
[----:B------:R-:W2:Y:S02]  /*1da10*/  LDL.LU R7, [R1+0xec] ;  /* 0x0000ec0001077983 */ /* 0x000ea40000300800 */
[----:B--2---:R0:W-:Y:S01]  /*1da20*/  STL.64 [R1+0xbf8], R6 ;  /* 0x000bf80601007387 */ /* 0x0041e20000100a00 */
[----:B---3--:R1:W-:Y:S02]  /*1da30*/  STL.64 [R1+0xbf0], R4 ;  /* 0x000bf00401007387 */ /* 0x0083e40000100a00 */
[----:B0-----:R-:W-:-:S02]  /*1da40*/  IMAD.MOV.U32 R6, RZ, RZ, R17 ;  /* 0x000000ffff067224 */ /* 0x001fc400078e0011 */
[----:B-1----:R-:W-:Y:S02]  /*1da50*/  IMAD.MOV.U32 R5, RZ, RZ, R18 ;  /* 0x000000ffff057224 */ /* 0x002fe400078e0012 */
[----:B------:R-:W-:Y:S01]  /*1da60*/  IMAD.MOV.U32 R7, RZ, RZ, R16 ;  /* 0x000000ffff077224 */ /* 0x000fe200078e0010 */
[----:B------:R-:W2:Y:S04]  /*1da70*/  LDL.LU R4, [R1+0x110] ;  /* 0x0001100001047983 */ /* 0x000ea80000300800 */
[----:B------:R-:W0:Y:S04]  /*1da80*/  LDSM.16.MT88.4 R16, [R19+0xb000] ;  /* 0x00b000001310783b */ /* 0x000e280000004200 */
[----:B0-----:R-:W-:Y:S01]  /*1da90*/  STL.64 [R1+0xbc8], R18 ;  /* 0x000bc81201007387 */ /* 0x001fe20000100a00 */
[----:B------:R0:W-:Y:S03]  /*1daa0*/  STL.64 [R1+0xbc0], R16 ;  /* 0x000bc01001007387 */ /* 0x0001e60000100a00 */
[----:B0-----:R-:W3:Y:S01]  /*1dab0*/  LDL.LU R16, [R1+0xc0] ;  /* 0x0000c00001107983 */ /* 0x001ee20000300800 */
[----:B------:R-:W3:Y:S02]  /*1dac0*/  LDL.LU R17, [R1+0xc4] ;  /* 0x0000c40001117983 */ /* 0x000ee40000300800 */
[----:B------:R-:W2:Y:S02]  /*1dad0*/  LDL.LU R18, [R1+0xc8] ;  /* 0x0000c80001127983 */ /* 0x000ea40000300800 */
[----:B------:R-:W2:Y:S02]  /*1dae0*/  LDL.LU R19, [R1+0xcc] ;  /* 0x0000cc0001137983 */ /* 0x000ea40000300800 */
[----:B--2---:R-:W-:Y:S01]  /*1daf0*/  STL.64 [R1+0xc08], R18 ;  /* 0x000c081201007387 */ /* 0x004fe20000100a00 */
[----:B---3--:R0:W-:Y:S03]  /*1db00*/  STL.64 [R1+0xc00], R16 ;  /* 0x000c001001007387 */ /* 0x0081e60000100a00 */
[----:B0-----:R-:W2:Y:S01]  /*1db10*/  LDL.64 R16, [R1+0x20] ;  /* 0x0000200001107983 */ /* 0x001ea20000100a00 */
[----:B------:R-:W-:Y:S02]  /*1db20*/  STL.64 [R1+0xba0], R22 ;  /* 0x000ba01601007387 */ /* 0x000fe40000100a00 */
[----:B------:R0:W-:Y:S02]  /*1db30*/  STL.64 [R1+0xb98], R20 ;  /* 0x000b981401007387 */ /* 0x0001e40000100a00 */
[----:B0-----:R-:W-:-:S02]  /*1db40*/  IMAD.MOV.U32 R20, RZ, RZ, R25 ;  /* 0x000000ffff147224 */ /* 0x001fc400078e0019 */
[----:B------:R-:W-:Y:S02]  /*1db50*/  IMAD.MOV.U32 R21, RZ, RZ, R24 ;  /* 0x000000ffff157224 */ /* 0x000fe400078e0018 */
[C---:B------:R-:W-:Y:S01]  /*1db60*/  HMMA.16816.F32 R24, R12.reuse, R26, R8 ;  /* 0x0000001a0c18723c */ /* 0x040fe20000001808 */
[----:B------:R-:W3:Y:S01]  /*1db70*/  LDL.LU.64 R10, [R1+0xc68] ;  /* 0x000c6800010a7983 */ /* 0x000ee20000300a00 */
[----:B------:R-:W3:Y:S11]  /*1db80*/  LDL.LU.64 R8, [R1+0xc60] ;  /* 0x000c600001087983 */ /* 0x000ef60000300a00 */
[----:B------:R-:W-:Y:S10]  /*1db90*/  @!UPT UIADD3 URZ, URZ, URZ, URZ ;  /* 0x0000003f3f3ff290 */ /* 0x000ff4000fffe03f */
[----:B------:R-:W-:Y:S01]  /*1dba0*/  STL.64 [R1+0x170], R24 ;  /* 0x0001701801007387 */ /* 0x000fe20000100a00 */
[----:B------:R0:W-:Y:S03]  /*1dbb0*/  STL.64 [R1+0x178], R26 ;  /* 0x0001781a01007387 */ /* 0x0001e60000100a00 */
[----:B0-----:R-:W3:Y:S02]  /*1dbc0*/  LDL.LU.64 R26, [R1+0xc58] ;  /* 0x000c5800011a7983 */ /* 0x001ee40000300a00 */
[C---:B---3--:R-:W-:Y:S02]  /*1dbd0*/  HMMA.16816.F32 R24, R12.reuse, R26, R8 ;  /* 0x0000001a0c18723c */ /* 0x048fe40000001808 */
[----:B------:R-:W3:Y:S01]  /*1dbe0*/  LDL.LU.64 R10, [R1+0xc50] ;  /* 0x000c5000010a7983 */ /* 0x000ee20000300a00 */
[----:B------:R-:W3:Y:S11]  /*1dbf0*/  LDL.LU.64 R8, [R1+0xc48] ;  /* 0x000c480001087983 */ /* 0x000ef60000300a00 */
[----:B------:R-:W-:Y:S09]  /*1dc00*/  @!UPT UIADD3 URZ, URZ, URZ, URZ ;  /* 0x0000003f3f3ff290 */ /* 0x000ff2000fffe03f */
        /* <DEDUP_REMOVED lines=10> */
[----:B---3--:R-:W-:Y:S02]  /*1dcb0*/  HMMA.16816.F32 R12, R12, R26, R8 ;  /* 0x0000001a0c0c723c */ /* 0x008fe40000001808 */
[----:B------:R-:W3:Y:S01]  /*1dcc0*/  LDL.LU.64 R8, [R1+0xc20] ;  /* 0x000c200001087983 */ /* 0x000ee20000300a00 */
[----:B------:R-:W3:Y:S02]  /*1dcd0*/  LDL.LU.64 R26, [R1+0xc18] ;  /* 0x000c1800011a7983 */ /* 0x000ee40000300a00 */
[----:B------:R-:W3:Y:S02]  /*1dce0*/  LDL.LU.64 R24, [R1+0xc10] ;  /* 0x000c100001187983 */ /* 0x000ee40000300a00 */
[----:B--2---:R-:W-:-:S02]  /*1dcf0*/  IMAD.MOV.U32 R23, RZ, RZ, R16 ;  /* 0x000000ffff177224 */ /* 0x004fc400078e0010 */
[----:B------:R-:W-:Y:S11]  /*1dd00*/  IMAD.MOV.U32 R22, RZ, RZ, R17 ;  /* 0x000000ffff167224 */ /* 0x000ff600078e0011 */
[----:B------:R-:W-:Y:S03]  /*1dd10*/  @!UPT UIADD3 URZ, URZ, URZ, URZ ;  /* 0x0000003f3f3ff290 */ /* 0x000fe6000fffe03f */
[----:B------:R0:W-:Y:S01]  /*1dd20*/  STL.64 [R1+0x148], R14 ;  /* 0x0001480e01007387 */ /* 0x0001e20000100a00 */
[----:B------:R-:W-:Y:S02]  /*1dd30*/  IMAD.MOV.U32 R10, RZ, RZ, R12 ;  /* 0x000000ffff0a7224 */ /* 0x000fe400078e000c */
[----:B------:R-:W-:Y:S02]  /*1dd40*/  IMAD.MOV.U32 R11, RZ, RZ, R13 ;  /* 0x000000ffff0b7224 */ /* 0x000fe400078e000d */
[----:B------:R-:W2:Y:S01]  /*1dd50*/  LDL.LU R12, [R1+0xa0] ;  /* 0x0000a000010c7983 */ /* 0x000ea20000300800 */
[----:B------:R-:W2:Y:S04]  /*1dd60*/  LDL.LU R13, [R1+0xa4] ;  /* 0x0000a400010d7983 */ /* 0x000ea80000300800 */
[----:B0-----:R-:W2:Y:S01]  /*1dd70*/  LDL.LU R14, [R1+0xa8] ;  /* 0x0000a800010e7983 */ /* 0x001ea20000300800 */
[----:B------:R-:W2:Y:S02]  /*1dd80*/  LDL.LU.64 R18, [R1+0xc08] ;  /* 0x000c080001127983 */ /* 0x000ea40000300a00 */
[----:B----4-:R-:W-:Y:S01]  /*1dd90*/  IMAD.MOV.U32 R15, RZ, RZ, R29 ;  /* 0x000000ffff0f7224 */ /* 0x010fe200078e001d */
[C---:B---3--:R-:W-:Y:S01]  /*1dda0*/  HMMA.16816.F32 R4, R24.reuse, R16, R4 ;  /* 0x000000101804723c */ /* 0x048fe20000001804 */
[----:B------:R-:W2:Y:S11]  /*1ddb0*/  LDL.LU.64 R16, [R1+0xc00] ;  /* 0x000c000001107983 */ /* 0x000eb60000300a00 */
[----:B------:R-:W-:Y:S11]  /*1ddc0*/  @!UPT UIADD3 URZ, URZ, URZ, URZ ;  /* 0x0000003f3f3ff290 */ /* 0x000ff6000fffe03f */
[----:B------:R-:W-:Y:S01]  /*1ddd0*/  STL.64 [R1+0x130], R4 ;  /* 0x0001300401007387 */ /* 0x000fe20000100a00 */
[----:B------:R0:W-:Y:S02]  /*1dde0*/  STL [R1+0x138], R6 ;  /* 0x0001380601007387 */ /* 0x0001e40000100800 */
[----:B------:R-:W-:Y:S02]  /*1ddf0*/  IMAD.MOV.U32 R29, RZ, RZ, R7 ;  /* 0x000000ffff1d7224 */ /* 0x000fe400078e0007 */
[----:B0-----:R-:W3:Y:S01]  /*1de00*/  LDL.LU.64 R6, [R1+0xbf8] ;  /* 0x000bf80001067983 */ /* 0x001ee20000300a00 */
[----:B------:R-:W3:Y:S02]  /*1de10*/  LDL.LU.64 R4, [R1+0xbf0] ;  /* 0x000bf00001047983 */ /* 0x000ee40000300a00 */
[C---:B---3--:R-:W-:Y:S11]  /*1de20*/  HMMA.16816.F32 R4, R24.reuse, R20, R4 ;  /* 0x000000141804723c */ /* 0x048ff60000001804 */
        /* <DEDUP_REMOVED lines=12> */
[----:B------:R-:W2:Y:S02]  /*1def0*/  LDL.LU.64 R4, [R1+0xbd0] ;  /* 0x000bd00001047983 */ /* 0x000ea40000300a00 */
[----:B--2---:R-:W-:Y:S01]  /*1df00*/  HMMA.16816.F32 R24, R24, R4, R16 ;  /* 0x000000041818723c */ /* 0x004fe20000001810 */
[----:B------:R-:W2:Y:S01]  /*1df10*/  LDL.LU.64 R18, [R1+0xbc8] ;  /* 0x000bc80001127983 */ /* 0x000ea20000300a00 */
[----:B------:R-:W2:Y:S11]  /*1df20*/  LDL.LU.64 R16, [R1+0xbc0] ;  /* 0x000bc00001107983 */ /* 0x000eb60000300a00 */
[----:B------:R-:W-:Y:S10]  /*1df30*/  @!UPT UIADD3 URZ, URZ, URZ, URZ ;  /* 0x0000003f3f3ff290 */ /* 0x000ff4000fffe03f */
[----:B------:R-:W-:Y:S01]  /*1df40*/  STL.64 [R1+0xe0], R24 ;  /* 0x0000e01801007387 */ /* 0x000fe20000100a00 */
[----:B------:R-:W-:Y:S02]  /*1df50*/  STL.64 [R1+0xe8], R26 ;  /* 0x0000e81a01007387 */ /* 0x000fe40000100a00 */
[----:B---3--:R-:W-:Y:S02]  /*1df60*/  STL.64 [R1+0xbb0], R6 ;  /* 0x000bb00601007387 */ /* 0x008fe40000100a00 */
[----:B------:R0:W-:Y:S02]  /*1df70*/  STL.64 [R1+0xba8], R4 ;  /* 0x000ba80401007387 */ /* 0x0001e40000100a00 */
[----:B0-----:R-:W3:Y:S01]  /*1df80*/  LDL.LU R4, [R1+0xb0] ;  /* 0x0000b00001047983 */ /* 0x001ee20000300800 */
[----:B------:R-:W3:Y:S02]  /*1df90*/  LDL.LU R5, [R1+0xb4] ;  /* 0x0000b40001057983 */ /* 0x000ee40000300800 */
[----:B------:R-:W3:Y:S02]  /*1dfa0*/  LDL.LU R6, [R1+0xb8] ;  /* 0x0000b80001067983 */ /* 0x000ee40000300800 */
[----:B------:R-:W-:-:S02]  /*1dfb0*/  IMAD.MOV.U32 R24, RZ, RZ, R23 ;  /* 0x000000ffff187224 */ /* 0x000fc400078e0017 */
[----:B------:R-:W-:Y:S02]  /*1dfc0*/  IMAD.MOV.U32 R25, RZ, RZ, R22 ;  /* 0x000000ffff197224 */ /* 0x000fe400078e0016 */
[----:B------:R-:W-:Y:S01]  /*1dfd0*/  IMAD.MOV.U32 R7, RZ, RZ, R3 ;  /* 0x000000ffff077224 */ /* 0x000fe200078e0003 */
[C---:B--2---:R-:W-:Y:S08]  /*1dfe0*/  HMMA.16816.F32 R12, R16.reuse, R20, R12 ;  /* 0x00000014100c723c */ /* 0x044ff0000000180c */
[----:B---3--:R-:W-:Y:S11]  /*1dff0*/  HMMA.16816.F32 R24, R16, R24, R4 ;  /* 0x000000181018723c */ /* 0x008ff60000001804 */
[----:B------:R-:W-:Y:S11]  /*1e000*/  @!UPT UIADD3 URZ, URZ, URZ, URZ ;  /* 0x0000003f3f3ff290 */ /* 0x000ff6000fffe03f */
[----:B------:R-:W-:Y:S01]  /*1e010*/  @!UPT UIADD3 URZ, URZ, URZ, URZ ;  /* 0x0000003f3f3ff290 */ /* 0x000fe2000fffe03f */
[----:B------:R-:W-:Y:S01]  /*1e020*/  STL.64 [R1+0xd0], R24 ;  /* 0x0000d01801007387 */ /* 0x000fe20000100a00 */
[----:B------:R0:W-:Y:S02]  /*1e030*/  STL [R1+0xd8], R26 ;  /* 0x0000d81a01007387 */ /* 0x0001e40000100800 */
[----:B------:R-:W-:Y:S02]  /*1e040*/  IMAD.MOV.U32 R3, RZ, RZ, R27 ;  /* 0x000000ffff037224 */ /* 0x000fe400078e001b */
[----:B------:R-:W2:Y:S01]  /*1e050*/  LDL.LU R4, [R1+0x100] ;  /* 0x0001000001047983 */ /* 0x000ea20000300800 */
[----:B------:R-:W2:Y:S01]  /*1e060*/  LDL.LU R5, [R1+0x104] ;  /* 0x0001040001057983 */ /* 0x000ea20000300800 */
[----:B------:R-:W2:Y:S02]  /*1e070*/  LDL.LU R6, [R1+0x108] ;  /* 0x0001080001067983 */ /* 0x000ea40000300800 */
[----:B------:R-:W2:Y:S02]  /*1e080*/  LDL.LU R7, [R1+0x10c] ;  /* 0x00010c0001077983 */ /* 0x000ea40000300800 */
[----:B------:R-:W-:Y:S01]  /*1e090*/  STL [R1+0xb00], R3 ;  /* 0x000b000301007387 */ /* 0x000fe20000100800 */
[----:B------:R-:W3:Y:S01]  /*1e0a0*/  LDL.LU R20, [R1+0x90] ;  /* 0x0000900001147983 */ /* 0x000ee20000300800 */
[----:B------:R-:W-:Y:S02]  /*1e0b0*/  STL.64 [R1+0xc0], R12 ;  /* 0x0000c00c01007387 */ /* 0x000fe40000100a00 */
[----:B------:R-:W-:Y:S02]  /*1e0c0*/  STL.64 [R1+0xc8], R14 ;  /* 0x0000c80e01007387 */ /* 0x000fe40000100a00 */
[----:B------:R-:W3:Y:S01]  /*1e0d0*/  LDL.LU R21, [R1+0x94] ;  /* 0x0000940001157983 */ /* 0x000ee20000300800 */
[----:B------:R-:W3:Y:S01]  /*1e0e0*/  LDL.LU R22, [R1+0x98] ;  /* 0x0000980001167983 */ /* 0x000ee20000300800 */
[----:B------:R-:W3:Y:S02]  /*1e0f0*/  LDL.LU R23, [R1+0x9c] ;  /* 0x00009c0001177983 */ /* 0x000ee40000300800 */
[----:B0-----:R-:W4:Y:S01]  /*1e100*/  LDL R26, [R1+0x874] ;  /* 0x00087400011a7983 */ /* 0x001f220000100800 */
[----:B------:R-:W0:Y:S04]  /*1e110*/  LDSM.16.MT88.4 R12, [R28+0xb000] ;  /* 0x00b000001c0c783b */ /* 0x000e280000004200 */
[----:B----4-:R1:W-:Y:S01]  /*1e120*/  STL [R1+0xb90], R26 ;  /* 0x000b901a01007387 */ /* 0x0103e20000100800 */
[----:B------:R-:W4:Y:S02]  /*1e130*/  LDL.LU R24, [R1+0x40] ;  /* 0x0000400001187983 */ /* 0x000f240000300800 */
[----:B------:R-:W4:Y:S01]  /*1e140*/  LDL.LU R25, [R1+0x44] ;  /* 0x0000440001197983 */ /* 0x000f220000300800 */
[----:B-1----:R-:W4:Y:S01]  /*1e150*/  LDL.LU R26, [R1+0x48] ;  /* 0x00004800011a7983 */ /* 0x002f220000300800 */
[----:B------:R-:W4:Y:S02]  /*1e160*/  LDL.LU R27, [R1+0x4c] ;  /* 0x00004c00011b7983 */ /* 0x000f240000300800 */
[----:B0-----:R-:W-:Y:S02]  /*1e170*/  STL.64 [R1+0xb58], R14 ;  /* 0x000b580e01007387 */ /* 0x001fe40000100a00 */
[----:B------:R0:W-:Y:S02]  /*1e180*/  STL.64 [R1+0xb50], R12 ;  /* 0x000b500c01007387 */ /* 0x0001e40000100a00 */
[----:B0-----:R-:W3:Y:S01]  /*1e190*/  LDL.LU R12, [R1+0xf0] ;  /* 0x0000f000010c7983 */ /* 0x001ee20000300800 */
[----:B------:R-:W3:Y:S02]  /*1e1a0*/  LDL.LU R13, [R1+0xf4] ;  /* 0x0000f400010d7983 */ /* 0x000ee40000300800 */
[----:B------:R-:W3:Y:S02]  /*1e1b0*/  LDL.LU R14, [R1+0xf8] ;  /* 0x0000f800010e7983 */ /* 0x000ee40000300800 */
[----:B------:R-:W-:-:S02]  /*1e1c0*/  IMAD.MOV.U32 R15, RZ, RZ, R2 ;  /* 0x000000ffff0f7224 */ /* 0x000fc400078e0002 */
[----:B------:R-:W4:Y:S01]  /*1e1d0*/  LDL.LU R2, [R1+0xbb8] ;  /* 0x000bb80001027983 */ /* 0x000f220000300800 */
[C---:B--2---:R-:W-:Y:S03]  /*1e1e0*/  HMMA.16816.F32 R4, R16.reuse, R8, R4 ;  /* 0x000000081004723c */ /* 0x044fe60000001804 */
[----:B---3--:R-:W-:Y:S01]  /*1e1f0*/  STL.64 [R1+0xb68], R14 ;  /* 0x000b680e01007387 */ /* 0x008fe20000100a00 */
[----:B------:R0:W-:Y:S03]  /*1e200*/  STL.64 [R1+0xb60], R12 ;  /* 0x000b600c01007387 */ /* 0x0001e60000100a00 */
[----:B0-----:R-:W2:Y:S01]  /*1e210*/  LDL.LU R12, [R1] ;  /* 0x00000000010c7983 */ /* 0x001ea20000300800 */
[----:B------:R-:W2:Y:S02]  /*1e220*/  LDL.LU R13, [R1+0x4] ;  /* 0x00000400010d7983 */ /* 0x000ea40000300800 */
[----:B------:R-:W3:Y:S02]  /*1e230*/  LDL.LU R14, [R1+0x8] ;  /* 0x00000800010e7983 */ /* 0x000ee40000300800 */
[----:B------:R-:W3:Y:S11]  /*1e240*/  LDL.LU R15, [R1+0xc] ;  /* 0x00000c00010f7983 */ /* 0x000ef60000300800 */
[----:B------:R-:W-:Y:S01]  /*1e250*/  @!UPT UIADD3 URZ, URZ, URZ, URZ ;  /* 0x0000003f3f3ff290 */ /* 0x000fe2000fffe03f */
[----:B------:R-:W-:Y:S01]  /*1e260*/  IMAD.MOV.U32 R3, RZ, RZ, R7 ;  /* 0x000000ffff037224 */ /* 0x000fe200078e0007 */
[----:B---3--:R-:W-:Y:S01]  /*1e270*/  STL.64 [R1+0xb78], R14 ;  /* 0x000b780e01007387 */ /* 0x008fe20000100a00 */
[----:B--2---:R0:W-:Y:S03]  /*1e280*/  STL.64 [R1+0xb70], R12 ;  /* 0x000b700c01007387 */ /* 0x0041e60000100a00 */
[----:B0-----:R-:W2:Y:S01]  /*1e290*/  LDL.LU R12, [R1+0x30] ;  /* 0x00003000010c7983 */ /* 0x001ea20000300800 */
[----:B------:R-:W2:Y:S02]  /*1e2a0*/  LDL.LU R13, [R1+0x34] ;  /* 0x00003400010d7983 */ /* 0x000ea40000300800 */
[----:B------:R-:W2:Y:S02]  /*1e2b0*/  LDL.LU R14, [R1+0x38] ;  /* 0x00003800010e7983 */ /* 0x000ea40000300800 */
[----:B------:R-:W-:Y:S01]  /*1e2c0*/  STL.64 [R1+0xb0], R4 ;  /* 0x0000b00401007387 */ /* 0x000fe20000100a00 */
[----:B------:R0:W-:Y:S04]  /*1e2d0*/  STL [R1+0xb8], R6 ;  /* 0x0000b80601007387 */ /* 0x0001e80000100800 */
[----:B0-----:R-:W3:Y:S01]  /*1e2e0*/  LDL.LU.64 R6, [R1+0xbb0] ;  /* 0x000bb00001067983 */ /* 0x001ee20000300a00 */
[----:B------:R-:W2:Y:S02]  /*1e2f0*/  LDL.LU.64 R4, [R1+0xba8] ;  /* 0x000ba80001047983 */ /* 0x000ea40000300a00 */
[----:B------:R-:W-:Y:S02]  /*1e300*/  STL.64 [R1+0xb88], R10 ;  /* 0x000b880a01007387 */ /* 0x000fe40000100a00 */
[----:B------:R0:W-:Y:S02]  /*1e310*/  STL.64 [R1+0xb80], R8 ;  /* 0x000b800801007387 */ /* 0x0001e40000100a00 */
[----:B0-----:R-:W3:Y:S01]  /*1e320*/  LDL.LU.64 R8, [R1+0x10] ;  /* 0x0000100001087983 */ /* 0x001ee20000300a00 */
[----:B------:R-:W-:Y:S01]  /*1e330*/  STL [R1+0xb04], R3 ;  /* 0x000b040301007387 */ /* 0x000fe20000100800 */
[----:B--2---:R-:W-:Y:S02]  /*1e340*/  HMMA.16816.F32 R16, R16, R4, R20 ;  /* 0x000000041010723c */ /* 0x004fe40000001814 */
[----:B------:R-:W2:Y:S01]  /*1e350*/  LDL.LU.64 R22, [R1+0xba0] ;  /* 0x000ba00001167983 */ /* 0x000ea20000300a00 */
[----:B------:R-:W2:Y:S11]  /*1e360*/  LDL.LU.64 R20, [R1+0xb98] ;  /* 0x000b980001147983 */ /* 0x000eb60000300a00 */
[----:B------:R-:W-:Y:S09]  /*1e370*/  @!UPT UIADD3 URZ, URZ, URZ, URZ ;  /* 0x0000003f3f3ff290 */ /* 0x000ff2000fffe03f */
[----:B------:R0:W-:Y:S01]  /*1e380*/  STL.64 [R1+0xa0], R16 ;  /* 0x0000a01001007387 */ /* 0x0001e20000100a00 */
[----:B------:R-:W-:Y:S03]  /*1e390*/  STL.64 [R1+0xa8], R18 ;  /* 0x0000a81201007387 */ /* 0x000fe60000100a00 */
[----:B0-----:R-:W2:Y:S01]  /*1e3a0*/  LDL.LU.64 R16, [R1+0x20] ;  /* 0x0000200001107983 */ /* 0x001ea20000300a00 */
[----:B----4-:R-:W-:Y:S02]  /*1e3b0*/  IMAD.MOV.U32 R15, RZ, RZ, R2 ;  /* 0x000000ffff0f7224 */ /* 0x010fe400078e0002 */
[----:B---3--:R-:W-:-:S05]  /*1e3c0*/  IMAD.MOV.U32 R2, RZ, RZ, R9 ;  /* 0x000000ffff027224 */ /* 0x008fca00078e0009 */
[C---:B--2---:R-:W-:Y:S08]  /*1e3d0*/  HMMA.16816.F32 R12, R20.reuse, R8, R12 ;  /* 0x00000008140c723c */ /* 0x044ff0000000180c */
[----:B------:R-:W-:Y:S11]  /*1e3e0*/  HMMA.16816.F32 R24, R20, R16, R24 ;  /* 0x000000101418723c */ /* 0x000ff60000001818 */
[----:B------:R-:W-:Y:S05]  /*1e3f0*/  @!UPT UIADD3 URZ, URZ, URZ, URZ ;  /* 0x0000003f3f3ff290 */ /* 0x000fea000fffe03f */
[----:B------:R-:W-:-:S07]  /*1e400*/  IMAD.MOV.U32 R3, RZ, RZ, R15 ;  /* 0x000000ffff037224 */ /* 0x000fce00078e000f */
[----:B------:R0:W-:Y:S01]  /*1e410*/  STL.64 [R1+0x90], R24 ;  /* 0x0000901801007387 */ /* 0x0001e20000100a00 */
[----:B------:R1:W-:Y:S02]  /*1e420*/  STL.64 [R1+0x98], R26 ;  /* 0x0000981a01007387 */ /* 0x0003e40000100a00 */
[----:B0-----:R-:W-:Y:S01]  /*1e430*/  IMAD.MOV.U32 R25, RZ, RZ, R16 ;  /* 0x000000ffff197224 */ /* 0x001fe200078e0010 */
[----:B-1----:R-:W2:Y:S01]  /*1e440*/  LDL.LU R26, [R1+0xb90] ;  /* 0x000b9000011a7983 */ /* 0x002ea20000300800 */
[----:B------:R-:W-:Y:S02]  /*1e450*/  IMAD.MOV.U32 R16, RZ, RZ, R8 ;  /* 0x000000ffff107224 */ /* 0x000fe400078e0008 */
[----:B------:R-:W3:Y:S02]  /*1e460*/  LDL.LU.64 R10, [R1+0xb88] ;  /* 0x000b8800010a7983 */ /* 0x000ee40000300a00 */
[----:B------:R-:W4:Y:S01]  /*1e470*/  LDL.LU.64 R8, [R1+0xb80] ;  /* 0x000b800001087983 */ /* 0x000f220000300a00 */
[----:B------:R-:W-:Y:S01]  /*1e480*/  STL.64 [R1+0x80], R12 ;  /* 0x0000800c01007387 */ /* 0x000fe20000100a00 */
[----:B------:R0:W-:Y:S03]  /*1e490*/  STL [R1+0x88], R14 ;  /* 0x0000880e01007387 */ /* 0x0001e60000100800 */
[----:B0-----:R-:W4:Y:S01]  /*1e4a0*/  LDL.LU.64 R14, [R1+0xb78] ;  /* 0x000b7800010e7983 */ /* 0x001f220000300a00 */
[----:B------:R-:W4:Y:S02]  /*1e4b0*/  LDL.LU.64 R12, [R1+0xb70] ;  /* 0x000b7000010c7983 */ /* 0x000f240000300a00 */
[----:B------:R-:W-:Y:S02]  /*1e4c0*/  STL [R1+0xb08], R3 ;  /* 0x000b080301007387 */ /* 0x000fe40000100800 */
[----:B------:R-:W-:Y:S01]  /*1e4d0*/  IMAD.MOV.U32 R24, RZ, RZ, R17 ;  /* 0x000000ffff187224 */ /* 0x000fe200078e0011 */
[----:B----4-:R-:W-:Y:S11]  /*1e4e0*/  HMMA.16816.F32 R12, R20, R8, R12 ;  /* 0x00000008140c723c */ /* 0x010ff6000000180c */
[----:B------:R-:W-:Y:S11]  /*1e4f0*/  @!UPT UIADD3 URZ, URZ, URZ, URZ ;  /* 0x0000003f3f3ff290 */ /* 0x000ff6000fffe03f */
[----:B------:R-:W-:Y:S01]  /*1e500*/  @!UPT UIADD3 URZ, URZ, URZ, URZ ;  /* 0x0000003f3f3ff290 */ /* 0x000fe2000fffe03f */
[----:B------:R-:W-:Y:S01]  /*1e510*/  STL.64 [R1+0x70], R12 ;  /* 0x0000700c01007387 */ /* 0x000fe20000100a00 */
[----:B------:R0:W-:Y:S03]  /*1e520*/  STL.64 [R1+0x78], R14 ;  /* 0x0000780e01007387 */ /* 0x0001e60000100a00 */
[----:B0-----:R-:W4:Y:S01]  /*1e530*/  LDL.LU.64 R14, [R1+0xb68] ;  /* 0x000b6800010e7983 */ /* 0x001f220000300a00 */
[----:B------:R-:W4:Y:S02]  /*1e540*/  LDL.LU.64 R12, [R1+0xb60] ;  /* 0x000b6000010c7983 */ /* 0x000f240000300a00 */
[----:B------:R-:W4:Y:S02]  /*1e550*/  LDL R27, [R1+0x870] ;  /* 0x00087000011b7983 */ /* 0x000f240000100800 */
[----:B---3--:R-:W-:Y:S01]  /*1e560*/  STL.64 [R1+0xb30], R10 ;  /* 0x000b300a01007387 */ /* 0x008fe20000100a00 */
[----:B------:R0:W-:Y:S02]  /*1e570*/  STL.64 [R1+0xb28], R8 ;  /* 0x000b280801007387 */ /* 0x0001e40000100a00 */
[----:B0-----:R-:W-:-:S02]  /*1e580*/  IMAD.MOV.U32 R8, RZ, RZ, R16 ;  /* 0x000000ffff087224 */ /* 0x001fc400078e0010 */
[----:B------:R-:W0:Y:S01]  /*1e590*/  LDSM.16.MT88.4 R16, [R0+0xb800] ;  /* 0x00b800000010783b */ /* 0x000e220000004200 */
[----:B------:R-:W-:-:S05]  /*1e5a0*/  IMAD.MOV.U32 R9, RZ, RZ, R2 ;  /* 0x000000ffff097224 */ /* 0x000fca00078e0002 */
[----:B------:R1:W-:Y:S01]  /*1e5b0*/  STL.64 [R1+0xb48], R8 ;  /* 0x000b480801007387 */ /* 0x0003e20000100a00 */
[----:B0-----:R-:W-:Y:S02]  /*1e5c0*/  IMAD.MOV.U32 R3, RZ, RZ, R17 ;  /* 0x000000ffff037224 */ /* 0x001fe400078e0011 */
[----:B------:R-:W-:Y:S01]  /*1e5d0*/  IMAD.MOV.U32 R2, RZ, RZ, R18 ;  /* 0x000000ffff027224 */ /* 0x000fe200078e0012 */
[----:B------:R-:W-:Y:S01]  /*1e5e0*/  STL [R1], R16 ;  /* 0x0000001001007387 */ /* 0x000fe20000100800 */
[----:B------:R-:W-:Y:S02]  /*1e5f0*/  IMAD.MOV.U32 R0, RZ, RZ, R19 ;  /* 0x000000ffff007224 */ /* 0x000fe400078e0013 */
[----:B--2---:R-:W0:Y:S04]  /*1e600*/  LDSM.16.MT88.4 R16, [R26+0xb800] ;  /* 0x00b800001a10783b */ /* 0x004e280000004200 */
[----:B-1----:R-:W2:Y:S01]  /*1e610*/  LDL.LU R8, [R1+0x170] ;  /* 0x0001700001087983 */ /* 0x002ea20000300800 */
[----:B------:R-:W2:Y:S01]  /*1e620*/  LDL.LU R9, [R1+0x174] ;  /* 0x0001740001097983 */ /* 0x000ea20000300800 */
[----:B------:R-:W2:Y:S02]  /*1e630*/  LDL.LU R10, [R1+0x178] ;  /* 0x00017800010a7983 */ /* 0x000ea40000300800 */
[----:B------:R-:W2:Y:S01]  /*1e640*/  LDL.LU R11, [R1+0x17c] ;  /* 0x00017c00010b7983 */ /* 0x000ea20000300800 */
[----:B0-----:R0:W-:Y:S01]  /*1e650*/  STL.64 [R1+0xad0], R18 ;  /* 0x000ad01201007387 */ /* 0x0011e20000100a00 */
[----:B------:R-:W-:Y:S03]  /*1e660*/  STL.64 [R1+0xac8], R16 ;  /* 0x000ac81001007387 */ /* 0x000fe60000100a00 */
[----:B0-----:R-:W3:Y:S04]  /*1e670*/  LDL R18, [R1+0x28] ;  /* 0x0000280001127983 */ /* 0x001ee80000100800 */
[----:B------:R-:W3:Y:S01]  /*1e680*/  LDL R19, [R1+0x2c] ;  /* 0x00002c0001137983 */ /* 0x000ee20000100800 */
[----:B----4-:R-:W-:Y:S03]  /*1e690*/  HMMA.16816.F32 R20, R20, R4, R12 ;  /* 0x000000041414723c */ /* 0x010fe6000000180c */
[----:B------:R-:W2:Y:S01]  /*1e6a0*/  LDL.LU.64 R14, [R1+0xb58] ;  /* 0x000b5800010e7983 */ /* 0x000ea20000300a00 */
[----:B------:R-:W2:Y:S02]  /*1e6b0*/  LDL.LU.64 R12, [R1+0xb50] ;  /* 0x000b5000010c7983 */ /* 0x000ea40000300a00 */
[----:B------:R-:W-:Y:S02]  /*1e6c0*/  STL.64 [R1+0xb18], R6 ;  /* 0x000b180601007387 */ /* 0x000fe40000100a00 */
[----:B------:R0:W-:Y:S11]  /*1e6d0*/  STL.64 [R1+0xb10], R4 ;  /* 0x000b100401007387 */ /* 0x0001f60000100a00 */
[----:B------:R-:W-:Y:S04]  /*1e6e0*/  @!UPT UIADD3 URZ, URZ, URZ, URZ ;  /* 0x0000003f3f3ff290 */ /* 0x000fe8000fffe03f */
[----:B------:R-:W-:Y:S01]  /*1e6f0*/  STL.64 [R1+0x60], R20 ;  /* 0x0000601401007387 */ /* 0x000fe20000100a00 */
[----:B------:R-:W-:Y:S02]  /*1e700*/  STL.64 [R1+0x68], R22 ;  /* 0x0000681601007387 */ /* 0x000fe40000100a00 */
[----:B0-----:R-:W4:Y:S02]  /*1e710*/  LDL.LU R4, [R1+0x150] ;  /* 0x0001500001047983 */ /* 0x001f240000300800 */
[----:B------:R-:W4:Y:S01]  /*1e720*/  LDL.LU R5, [R1+0x154] ;  /* 0x0001540001057983 */ /* 0x000f220000300800 */
[----:B------:R-:W3:Y:S01]  /*1e730*/  LDL.LU R6, [R1+0x158] ;  /* 0x0001580001067983 */ /* 0x000ee20000300800 */
[----:B------:R-:W3:Y:S03]  /*1e740*/  LDL.LU R7, [R1+0x15c] ;  /* 0x00015c0001077983 */ /* 0x000ee60000300800 */
[----:B------:R-:W0:Y:S01]  /*1e750*/  LDSM.16.MT88.4 R20, [R27+0xb800] ;  /* 0x00b800001b14783b */ /* 0x000e220000004200 */
[----:B------:R-:W-:-:S02]  /*1e760*/  IMAD.MOV.U32 R16, RZ, RZ, R25 ;  /* 0x000000ffff107224 */ /* 0x000fc400078e0019 */
[----:B------:R-:W-:Y:S02]  /*1e770*/  IMAD.MOV.U32 R17, RZ, RZ, R24 ;  /* 0x000000ffff117224 */ /* 0x000fe400078e0018 */
[----:B------:R-:W1:Y:S05]  /*1e780*/  LDSM.16.MT88.4 R24, [R28+0xb800] ;  /* 0x00b800001c18783b */ /* 0x000e6a0000004200 */
[C---:B--2---:R-:W-:Y:S01]  /*1e790*/  HMMA.16816.F32 R8, R12.reuse, R16, R8 ;  /* 0x000000100c08723c */ /* 0x044fe20000001808 */
[----:B---3--:R-:W-:Y:S01]  /*1e7a0*/  STL.64 [R1+0xb40], R6 ;  /* 0x000b400601007387 */ /* 0x008fe20000100a00 */
[----:B----4-:R2:W-:Y:S03]  /*1e7b0*/  STL.64 [R1+0xb38], R4 ;  /* 0x000b380401007387 */ /* 0x0105e60000100a00 */
[----:B--2---:R-:W2:Y:S01]  /*1e7c0*/  LDL.LU R4, [R1+0x160] ;  /* 0x0001600001047983 */ /* 0x004ea20000300800 */
[----:B------:R-:W2:Y:S02]  /*1e7d0*/  LDL.LU R5, [R1+0x164] ;  /* 0x0001640001057983 */ /* 0x000ea40000300800 */
[----:B------:R-:W2:Y:S02]  /*1e7e0*/  LDL.LU R6, [R1+0x168] ;  /* 0x0001680001067983 */ /* 0x000ea40000300800 */
[----:B------:R-:W2:Y:S01]  /*1e7f0*/  LDL.LU R7, [R1+0x16c] ;  /* 0x00016c0001077983 */ /* 0x000ea20000300800 */
[----:B0-----:R-:W-:Y:S01]  /*1e800*/  STL.64 [R1+0xa90], R22 ;  /* 0x000a901601007387 */ /* 0x001fe20000100a00 */
[----:B------:R0:W-:Y:S03]  /*1e810*/  STL.64 [R1+0xa88], R20 ;  /* 0x000a881401007387 */ /* 0x0001e60000100a00 */
[----:B0-----:R-:W3:Y:S01]  /*1e820*/  LDL.LU R20, [R1+0x130] ;  /* 0x0001300001147983 */ /* 0x001ee20000300800 */
[----:B------:R-:W3:Y:S02]  /*1e830*/  LDL.LU R21, [R1+0x134] ;  /* 0x0001340001157983 */ /* 0x000ee40000300800 */
[----:B------:R-:W3:Y:S02]  /*1e840*/  LDL.LU R22, [R1+0x138] ;  /* 0x0001380001167983 */ /* 0x000ee40000300800 */
[----:B-1----:R-:W-:Y:S01]  /*1e850*/  STL [R1+0xa4c], R26 ;  /* 0x000a4c1a01007387 */ /* 0x002fe20000100800 */
[----:B------:R-:W-:Y:S02]  /*1e860*/  STL [R1+0xa48], R27 ;  /* 0x000a481b01007387 */ /* 0x000fe40000100800 */
[----:B------:R0:W-:Y:S02]  /*1e870*/  STL.64 [R1+0x50], R8 ;  /* 0x0000500801007387 */ /* 0x0001e40000100a00 */
[----:B------:R2:W-:Y:S01]  /*1e880*/  STL.64 [R1+0x58], R10 ;  /* 0x0000580a01007387 */ /* 0x0005e20000100a00 */
[----:B0-----:R-:W2:Y:S01]  /*1e890*/  LDL.LU.64 R8, [R1+0xb48] ;  /* 0x000b480001087983 */ /* 0x001ea20000300a00 */
[----:B------:R-:W-:Y:S01]  /*1e8a0*/  IMAD.MOV.U32 R23, RZ, RZ, R29 ;  /* 0x000000ffff177224 */ /* 0x000fe200078e001d */
[C---:B--2---:R-:W-:Y:S02]  /*1e8b0*/  HMMA.16816.F32 R8, R12.reuse, R8, R4 ;  /* 0x000000080c08723c */ /* 0x044fe40000001804 */
[----:B------:R-:W2:Y:S01]  /*1e8c0*/  LDL.LU.64 R6, [R1+0xb40] ;  /* 0x000b400001067983 */ /* 0x000ea20000300a00 */
[----:B------:R-:W2:Y:S11]  /*1e8d0*/  LDL.LU.64 R4, [R1+0xb38] ;  /* 0x000b380001047983 */ /* 0x000eb60000300a00 */
[----:B------:R-:W-:Y:S10]  /*1e8e0*/  @!UPT UIADD3 URZ, URZ, URZ, URZ ;  /* 0x0000003f3f3ff290 */ /* 0x000ff4000fffe03f */
[----:B------:R-:W-:Y:S02]  /*1e8f0*/  IMAD.MOV.U32 R29, RZ, RZ, R10 ;  /* 0x000000ffff1d7224 */ /* 0x000fe400078e000a */
[----:B------:R-:W-:Y:S02]  /*1e900*/  IMAD.MOV.U32 R28, RZ, RZ, R11 ;  /* 0x000000ffff1c7224 */ /* 0x000fe400078e000b */
[----:B------:R-:W-:Y:S02]  /*1e910*/  IMAD.MOV.U32 R26, RZ, RZ, R8 ;  /* 0x000000ffff1a7224 */ /* 0x000fe400078e0008 */
[----:B------:R-:W-:Y:S01]  /*1e920*/  IMAD.MOV.U32 R27, RZ, RZ, R9 ;  /* 0x000000ffff1b7224 */ /* 0x000fe200078e0009 */
[----:B------:R-:W4:Y:S01]  /*1e930*/  LDL.LU.64 R10, [R1+0xb30] ;  /* 0x000b3000010a7983 */ /* 0x000f220000300a00 */
[----:B------:R-:W2:Y:S03]  /*1e940*/  LDL.LU.64 R8, [R1+0xb28] ;  /* 0x000b280001087983 */ /* 0x000ea60000300a00 */
[----:B------:R-:W-:Y:S01]  /*1e950*/  STL.64 [R1+0xa58], R26 ;  /* 0x000a581a01007387 */ /* 0x000fe20000100a00 */
[----:B------:R4:W-:Y:S01]  /*1e960*/  STL.64 [R1+0xa50], R24 ;  /* 0x000a501801007387 */ /* 0x0009e20000100a00 */
[----:B--2---:R-:W-:Y:S01]  /*1e970*/  HMMA.16816.F32 R4, R12, R8, R4 ;  /* 0x000000080c04723c */ /* 0x004fe20000001804 */
[----:B----4-:R-:W-:-:S02]  /*1e980*/  IMAD.MOV.U32 R24, RZ, RZ, R10 ;  /* 0x000000ffff187224 */ /* 0x010fc400078e000a */
[----:B------:R-:W-:Y:S01]  /*1e990*/  IMAD.MOV.U32 R25, RZ, RZ, R11 ;  /* 0x000000ffff197224 */ /* 0x000fe200078e000b */
[----:B------:R-:W2:Y:S01]  /*1e9a0*/  LDL.LU R10, [R1+0xb24] ;  /* 0x000b2400010a7983 */ /* 0x000ea20000300800 */
[----:B------:R-:W2:Y:S02]  /*1e9b0*/  LDL.LU R11, [R1+0xb20] ;  /* 0x000b2000010b7983 */ /* 0x000ea40000300800 */
[----:B------:R-:W4:Y:S02]  /*1e9c0*/  LDL.LU R26, [R1+0x148] ;  /* 0x00014800011a7983 */ /* 0x000f240000300800 */
[----:B------:R-:W4:Y:S11]  /*1e9d0*/  LDL.LU R27, [R1+0x14c] ;  /* 0x00014c00011b7983 */ /* 0x000f360000300800 */
[----:B------:R-:W-:Y:S03]  /*1e9e0*/  @!UPT UIADD3 URZ, URZ, URZ, URZ ;  /* 0x0000003f3f3ff290 */ /* 0x000fe6000fffe03f */
[----:B------:R0:W-:Y:S01]  /*1e9f0*/  STL.64 [R1+0x30], R4 ;  /* 0x0000300401007387 */ /* 0x0001e20000100a00 */
[----:B------:R-:W-:Y:S02]  /*1ea00*/  IMAD.MOV.U32 R9, RZ, RZ, R6 ;  /* 0x000000ffff097224 */ /* 0x000fe400078e0006 */
[----:B------:R-:W-:Y:S02]  /*1ea10*/  IMAD.MOV.U32 R8, RZ, RZ, R7 ;  /* 0x000000ffff087224 */ /* 0x000fe400078e0007 */
[----:B------:R-:W3:Y:S04]  /*1ea20*/  LDL.LU.64 R6, [R1+0xb18] ;  /* 0x000b180001067983 */ /* 0x000ee80000300a00 */
[----:B0-----:R-:W4:Y:S04]  /*1ea30*/  LDL.LU.64 R4, [R1+0xb10] ;  /* 0x000b100001047983 */ /* 0x001f280000300a00 */
[----:B--2---:R-:W-:Y:S01]  /*1ea40*/  STL.64 [R1+0xae8], R10 ;  /* 0x000ae80a01007387 */ /* 0x004fe20000100a00 */
[----:B------:R-:W-:Y:S01]  /*1ea50*/  STL.64 [R1+0xae0], R8 ;  /* 0x000ae00801007387 */ /* 0x000fe20000100a00 */
[----:B----4-:R-:W-:Y:S02]  /*1ea60*/  HMMA.16816.F32 R12, R12, R4, R24 ;  /* 0x000000040c0c723c */ /* 0x010fe40000001818 */
[----:B---3--:R-:W-:Y:S11]  /*1ea70*/  STL.64 [R1+0xad8], R6 ;  /* 0x000ad80601007387 */ /* 0x008ff60000100a00 */
[----:B------:R-:W-:Y:S10]  /*1ea80*/  @!UPT UIADD3 URZ, URZ, URZ, URZ ;  /* 0x0000003f3f3ff290 */ /* 0x000ff4000fffe03f */
[----:B------:R-:W-:Y:S01]  /*1ea90*/  STL.64 [R1+0xa10], R14 ;  /* 0x000a100e01007387 */ /* 0x000fe20000100a00 */
[----:B------:R0:W-:Y:S03]  /*1eaa0*/  STL.64 [R1+0xa08], R12 ;  /* 0x000a080c01007387 */ /* 0x0001e60000100a00 */
[----:B0-----:R-:W2:Y:S01]  /*1eab0*/  LDL.LU R12, [R1] ;  /* 0x00000000010c7983 */ /* 0x001ea20000300800 */
[----:B------:R-:W-:Y:S02]  /*1eac0*/  IMAD.MOV.U32 R13, RZ, RZ, R3 ;  /* 0x000000ffff0d7224 */ /* 0x000fe400078e0003 */
[----:B------:R-:W-:Y:S02]  /*1ead0*/  IMAD.MOV.U32 R14, RZ, RZ, R2 ;  /* 0x000000ffff0e7224 */ /* 0x000fe400078e0002 */
[----:B------:R-:W-:Y:S01]  /*1eae0*/  IMAD.MOV.U32 R15, RZ, RZ, R0 ;  /* 0x000000ffff0f7224 */ /* 0x000fe200078e0000 */
[----:B------:R-:W3:Y:S06]  /*1eaf0*/  LDL.LU R3, [R1+0xb08] ;  /* 0x000b080001037983 */ /* 0x000eec0000300800 */
[----:B--2---:R-:W-:Y:S11]  /*1eb00*/  HMMA.16816.F32 R4, R12, R18, R20 ;  /* 0x000000120c04723c */ /* 0x004ff60000001814 */
[----:B------:R-:W-:Y:S11]  /*1eb10*/  @!UPT UIADD3 URZ, URZ, URZ, URZ ;  /* 0x0000003f3f3ff290 */ /* 0x000ff6000fffe03f */
[----:B------:R-:W-:Y:S01]  /*1eb20*/  @!UPT UIADD3 URZ, URZ, URZ, URZ ;  /* 0x0000003f3f3ff290 */ /* 0x000fe2000fffe03f */
[----:B------:R-:W-:Y:S01]  /*1eb30*/  STL.64 [R1+0x180], R4 ;  /* 0x0001800401007387 */ /* 0x000fe20000100a00 */
[----:B------:R-:W-:Y:S02]  /*1eb40*/  STL.64 [R1+0x188], R6 ;  /* 0x0001880601007387 */ /* 0x000fe40000100a00 */
[----:B------:R-:W2:Y:S02]  /*1eb50*/  LDL.LU R24, [R1+0x70] ;  /* 0x0000700001187983 */ /* 0x000ea40000300800 */
[----:B------:R-:W2:Y:S01]  /*1eb60*/  LDL.LU R25, [R1+0x74] ;  /* 0x0000740001197983 */ /* 0x000ea20000300800 */
[----:B------:R-:W4:Y:S01]  /*1eb70*/  LDL.LU R26, [R1+0x78] ;  /* 0x00007800011a7983 */ /* 0x000f220000300800 */
[----:B------:R-:W4:Y:S03]  /*1eb80*/  LDL.LU R27, [R1+0x7c] ;  /* 0x00007c00011b7983 */ /* 0x000f260000300800 */
[----:B----4-:R-:W-:Y:S01]  /*1eb90*/  STL.64 [R1+0xa68], R26 ;  /* 0x000a681a01007387 */ /* 0x010fe20000100a00 */
[----:B--2---:R0:W-:Y:S03]  /*1eba0*/  STL.64 [R1+0xa60], R24 ;  /* 0x000a601801007387 */ /* 0x0041e60000100a00 */
[----:B0-----:R-:W2:Y:S01]  /*1ebb0*/  LDL.LU R24, [R1+0x80] ;  /* 0x0000800001187983 */ /* 0x001ea20000300800 */
[----:B------:R-:W2:Y:S02]  /*1ebc0*/  LDL.LU R25, [R1+0x84] ;  /* 0x0000840001197983 */ /* 0x000ea40000300800 */
[----:B------:R-:W4:Y:S02]  /*1ebd0*/  LDL.LU R26, [R1+0x88] ;  /* 0x00008800011a7983 */ /* 0x000f240000300800 */
[----:B---3--:R-:W-:-:S02]  /*1ebe0*/  IMAD.MOV.U32 R27, RZ, RZ, R3 ;  /* 0x000000ffff1b7224 */ /* 0x008fc400078e0003 */
[----:B------:R-:W3:Y:S01]  /*1ebf0*/  LDL.LU R3, [R1+0xb04] ;  /* 0x000b040001037983 */ /* 0x000ee20000300800 */
[----:B------:R-:W2:Y:S02]  /*1ec00*/  LDL.LU R16, [R1+0xe0] ;  /* 0x0000e00001107983 */ /* 0x000ea40000300800 */
[----:B------:R-:W2:Y:S02]  /*1ec10*/  LDL.LU R17, [R1+0xe4] ;  /* 0x0000e40001117983 */ /* 0x000ea40000300800 */
[----:B------:R-:W2:Y:S01]  /*1ec20*/  LDL.LU R18, [R1+0xe8] ;  /* 0x0000e80001127983 */ /* 0x000ea20000300800 */
[----:B------:R-:W2:Y:S01]  /*1ec30*/  LDL.LU R19, [R1+0xec] ;  /* 0x0000ec0001137983 */ /* 0x000ea20000300800 */
[----:B------:R-:W-:Y:S02]  /*1ec40*/  IMAD.MOV.U32 R0, RZ, RZ, R4 ;  /* 0x000000ffff007224 */ /* 0x000fe400078e0004 */
[----:B------:R-:W-:Y:S01]  /*1ec50*/  IMAD.MOV.U32 R2, RZ, RZ, R7 ;  /* 0x000000ffff027224 */ /* 0x000fe200078e0007 */
[----:B--2---:R-:W-:Y:S01]  /*1ec60*/  STL.64 [R1+0xaf8], R18 ;  /* 0x000af81201007387 */ /* 0x004fe20000100a00 */
[----:B------:R0:W-:Y:S03]  /*1ec70*/  STL.64 [R1+0xaf0], R16 ;  /* 0x000af01001007387 */ /* 0x0001e60000100a00 */
[----:B0-----:R-:W2:Y:S01]  /*1ec80*/  LDL.LU R16, [R1+0x120] ;  /* 0x0001200001107983 */ /* 0x001ea20000300800 */
[----:B------:R-:W2:Y:S02]  /*1ec90*/  LDL.LU R17, [R1+0x124] ;  /* 0x0001240001117983 */ /* 0x000ea40000300800 */
[----:B------:R-:W2:Y:S02]  /*1eca0*/  LDL.LU R18, [R1+0x128] ;  /* 0x0001280001127983 */ /* 0x000ea40000300800 */
[----:B------:R-:W2:Y:S01]  /*1ecb0*/  LDL.LU R19, [R1+0x12c] ;  /* 0x00012c0001137983 */ /* 0x000ea20000300800 */
[----:B------:R-:W2:Y:S01]  /*1ecc0*/  LDL.LU.64 R10, [R1+0x18] ;  /* 0x00001800010a7983 */ /* 0x000ea20000300a00 */
[----:B------:R-:W2:Y:S02]  /*1ecd0*/  LDL.LU R4, [R1+0x110] ;  /* 0x0001100001047983 */ /* 0x000ea40000300800 */
[----:B------:R-:W2:Y:S02]  /*1ece0*/  LDL.LU R5, [R1+0x114] ;  /* 0x0001140001057983 */ /* 0x000ea40000300800 */
[----:B------:R-:W2:Y:S01]  /*1ecf0*/  LDL.LU R6, [R1+0x118] ;  /* 0x0001180001067983 */ /* 0x000ea20000300800 */
[----:B------:R-:W2:Y:S01]  /*1ed00*/  LDL.LU R7, [R1+0x11c] ;  /* 0x00011c0001077983 */ /* 0x000ea20000300800 */
        /* <DEDUP_REMOVED lines=9> */
[----:B---3--:R-:W-:-:S02]  /*1eda0*/  IMAD.MOV.U32 R23, RZ, RZ, R3 ;  /* 0x000000ffff177224 */ /* 0x008fc400078e0003 */
[----:B------:R-:W3:Y:S01]  /*1edb0*/  LDL.LU R3, [R1+0xb00] ;  /* 0x000b000001037983 */ /* 0x000ee20000300800 */
[----:B------:R-:W-:Y:S03]  /*1edc0*/  HMMA.16816.F32 R16, R12, R10, R16 ;  /* 0x0000000a0c10723c */ /* 0x000fe60000001810 */
[----:B--2---:R-:W-:Y:S01]  /*1edd0*/  STL.64 [R1+0xab0], R22 ;  /* 0x000ab01601007387 */ /* 0x004fe20000100a00 */
        /* <DEDUP_REMOVED lines=8> */
[----:B------:R-:W2:Y:S02]  /*1ee60*/  LDL.LU R21, [R1+0xd4] ;  /* 0x0000d40001157983 */ /* 0x000ea40000300800 */
[----:B------:R-:W2:Y:S02]  /*1ee70*/  LDL.LU R22, [R1+0xd8] ;  /* 0x0000d80001167983 */ /* 0x000ea40000300800 */
[----:B----4-:R0:W-:Y:S01]  /*1ee80*/  STL.64 [R1+0xa78], R26 ;  /* 0x000a781a01007387 */ /* 0x0101e20000100a00 */
[----:B------:R-:W-:Y:S04]  /*1ee90*/  STL.64 [R1+0xa70], R24 ;  /* 0x000a701801007387 */ /* 0x000fe80000100a00 */
[----:B0-----:R-:W2:Y:S01]  /*1eea0*/  LDL.LU.64 R26, [R1+0x28] ;  /* 0x00002800011a7983 */ /* 0x001ea20000300a00 */
[----:B------:R0:W-:Y:S02]  /*1eeb0*/  STL [R1+0x97c], R0 ;  /* 0x00097c0001007387 */ /* 0x0001e40000100800 */
[----:B------:R1:W-:Y:S02]  /*1eec0*/  STL [R1+0x978], R2 ;  /* 0x0009780201007387 */ /* 0x0003e40000100800 */
[----:B------:R-:W-:Y:S01]  /*1eed0*/  STL.64 [R1+0x170], R16 ;  /* 0x0001701001007387 */ /* 0x000fe20000100a00 */
[----:B------:R4:W-:Y:S01]  /*1eee0*/  STL.64 [R1+0x178], R18 ;  /* 0x0001781201007387 */ /* 0x0009e20000100a00 */
[----:B0-----:R-:W-:-:S02]  /*1eef0*/  IMAD.MOV.U32 R0, RZ, RZ, R11 ;  /* 0x000000ffff007224 */ /* 0x001fc400078e000b */
[----:B-1----:R-:W-:Y:S01]  /*1ef00*/  IMAD.MOV.U32 R2, RZ, RZ, R10 ;  /* 0x000000ffff027224 */ /* 0x002fe200078e000a */
[----:B----4-:R-:W4:Y:S01]  /*1ef10*/  LDL.LU.64 R18, [R1+0xaf8] ;  /* 0x000af80001127983 */ /* 0x010f220000300a00 */
[----:B------:R-:W4:Y:S02]  /*1ef20*/  LDL.LU.64 R16, [R1+0xaf0] ;  /* 0x000af00001107983 */ /* 0x000f240000300a00 */
[----:B------:R-:W2:Y:S02]  /*1ef30*/  LDL.LU.64 R10, [R1+0xae8] ;  /* 0x000ae800010a7983 */ /* 0x000ea40000300a00 */
[----:B------:R-:W4:Y:S02]  /*1ef40*/  LDL.LU.64 R8, [R1+0xae0] ;  /* 0x000ae00001087983 */ /* 0x000f240000300a00 */
[----:B---3--:R-:W-:Y:S01]  /*1ef50*/  IMAD.MOV.U32 R23, RZ, RZ, R3 ;  /* 0x000000ffff177224 */ /* 0x008fe200078e0003 */
[C---:B--2---:R-:W-:Y:S11]  /*1ef60*/  HMMA.16816.F32 R4, R12.reuse, R10, R4 ;  /* 0x0000000a0c04723c */ /* 0x044ff60000001804 */
[----:B------:R-:W-:Y:S11]  /*1ef70*/  @!UPT UIADD3 URZ, URZ, URZ, URZ ;  /* 0x0000003f3f3ff290 */ /* 0x000ff6000fffe03f */
[----:B------:R-:W-:Y:S01]  /*1ef80*/  @!UPT UIADD3 URZ, URZ, URZ, URZ ;  /* 0x0000003f3f3ff290 */ /* 0x000fe2000fffe03f */
[----:B------:R-:W-:Y:S01]  /*1ef90*/  STL.64 [R1+0x160], R4 ;  /* 0x0001600401007387 */ /* 0x000fe20000100a00 */
[----:B------:R0:W-:Y:S02]  /*1efa0*/  STL.64 [R1+0x168], R6 ;  /* 0x0001680601007387 */ /* 0x0001e40000100a00 */
[----:B------:R-:W-:Y:S02]  /*1efb0*/  IMAD.MOV.U32 R3, RZ, RZ, R7 ;  /* 0x000000ffff037224 */ /* 0x000fe400078e0007 */
[----:B0-----:R-:W4:Y:S03]  /*1efc0*/  LDL.LU.64 R6, [R1+0xad8] ;  /* 0x000ad80001067983 */ /* 0x001f260000300a00 */
[----:B------:R-:W-:Y:S01]  /*1efd0*/  STL [R1+0x980], R3 ;  /* 0x0009800301007387 */ /* 0x000fe20000100800 */
        /* <DEDUP_REMOVED lines=8> */
[----:B-1----:R-:W-:Y:S02]  /*1f060*/  IMAD.MOV.U32 R14, RZ, RZ, R9 ;  /* 0x000000ffff0e7224 */ /* 0x002fe400078e0009 */
[----:B------:R-:W-:-:S05]  /*1f070*/  IMAD.MOV.U32 R15, RZ, RZ, R8 ;  /* 0x000000ffff0f7224 */ /* 0x000fca00078e0008 */
[----:B------:R-:W-:Y:S01]  /*1f080*/  STL.64 [R1+0xa20], R14 ;  /* 0x000a200e01007387 */ /* 0x000fe20000100a00 */
[C---:B--2---:R-:W-:Y:S11]  /*1f090*/  HMMA.16816.F32 R20, R16.reuse, R26, R20 ;  /* 0x0000001a1014723c */ /* 0x044ff60000001814 */
[----:B------:R-:W-:Y:S11]  /*1f0a0*/  @!UPT UIADD3 URZ, URZ, URZ, URZ ;  /* 0x0000003f3f3ff290 */ /* 0x000ff6000fffe03f */
[----:B------:R-:W-:Y:S02]  /*1f0b0*/  @!UPT UIADD3 URZ, URZ, URZ, URZ ;  /* 0x0000003f3f3ff290 */ /* 0x000fe4000fffe03f */
[----:B------:R-:W-:Y:S01]  /*1f0c0*/  IMAD.MOV.U32 R4, RZ, RZ, R22 ;  /* 0x000000ffff047224 */ /* 0x000fe200078e0016 */
[----:B---3--:R-:W-:Y:S01]  /*1f0d0*/  STL.64 [R1+0xa18], R12 ;  /* 0x000a180c01007387 */ /* 0x008fe20000100a00 */
[----:B------:R-:W-:Y:S02]  /*1f0e0*/  STL.64 [R1+0x150], R20 ;  /* 0x0001501401007387 */ /* 0x000fe40000100a00 */
[----:B------:R0:W-:Y:S02]  /*1f0f0*/  STL.64 [R1+0x158], R22 ;  /* 0x0001581601007387 */ /* 0x0001e40000100a00 */
[----:B0-----:R-:W2:Y:S01]  /*1f100*/  LDL.LU.64 R22, [R1+0xac0] ;  /* 0x000ac00001167983 */ /* 0x001ea20000300a00 */
[----:B------:R-:W2:Y:S02]  /*1f110*/  LDL.LU.64 R20, [R1+0xab8] ;  /* 0x000ab80001147983 */ /* 0x000ea40000300a00 */
[----:B------:R-:W-:Y:S02]  /*1f120*/  IMAD.MOV.U32 R14, RZ, RZ, R2 ;  /* 0x000000ffff0e7224 */ /* 0x000fe400078e0002 */
[----:B------:R-:W-:Y:S01]  /*1f130*/  IMAD.MOV.U32 R15, RZ, RZ, R0 ;  /* 0x000000ffff0f7224 */ /* 0x000fe200078e0000 */
[----:B------:R-:W-:Y:S06]  /*1f140*/  STL [R1+0x984], R4 ;  /* 0x0009840401007387 */ /* 0x000fec0000100800 */
[C---:B--2---:R-:W-:Y:S11]  /*1f150*/  HMMA.16816.F32 R20, R16.reuse, R14, R20 ;  /* 0x0000000e1014723c */ /* 0x044ff60000001814 */
[----:B------:R-:W-:Y:S11]  /*1f160*/  @!UPT UIADD3 URZ, URZ, URZ, URZ ;  /* 0x0000003f3f3ff290 */ /* 0x000ff6000fffe03f */
[----:B------:R-:W-:Y:S01]  /*1f170*/  @!UPT UIADD3 URZ, URZ, URZ, URZ ;  /* 0x0000003f3f3ff290 */ /* 0x000fe2000fffe03f */
[----:B------:R-:W-:Y:S01]  /*1f180*/  STL.64 [R1+0x140], R20 ;  /* 0x0001401401007387 */ /* 0x000fe20000100a00 */
[----:B------:R0:W-:Y:S03]  /*1f190*/  STL.64 [R1+0x148], R22 ;  /* 0x0001481601007387 */ /* 0x0001e60000100a00 */
[----:B0-----:R-:W2:Y:S01]  /*1f1a0*/  LDL.LU.64 R22, [R1+0xab0] ;  /* 0x000ab00001167983 */ /* 0x001ea20000300a00 */
[----:B------:R-:W2:Y:S02]  /*1f1b0*/  LDL.LU.64 R20, [R1+0xaa8] ;  /* 0x000aa80001147983 */ /* 0x000ea40000300a00 */
[----:B------:R0:W-:Y:S02]  /*1f1c0*/  STL.64 [R1+0xa80], R14 ;  /* 0x000a800e01007387 */ /* 0x0001e40000100a00 */
[----:B------:R-:W3:Y:S01]  /*1f1d0*/  LDL.LU R12, [R1+0x90] ;  /* 0x00009000010c7983 */ /* 0x000ee20000300800 */
[----:B------:R-:W3:Y:S04]  /*1f1e0*/  LDL.LU R13, [R1+0x94] ;  /* 0x00009400010d7983 */ /* 0x000ee80000300800 */
[----:B0-----:R-:W3:Y:S01]  /*1f1f0*/  LDL.LU R14, [R1+0x98] ;  /* 0x00009800010e7983 */ /* 0x001ee20000300800 */
[----:B------:R-:W3:Y:S01]  /*1f200*/  LDL.LU R15, [R1+0x9c] ;  /* 0x00009c00010f7983 */ /* 0x000ee20000300800 */
[C---:B--2---:R-:W-:Y:S11]  /*1f210*/  HMMA.16816.F32 R20, R16.reuse, R10, R20 ;  /* 0x0000000a1014723c */ /* 0x044ff60000001814 */
[----:B------:R-:W-:Y:S11]  /*1f220*/  @!UPT UIADD3 URZ, URZ, URZ, URZ ;  /* 0x0000003f3f3ff290 */ /* 0x000ff6000fffe03f */
[----:B------:R-:W-:Y:S01]  /*1f230*/  @!UPT UIADD3 URZ, URZ, URZ, URZ ;  /* 0x0000003f3f3ff290 */ /* 0x000fe2000fffe03f */
[----:B------:R-:W-:Y:S01]  /*1f240*/  STL.64 [R1+0xc0], R20 ;  /* 0x0000c01401007387 */ /* 0x000fe20000100a00 */
[----:B------:R0:W-:Y:S02]  /*1f250*/  STL.64 [R1+0xc8], R22 ;  /* 0x0000c81601007387 */ /* 0x0001e40000100a00 */
[----:B------:R-:W-:Y:S02]  /*1f260*/  IMAD.MOV.U32 R5, RZ, RZ, R22 ;  /* 0x000000ffff057224 */ /* 0x000fe400078e0016 */
[----:B0-----:R-:W2:Y:S01]  /*1f270*/  LDL.LU.64 R22, [R1+0xaa0] ;  /* 0x000aa00001167983 */ /* 0x001ea20000300a00 */
[----:B------:R-:W2:Y:S02]  /*1f280*/  LDL.LU.64 R20, [R1+0xa98] ;  /* 0x000a980001147983 */ /* 0x000ea40000300a00 */
[----:B------:R-:W-:Y:S01]  /*1f290*/  STL [R1+0x988], R5 ;  /* 0x0009880501007387 */ /* 0x000fe20000100800 */
[----:B--2---:R-:W-:Y:S01]  /*1f2a0*/  HMMA.16816.F32 R16, R16, R6, R20 ;  /* 0x000000061010723c */ /* 0x004fe20000001814 */
[----:B------:R-:W3:Y:S01]  /*1f2b0*/  LDL.LU.64 R22, [R1+0xa90] ;  /* 0x000a900001167983 */ /* 0x000ee20000300a00 */
[----:B------:R-:W3:Y:S02]  /*1f2c0*/  LDL.LU.64 R20, [R1+0xa88] ;  /* 0x000a880001147983 */ /* 0x000ee40000300a00 */
[----:B------:R-:W-:-:S02]  /*1f2d0*/  IMAD.MOV.U32 R2, RZ, RZ, R26 ;  /* 0x000000ffff027224 */ /* 0x000fc400078e001a */
[----:B------:R-:W-:Y:S11]  /*1f2e0*/  IMAD.MOV.U32 R0, RZ, RZ, R27 ;  /* 0x000000ffff007224 */ /* 0x000ff600078e001b */
[----:B------:R-:W-:Y:S06]  /*1f2f0*/  @!UPT UIADD3 URZ, URZ, URZ, URZ ;  /* 0x0000003f3f3ff290 */ /* 0x000fec000fffe03f */
[----:B------:R0:W-:Y:S01]  /*1f300*/  STL.64 [R1+0xb0], R16 ;  /* 0x0000b01001007387 */ /* 0x0001e20000100a00 */
[----:B------:R1:W-:Y:S03]  /*1f310*/  STL.64 [R1+0xb8], R18 ;  /* 0x0000b81201007387 */ /* 0x0003e60000100a00 */
[----:B0-----:R-:W2:Y:S01]  /*1f320*/  LDL.LU R16, [R1+0x60] ;  /* 0x0000600001107983 */ /* 0x001ea20000300800 */
[----:B------:R-:W2:Y:S02]  /*1f330*/  LDL.LU R17, [R1+0x64] ;  /* 0x0000640001117983 */ /* 0x000ea40000300800 */
[----:B-1----:R-:W2:Y:S02]  /*1f340*/  LDL.LU R18, [R1+0x68] ;  /* 0x0000680001127983 */ /* 0x002ea40000300800 */
[----:B------:R-:W2:Y:S01]  /*1f350*/  LDL.LU R19, [R1+0x6c] ;  /* 0x00006c0001137983 */ /* 0x000ea20000300800 */
[C---:B---3--:R-:W-:Y:S11]  /*1f360*/  HMMA.16816.F32 R12, R20.reuse, R26, R12 ;  /* 0x0000001a140c723c */ /* 0x048ff6000000180c */
[----:B------:R-:W-:Y:S11]  /*1f370*/  @!UPT UIADD3 URZ, URZ, URZ, URZ ;  /* 0x0000003f3f3ff290 */ /* 0x000ff6000fffe03f */
[----:B------:R-:W-:Y:S01]  /*1f380*/  @!UPT UIADD3 URZ, URZ, URZ, URZ ;  /* 0x0000003f3f3ff290 */ /* 0x000fe2000fffe03f */
[----:B------:R-:W-:Y:S01]  /*1f390*/  STL.64 [R1+0xf0], R12 ;  /* 0x0000f00c01007387 */ /* 0x000fe20000100a00 */
[----:B------:R0:W-:Y:S03]  /*1f3a0*/  STL.64 [R1+0xf8], R14 ;  /* 0x0000f80e01007387 */ /* 0x0001e60000100a00 */
[----:B0-----:R-:W3:Y:S01]  /*1f3b0*/  LDL.LU.64 R14, [R1+0xa80] ;  /* 0x000a8000010e7983 */ /* 0x001ee20000300a00 */
[----:B------:R-:W3:Y:S02]  /*1f3c0*/  LDL.LU.64 R26, [R1+0xa78] ;  /* 0x000a7800011a7983 */ /* 0x000ee40000300a00 */
[----:B------:R-:W3:Y:S02]  /*1f3d0*/  LDL.LU.64 R24, [R1+0xa70] ;  /* 0x000a700001187983 */ /* 0x000ee40000300a00 */
[C---:B---3--:R-:W-:Y:S11]  /*1f3e0*/  HMMA.16816.F32 R24, R20.reuse, R14, R24 ;  /* 0x0000000e1418723c */ /* 0x048ff60000001818 */
[----:B------:R-:W-:Y:S11]  /*1f3f0*/  @!UPT UIADD3 URZ, URZ, URZ, URZ ;  /* 0x0000003f3f3ff290 */ /* 0x000ff6000fffe03f */
[----:B------:R-:W-:Y:S01]  /*1f400*/  @!UPT UIADD3 URZ, URZ, URZ, URZ ;  /* 0x0000003f3f3ff290 */ /* 0x000fe2000fffe03f */
[----:B------:R-:W-:Y:S01]  /*1f410*/  STL.64 [R1+0xe0], R24 ;  /* 0x0000e01801007387 */ /* 0x000fe20000100a00 */
[----:B------:R0:W-:Y:S03]  /*1f420*/  STL.64 [R1+0xe8], R26 ;  /* 0x0000e81a01007387 */ /* 0x0001e60000100a00 */
[----:B0-----:R-:W3:Y:S01]  /*1f430*/  LDL.LU.64 R26, [R1+0xa68] ;  /* 0x000a6800011a7983 */ /* 0x001ee20000300a00 */
[----:B------:R-:W3:Y:S01]  /*1f440*/  LDL.LU.64 R24, [R1+0xa60] ;  /* 0x000a600001187983 */ /* 0x000ee20000300a00 */
[C---:B--2---:R-:W-:Y:S01]  /*1f450*/  HMMA.16816.F32 R16, R20.reuse, R6, R16 ;  /* 0x000000061410723c */ /* 0x044fe20000001810 */
[----:B------:R-:W-:Y:S07]  /*1f460*/  STL.64 [R1+0xa38], R14 ;  /* 0x000a380e01007387 */ /* 0x000fee0000100a00 */
[----:B---3--:R-:W-:Y:S11]  /*1f470*/  HMMA.16816.F32 R24, R20, R10, R24 ;  /* 0x0000000a1418723c */ /* 0x008ff60000001818 */
[----:B------:R-:W-:Y:S11]  /*1f480*/  @!UPT UIADD3 URZ, URZ, URZ, URZ ;  /* 0x0000003f3f3ff290 */ /* 0x000ff6000fffe03f */
[----:B------:R-:W-:Y:S01]  /*1f490*/  @!UPT UIADD3 URZ, URZ, URZ, URZ ;  /* 0x0000003f3f3ff290 */ /* 0x000fe2000fffe03f */
[----:B------:R-:W-:Y:S01]  /*1f4a0*/  STL.64 [R1+0xd0], R24 ;  /* 0x0000d01801007387 */ /* 0x000fe20000100a00 */
[----:B------:R0:W-:Y:S03]  /*1f4b0*/  STL.64 [R1+0xd8], R26 ;  /* 0x0000d81a01007387 */ /* 0x0001e60000100a00 */
[----:B0-----:R-:W2:Y:S01]  /*1f4c0*/  LDL.LU.64 R26, [R1+0xa58] ;  /* 0x000a5800011a7983 */ /* 0x001ea20000300a00 */
[----:B------:R-:W3:Y:S02]  /*1f4d0*/  LDL.LU.64 R24, [R1+0xa50] ;  /* 0x000a500001187983 */ /* 0x000ee40000300a00 */
[----:B------:R0:W-:Y:S02]  /*1f4e0*/  STL.64 [R1+0xa40], R10 ;  /* 0x000a400a01007387 */ /* 0x0001e40000100a00 */
[----:B------:R-:W3:Y:S01]  /*1f4f0*/  LDL.LU R8, [R1+0x50] ;  /* 0x0000500001087983 */ /* 0x000ee20000300800 */
[----:B------:R-:W3:Y:S04]  /*1f500*/  LDL.LU R9, [R1+0x54] ;  /* 0x0000540001097983 */ /* 0x000ee80000300800 */
[----:B0-----:R-:W3:Y:S01]  /*1f510*/  LDL.LU R10, [R1+0x58] ;  /* 0x00005800010a7983 */ /* 0x001ee20000300800 */
[----:B------:R-:W3:Y:S02]  /*1f520*/  LDL.LU R11, [R1+0x5c] ;  /* 0x00005c00010b7983 */ /* 0x000ee40000300800 */
[----:B------:R-:W4:Y:S02]  /*1f530*/  LDL.LU R21, [R1+0x43c] ;  /* 0x00043c0001157983 */ /* 0x000f240000300800 */
[----:B------:R-:W3:Y:S01]  /*1f540*/  LDL.LU R22, [R1+0x2a4] ;  /* 0x0002a40001167983 */ /* 0x000ee20000300800 */
[----:B------:R-:W-:Y:S01]  /*1f550*/  STL.64 [R1+0xa0], R16 ;  /* 0x0000a01001007387 */ /* 0x000fe20000100a00 */
[----:B------:R-:W-:Y:S02]  /*1f560*/  STL.64 [R1+0xa8], R18 ;  /* 0x0000a81201007387 */ /* 0x000fe40000100a00 */
[----:B------:R-:W3:Y:S02]  /*1f570*/  LDL.LU R23, [R1+0x434] ;  /* 0x0004340001177983 */ /* 0x000ee40000300800 */
[----:B--2---:R-:W-:Y:S01]  /*1f580*/  IMAD.MOV.U32 R20, RZ, RZ, R26 ;  /* 0x000000ffff147224 */ /* 0x004fe200078e001a */
[----:B---3--:R-:W-:Y:S01]  /*1f590*/  STL.64 [R1+0xa30], R22 ;  /* 0x000a301601007387 */ /* 0x008fe20000100a00 */
[----:B----4-:R0:W-:Y:S02]  /*1f5a0*/  STL [R1+0xa28], R21 ;  /* 0x000a281501007387 */ /* 0x0101e40000100800 */
[----:B------:R-:W2:Y:S02]  /*1f5b0*/  LDL.LU R26, [R1+0xa4c] ;  /* 0x000a4c00011a7983 */ /* 0x000ea40000300800 */
[----:B0-----:R-:W-:-:S02]  /*1f5c0*/  IMAD.MOV.U32 R21, RZ, RZ, R27 ;  /* 0x000000ffff157224 */ /* 0x001fc400078e001b */
[----:B------:R-:W2:Y:S01]  /*1f5d0*/  LDL.LU R27, [R1+0xa48] ;  /* 0x000a4800011b7983 */ /* 0x000ea20000300800 */
[----:B------:R-:W-:Y:S02]  /*1f5e0*/  IMAD.MOV.U32 R14, RZ, RZ, R2 ;  /* 0x000000ffff0e7224 */ /* 0x000fe400078e0002 */
[----:B------:R-:W-:Y:S02]  /*1f5f0*/  IMAD.MOV.U32 R15, RZ, RZ, R0 ;  /* 0x000000ffff0f7224 */ /* 0x000fe400078e0000 */
[----:B------:R-:W3:Y:S01]  /*1f600*/  LDL.LU R16, [R1+0x430] ;  /* 0x0004300001107983 */ /* 0x000ee20000300800 */
[----:B------:R-:W4:Y:S01]  /*1f610*/  LDL.LU R17, [R1+0x42c] ;  /* 0x00042c0001117983 */ /* 0x000f220000300800 */
[----:B------:R-:W3:Y:S02]  /*1f620*/  LDL.LU R18, [R1+0x428] ;  /* 0x0004280001127983 */ /* 0x000ee40000300800 */
[----:B------:R-:W3:Y:S02]  /*1f630*/  LDL.LU R19, [R1+0x438] ;  /* 0x0004380001137983 */ /* 0x000ee40000300800 */
[----:B------:R-:W3:Y:S01]  /*1f640*/  LDL.LU R5, [R1+0x420] ;  /* 0x0004200001057983 */ /* 0x000ee20000300800 */
[----:B------:R-:W3:Y:S01]  /*1f650*/  LDL.LU R4, [R1+0x298] ;  /* 0x0002980001047983 */ /* 0x000ee20000300800 */
[----:B------:R-:W3:Y:S02]  /*1f660*/  LDL.LU R3, [R1+0x418] ;  /* 0x0004180001037983 */ /* 0x000ee40000300800 */
[----:B------:R-:W3:Y:S02]  /*1f670*/  LDL.LU R2, [R1+0x2a0] ;  /* 0x0002a00001027983 */ /* 0x000ee40000300800 */
[----:B------:R-:W3:Y:S02]  /*1f680*/  LDL.LU R0, [R1+0x410] ;  /* 0x0004100001007983 */ /* 0x000ee40000300800 */
[----:B------:R-:W-:Y:S01]  /*1f690*/  IMAD.MOV.U32 R23, RZ, RZ, R28 ;  /* 0x000000ffff177224 */ /* 0x000fe200078e001c */
[----:B--2---:R-:W-:Y:S01]  /*1f6a0*/  HMMA.16816.F32 R12, R24, R14, R8 ;  /* 0x0000000e180c723c */ /* 0x004fe20000001808 */
[----:B------:R-:W2:Y:S11]  /*1f6b0*/  LDL.LU.64 R10, [R1+0xa40] ;  /* 0x000a4000010a7983 */ /* 0x000eb60000300a00 */
[----:B------:R-:W-:Y:S11]  /*1f6c0*/  @!UPT UIADD3 URZ, URZ, URZ, URZ ;  /* 0x0000003f3f3ff290 */ /* 0x000ff6000fffe03f */
[----:B------:R-:W-:Y:S01]  /*1f6d0*/  STL.64 [R1+0x90], R12 ;  /* 0x0000900c01007387 */ /* 0x000fe20000100a00 */
[----:B------:R-:W-:Y:S02]  /*1f6e0*/  IMAD.MOV.U32 R28, RZ, RZ, R14 ;  /* 0x000000ffff1c7224 */ /* 0x000fe400078e000e */
[----:B------:R0:W-:Y:S02]  /*1f6f0*/  STL.64 [R1+0x98], R14 ;  /* 0x0000980e01007387 */ /* 0x0001e40000100a00 */
[----:B0-----:R-:W2:Y:S01]  /*1f700*/  LDL.LU.64 R14, [R1+0xa38] ;  /* 0x000a3800010e7983 */ /* 0x001ea20000300a00 */
[----:B------:R-:W-:Y:S02]  /*1f710*/  IMAD.MOV.U32 R22, RZ, RZ, R29 ;  /* 0x000000ffff167224 */ /* 0x000fe400078e001d */
[----:B------:R-:W-:-:S05]  /*1f720*/  IMAD.MOV.U32 R8, RZ, RZ, R13 ;  /* 0x000000ffff087224 */ /* 0x000fca00078e000d */
[----:B------:R-:W-:Y:S01]  /*1f730*/  STL [R1+0x990], R8 ;  /* 0x0009900801007387 */ /* 0x000fe20000100800 */
[----:B------:R-:W-:Y:S01]  /*1f740*/  STL [R1+0x98c], R28 ;  /* 0x00098c1c01007387 */ /* 0x000fe20000100800 */
[C---:B--2---:R-:W-:Y:S02]  /*1f750*/  HMMA.16816.F32 R12, R24.reuse, R14, R20 ;  /* 0x0000000e180c723c */ /* 0x044fe40000001814 */
[----:B------:R-:W2:Y:S01]  /*1f760*/  LDL.LU.64 R22, [R1+0xa30] ;  /* 0x000a300001167983 */ /* 0x000ea20000300a00 */
[----:B------:R-:W2:Y:S11]  /*1f770*/  LDL.LU R21, [R1+0xa28] ;  /* 0x000a280001157983 */ /* 0x000eb60000300800 */
[----:B------:R-:W-:Y:S09]  /*1f780*/  @!UPT UIADD3 URZ, URZ, URZ, URZ ;  /* 0x0000003f3f3ff290 */ /* 0x000ff2000fffe03f */
[----:B------:R-:W-:Y:S01]  /*1f790*/  STL.64 [R1+0x100], R12 ;  /* 0x0001000c01007387 */ /* 0x000fe20000100a00 */
[----:B------:R0:W-:Y:S03]  /*1f7a0*/  STL.64 [R1+0x108], R14 ;  /* 0x0001080e01007387 */ /* 0x0001e60000100a00 */
[----:B0-----:R-:W2:Y:S01]  /*1f7b0*/  LDL.LU.64 R14, [R1+0xa20] ;  /* 0x000a2000010e7983 */ /* 0x001ea20000300a00 */
[----:B------:R-:W2:Y:S02]  /*1f7c0*/  LDL.LU.64 R12, [R1+0xa18] ;  /* 0x000a1800010c7983 */ /* 0x000ea40000300a00 */
[----:B--2---:R-:W-:Y:S11]  /*1f7d0*/  HMMA.16816.F32 R12, R24, R10, R12 ;  /* 0x0000000a180c723c */ /* 0x004ff6000000180c */
[----:B------:R-:W-:Y:S11]  /*1f7e0*/  @!UPT UIADD3 URZ, URZ, URZ, URZ ;  /* 0x0000003f3f3ff290 */ /* 0x000ff6000fffe03f */
[----:B------:R-:W-:Y:S01]  /*1f7f0*/  @!UPT UIADD3 URZ, URZ, URZ, URZ ;  /* 0x0000003f3f3ff290 */ /* 0x000fe2000fffe03f */
[----:B------:R-:W-:Y:S01]  /*1f800*/  STL.64 [R1+0x120], R12 ;  /* 0x0001200c01007387 */ /* 0x000fe20000100a00 */
[----:B------:R-:W-:Y:S02]  /*1f810*/  IMAD.MOV.U32 R10, RZ, RZ, R15 ;  /* 0x000000ffff0a7224 */ /* 0x000fe400078e000f */
[----:B------:R-:W-:Y:S02]  /*1f820*/  IMAD.MOV.U32 R29, RZ, RZ, R14 ;  /* 0x000000ffff1d7224 */ /* 0x000fe400078e000e */
[----:B------:R0:W-:Y:S02]  /*1f830*/  STL.64 [R1+0x128], R14 ;  /* 0x0001280e01007387 */ /* 0x0001e40000100a00 */
[----:B------:R-:W-:Y:S02]  /*1f840*/  IMAD.MOV.U32 R9, RZ, RZ, R13 ;  /* 0x000000ffff097224 */ /* 0x000fe400078e000d */
[----:B------:R-:W-:Y:S01]  /*1f850*/  IMAD.MOV.U32 R11, RZ, RZ, R12 ;  /* 0x000000ffff0b7224 */ /* 0x000fe200078e000c */
[----:B0-----:R-:W2:Y:S01]  /*1f860*/  LDL.LU.64 R14, [R1+0xa10] ;  /* 0x000a1000010e7983 */ /* 0x001ea20000300a00 */
[----:B------:R-:W2:Y:S02]  /*1f870*/  LDL.LU.64 R12, [R1+0xa08] ;  /* 0x000a0800010c7983 */ /* 0x000ea40000300a00 */
[----:B------:R-:W-:-:S05]  /*1f880*/  IMAD.MOV.U32 R8, RZ, RZ, c[0x0][0x180] ;  /* 0x00006000ff087624 */ /* 0x000fca00078e00ff */
[----:B------:R-:W-:Y:S01]  /*1f890*/  IADD3 R8, R8, 0x7f, RZ ;  /* 0x0000007f08087810 */ /* 0x000fe20007ffe0ff */
[----:B------:R-:W-:Y:S01]  /*1f8a0*/  STL [R1+0x9a0], R11 ;  /* 0x0009a00b01007387 */ /* 0x000fe20000100800 */
[----:B------:R-:W-:Y:S02]  /*1f8b0*/  STL [R1+0x99c], R9 ;  /* 0x00099c0901007387 */ /* 0x000fe40000100800 */
[----:B------:R-:W-:Y:S01]  /*1f8c0*/  SHF.R.S32.HI R20, RZ, 0x1f, R8 ;  /* 0x0000001fff147819 */ /* 0x000fe20000011408 */
[----:B------:R-:W-:Y:S01]  /*1f8d0*/  STL [R1+0x998], R29 ;  /* 0x0009981d01007387 */ /* 0x000fe20000100800 */
[----:B------:R2:W-:Y:S02]  /*1f8e0*/  STL [R1+0x994], R10 ;  /* 0x0009940a01007387 */ /* 0x0005e40000100800 */
[----:B------:R-:W-:Y:S02]  /*1f8f0*/  LEA.HI R20, R20, R8, RZ, 0x7 ;  /* 0x0000000814147211 */ /* 0x000fe400078f38ff */
[----:B------:R-:W-:-:S02]  /*1f900*/  IADD3 R21, P4, R21, UR11, RZ ;  /* 0x0000000b15157c10 */ /* 0x000fc4000ff9e0ff */
[----:B------:R-:W-:Y:S02]  /*1f910*/  IADD3 R22, P5, R22, UR11, RZ ;  /* 0x0000000b16167c10 */ /* 0x000fe4000ffbe0ff */
[----:B------:R-:W-:Y:S02]  /*1f920*/  IADD3 R23, P6, R23, UR11, RZ ;  /* 0x0000000b17177c10 */ /* 0x000fe4000ffde0ff */
[----:B---3--:R-:W-:Y:S02]  /*1f930*/  IADD3 R16, P1, R16, UR11, RZ ;  /* 0x0000000b10107c10 */ /* 0x008fe4000ff3e0ff */
[----:B----4-:R-:W-:Y:S02]  /*1f940*/  IADD3 R17, P2, R17, UR11, RZ ;  /* 0x0000000b11117c10 */ /* 0x010fe4000ff5e0ff */
[----:B------:R-:W-:Y:S02]  /*1f950*/  IADD3 R18, P3, R18, UR11, RZ ;  /* 0x0000000b12127c10 */ /* 0x000fe4000ff7e0ff */
[----:B------:R-:W-:Y:S01]  /*1f960*/  IADD3.X R19, R19, UR6, RZ, P4, !PT ;  /* 0x0000000613137c10 */ /* 0x000fe2000a7fe4ff */
[----:B------:R-:W-:Y:S01]  /*1f970*/  IADD3 R5, P4, R5, UR11, RZ ;  /* 0x0000000b05057c10 */ /* 0x000fe2000ff9e0ff */
[----:B------:R-:W-:Y:S01]  /*1f980*/  IADD3.X R4, R4, UR6, RZ, P5, !PT ;  /* 0x0000000604047c10 */ /* 0x000fe2000affe4ff */
[----:B--2---:R-:W-:Y:S11]  /*1f990*/  HMMA.16816.F32 R8, R24, R6, R12 ;  /* 0x000000061808723c */ /* 0x004ff6000000180c */
[----:B------:R-:W-:Y:S11]  /*1f9a0*/  @!UPT UIADD3 URZ, URZ, URZ, URZ ;  /* 0x0000003f3f3ff290 */ /* 0x000ff6000fffe03f */
[----:B------:R-:W-:Y:S02]  /*1f9b0*/  @!UPT UIADD3 URZ, URZ, URZ, URZ ;  /* 0x0000003f3f3ff290 */ /* 0x000fe4000fffe03f */
[----:B------:R-:W-:Y:S01]  /*1f9c0*/  IMAD.MOV.U32 R6, RZ, RZ, R11 ;  /* 0x000000ffff067224 */ /* 0x000fe200078e000b */
[----:B------:R-:W-:Y:S01]  /*1f9d0*/  STL.64 [R1+0x110], R8 ;  /* 0x0001100801007387 */ /* 0x000fe20000100a00 */
[----:B------:R-:W-:Y:S03]  /*1f9e0*/  STL.64 [R1+0x118], R10 ;  /* 0x0001180a01007387 */ /* 0x000fe60000100a00 */
[----:B------:R0:W-:Y:S01]  /*1f9f0*/  STL [R1+0x9a4], R6 ;  /* 0x0009a40601007387 */ /* 0x0001e20000100800 */
[----:B------:R-:W-:Y:S02]  /*1fa00*/  STL [R1+0x43c], R21 ;  /* 0x00043c1501007387 */ /* 0x000fe40000100800 */
[----:B------:R-:W-:Y:S02]  /*1fa10*/  STL [R1+0x2a4], R22 ;  /* 0x0002a41601007387 */ /* 0x000fe40000100800 */
[----:B------:R-:W-:Y:S01]  /*1fa20*/  STL [R1+0x434], R23 ;  /* 0x0004341701007387 */ /* 0x000fe20000100800 */
[----:B------:R-:W-:Y:S01]  /*1fa30*/  STL [R1+0x430], R16 ;  /* 0x0004301001007387 */ /* 0x000fe20000100800 */
[----:B------:R-:W-:Y:S02]  /*1fa40*/  STL [R1+0x42c], R17 ;  /* 0x00042c1101007387 */ /* 0x000fe40000100800 */
[----:B------:R-:W-:Y:S02]  /*1fa50*/  STL [R1+0x428], R18 ;  /* 0x0004281201007387 */ /* 0x000fe40000100800 */
[----:B------:R-:W-:Y:S01]  /*1fa60*/  STL [R1+0x438], R19 ;  /* 0x0004381301007387 */ /* 0x000fe20000100800 */
[----:B------:R-:W-:Y:S01]  /*1fa70*/  STL [R1+0x420], R5 ;  /* 0x0004200501007387 */ /* 0x000fe20000100800 */
[----:B------:R-:W-:Y:S02]  /*1fa80*/  STL [R1+0x298], R4 ;  /* 0x0002980401007387 */ /* 0x000fe40000100800 */
[----:B0-----:R-:W2:Y:S01]  /*1fa90*/  LDL.LU R6, [R1+0x294] ;  /* 0x0002940001067983 */ /* 0x001ea20000300800 */
[----:B------:R-:W-:-:S02]  /*1faa0*/  IADD3 R3, P5, R3, UR11, RZ ;  /* 0x0000000b03037c10 */ /* 0x000fc4000ffbe0ff */
[----:B------:R-:W-:-:S03]  /*1fab0*/  IADD3.X R2, R2, UR6, RZ, P6, !PT ;  /* 0x0000000602027c10 */ /* 0x000fc6000b7fe4ff */
[----:B------:R-:W-:Y:S04]  /*1fac0*/  STL [R1+0x418], R3 ;  /* 0x0004180301007387 */ /* 0x000fe80000100800 */
[----:B--2---:R0:W-:Y:S01]  /*1fad0*/  STL [R1+0xa00], R6 ;  /* 0x000a000601007387 */ /* 0x0041e20000100800 */
[----:B------:R-:W-:Y:S03]  /*1fae0*/  STL [R1+0x2a0], R2 ;  /* 0x0002a00201007387 */ /* 0x000fe60000100800 */
[----:B0-----:R-:W2:Y:S01]  /*1faf0*/  LDL.LU R6, [R1+0x408] ;  /* 0x0004080001067983 */ /* 0x001ea20000300800 */
[----:B------:R-:W-:-:S05]  /*1fb00*/  IADD3 R0, P6, R0, UR11, RZ ;  /* 0x0000000b00007c10 */ /* 0x000fca000ffde0ff */
[----:B------:R-:W-:Y:S01]  /*1fb10*/  STL [R1+0x410], R0 ;  /* 0x0004100001007387 */ /* 0x000fe20000100800 */
[----:B------:R-:W-:Y:S01]  /*1fb20*/  UIADD3 UR4, UR4, 0x1, URZ ;  /* 0x0000000104047890 */ /* 0x000fe2000fffe03f */
[----:B------:R-:W-:Y:S02]  /*1fb30*/  SHF.R.S32.HI R20, RZ, 0x7, R20 ;  /* 0x00000007ff147819 */ /* 0x000fe40000011414 */
[----:B--2---:R0:W-:Y:S04]  /*1fb40*/  STL [R1+0xa04], R6 ;  /* 0x000a040601007387 */ /* 0x0041e80000100800 */
[----:B0-----:R-:W2:Y:S01]  /*1fb50*/  LDL.LU R6, [R1+0x29c] ;  /* 0x00029c0001067983 */ /* 0x001ea20000300800 */
[----:B------:R-:W3:Y:S02]  /*1fb60*/  LDL.LU R24, [R1+0x400] ;  /* 0x0004000001187983 */ /* 0x000ee40000300800 */
[----:B------:R-:W4:Y:S02]  /*1fb70*/  LDL.LU R25, [R1+0x424] ;  /* 0x0004240001197983 */ /* 0x000f240000300800 */
[----:B------:R-:W3:Y:S01]  /*1fb80*/  LDL.LU R26, [R1+0x3f8] ;  /* 0x0003f800011a7983 */ /* 0x000ee20000300800 */
[----:B------:R-:W3:Y:S01]  /*1fb90*/  LDL.LU R27, [R1+0x41c] ;  /* 0x00041c00011b7983 */ /* 0x000ee20000300800 */
[----:B------:R-:W3:Y:S02]  /*1fba0*/  LDL.LU R7, [R1+0x3f0] ;  /* 0x0003f00001077983 */ /* 0x000ee40000300800 */
[----:B------:R-:W3:Y:S02]  /*1fbb0*/  LDL.LU R12, [R1+0x414] ;  /* 0x00041400010c7983 */ /* 0x000ee40000300800 */
[----:B------:R-:W3:Y:S01]  /*1fbc0*/  LDL.LU R13, [R1+0x3e8] ;  /* 0x0003e800010d7983 */ /* 0x000ee20000300800 */
[----:B------:R-:W3:Y:S01]  /*1fbd0*/  LDL.LU R14, [R1+0x40c] ;  /* 0x00040c00010e7983 */ /* 0x000ee20000300800 */
[----:B------:R-:W3:Y:S02]  /*1fbe0*/  LDL.LU R15, [R1+0x3e0] ;  /* 0x0003e000010f7983 */ /* 0x000ee40000300800 */
[----:B------:R-:W3:Y:S02]  /*1fbf0*/  LDL.LU R10, [R1+0x404] ;  /* 0x00040400010a7983 */ /* 0x000ee40000300800 */
[----:B------:R-:W3:Y:S01]  /*1fc00*/  LDL.LU R29, [R1+0x3d8] ;  /* 0x0003d800011d7983 */ /* 0x000ee20000300800 */
[----:B------:R-:W3:Y:S01]  /*1fc10*/  LDL.LU R9, [R1+0x3fc] ;  /* 0x0003fc0001097983 */ /* 0x000ee20000300800 */
[----:B------:R-:W3:Y:S02]  /*1fc20*/  LDL.LU R11, [R1+0x3d0] ;  /* 0x0003d000010b7983 */ /* 0x000ee40000300800 */
[----:B------:R-:W3:Y:S01]  /*1fc30*/  LDL.LU R28, [R1+0x3f4] ;  /* 0x0003f400011c7983 */ /* 0x000ee20000300800 */
[----:B------:R-:W-:Y:S01]  /*1fc40*/  ISETP.NE.U32.AND P0, PT, R20, UR4, PT ;  /* 0x0000000414007c0c */ /* 0x000fe2000bf05070 */
        /* <DEDUP_REMOVED lines=13> */
[----:B------:R-:W3:Y:S01]  /*1fd20*/  LDL.LU R0, [R1+0x3bc] ;  /* 0x0003bc0001007983 */ /* 0x000ee20000300800 */
[----:B--2---:R-:W-:-:S05]  /*1fd30*/  IADD3.X R6, R6, UR6, RZ, P1, !PT ;  /* 0x0000000606067c10 */ /* 0x004fca0008ffe4ff */
[----:B------:R0:W-:Y:S04]  /*1fd40*/  STL [R1+0x29c], R6 ;  /* 0x00029c0601007387 */ /* 0x0001e80000100800 */
[----:B0-----:R-:W2:Y:S02]  /*1fd50*/  LDL.LU R6, [R1+0xa04] ;  /* 0x000a040001067983 */ /* 0x001ea40000300800 */
[----:B--2---:R-:W-:-:S05]  /*1fd60*/  IADD3 R6, P1, R6, UR11, RZ ;  /* 0x0000000b06067c10 */ /* 0x004fca000ff3e0ff */
[----:B------:R0:W-:Y:S04]  /*1fd70*/  STL [R1+0x408], R6 ;  /* 0x0004080601007387 */ /* 0x0001e80000100800 */
[----:B0-----:R-:W2:Y:S01]  /*1fd80*/  LDL.LU R6, [R1+0xa00] ;  /* 0x000a000001067983 */ /* 0x001ea20000300800 */
[----:B----4-:R-:W-:Y:S01]  /*1fd90*/  IADD3.X R25, R25, UR6, RZ, P3, !PT ;  /* 0x0000000619197c10 */ /* 0x010fe20009ffe4ff */
[----:B---3--:R-:W-:Y:S01]  /*1fda0*/  IADD3 R26, P3, R26, UR11, RZ ;  /* 0x0000000b1a1a7c10 */ /* 0x008fe2000ff7e0ff */
[----:B------:R-:W-:Y:S01]  /*1fdb0*/  IADD3.X R27, R27, UR6, RZ, P4, !PT ;  /* 0x000000061b1b7c10 */ /* 0x000fe2000a7fe4ff */
[----:B------:R-:W-:Y:S01]  /*1fdc0*/  IADD3 R7, P4, R7, UR11, RZ ;  /* 0x0000000b07077c10 */ /* 0x000fe2000ff9e0ff */
        /* <DEDUP_REMOVED lines=16> */
[----:B--2---:R-:W-:Y:S01]  /*1fed0*/  IADD3.X R6, R6, UR6, RZ, P2, !PT ;  /* 0x0000000606067c10 */ /* 0x004fe200097fe4ff */
[----:B------:R-:W-:-:S04]  /*1fee0*/  IADD3 R24, P2, R24, UR11, RZ ;  /* 0x0000000b18187c10 */ /* 0x000fc8000ff5e0ff */
        /* <DEDUP_REMOVED lines=8> */
[----:B------:R-:W-:Y:S01]  /*1ff70*/  IADD3.X R9, R9, UR6, RZ, P2, !PT ;  /* 0x0000000609097c10 */ /* 0x000fe200097fe4ff */
[----:B------:R-:W-:Y:S01]  /*1ff80*/  STL [R1+0x40c], R14 ;  /* 0x00040c0e01007387 */ /* 0x000fe20000100800 */
[----:B------:R-:W-:Y:S01]  /*1ff90*/  IADD3 R11, P2, R11, UR11, RZ ;  /* 0x0000000b0b0b7c10 */ /* 0x000fe2000ff5e0ff */
        /* <DEDUP_REMOVED lines=11> */
[----:B------:R-:W-:Y:S01]  /*20050*/  IADD3.X R5, R5, UR6, RZ, P2, !PT ;  /* 0x0000000605057c10 */ /* 0x000fe200097fe4ff */
[----:B------:R-:W-:Y:S01]  /*20060*/  STL [R1+0x3dc], R16 ;  /* 0x0003dc1001007387 */ /* 0x000fe20000100800 */
[----:B------:R-:W-:Y:S01]  /*20070*/  IADD3 R4, P2, R4, UR11, RZ ;  /* 0x0000000b04047c10 */ /* 0x000fe2000ff5e0ff */
[----:B------:R-:W-:Y:S01]  /*20080*/  STL [R1+0x3b0], R17 ;  /* 0x0003b01101007387 */ /* 0x000fe20000100800 */
[----:B------:R-:W-:Y:S02]  /*20090*/  STL [R1+0x3d4], R18 ;  /* 0x0003d41201007387 */ /* 0x000fe40000100800 */
[----:B------:R-:W-:Y:S02]  /*200a0*/  STL [R1+0x3a8], R19 ;  /* 0x0003a81301007387 */ /* 0x000fe40000100800 */
[----:B------:R-:W-:Y:S01]  /*200b0*/  STL [R1+0x3cc], R5 ;  /* 0x0003cc0501007387 */ /* 0x000fe20000100800 */
[----:B------:R-:W-:Y:S01]  /*200c0*/  STL [R1+0x3a0], R4 ;  /* 0x0003a00401007387 */ /* 0x000fe20000100800 */
[----:B0-----:R-:W2:Y:S01]  /*200d0*/  LDL.LU R6, [R1+0x388] ;  /* 0x0003880001067983 */ /* 0x001ea20000300800 */
[----:B------:R-:W-:Y:S01]  /*200e0*/  IADD3.X R3, R3, UR6, RZ, P3, !PT ;  /* 0x0000000603037c10 */ /* 0x000fe20009ffe4ff */
[----:B------:R-:W-:-:S04]  /*200f0*/  IADD3 R2, P3, R2, UR11, RZ ;  /* 0x0000000b02027c10 */ /* 0x000fc8000ff7e0ff */
[----:B------:R-:W-:Y:S04]  /*20100*/  STL [R1+0x3c4], R3 ;  /* 0x0003c40301007387 */ /* 0x000fe80000100800 */
[----:B--2---:R0:W-:Y:S01]  /*20110*/  STL [R1+0x9f8], R6 ;  /* 0x0009f80601007387 */ /* 0x0041e20000100800 */
[----:B------:R-:W-:Y:S03]  /*20120*/  STL [R1+0x398], R2 ;  /* 0x0003980201007387 */ /* 0x000fe60000100800 */
[----:B0-----:R-:W2:Y:S01]  /*20130*/  LDL.LU R6, [R1+0x3b4] ;  /* 0x0003b40001067983 */ /* 0x001ea20000300800 */
[----:B------:R-:W-:-:S05]  /*20140*/  IADD3.X R0, R0, UR6, RZ, P4, !PT ;  /* 0x0000000600007c10 */ /* 0x000fca000a7fe4ff */
[----:B------:R-:W-:Y:S04]  /*20150*/  STL [R1+0x3bc], R0 ;  /* 0x0003bc0001007387 */ /* 0x000fe80000100800 */
        /* <DEDUP_REMOVED lines=30> */
[----:B--2---:R-:W-:-:S05]  /*20340*/  IADD3 R6, P4, R6, UR11, RZ ;  /* 0x0000000b06067c10 */ /* 0x004fca000ff9e0ff */
[----:B------:R0:W-:Y:S04]  /*20350*/  STL [R1+0x390], R6 ;  /* 0x0003900601007387 */ /* 0x0001e80000100800 */
[----:B0-----:R-:W2:Y:S02]  /*20360*/  LDL.LU R6, [R1+0x9fc] ;  /* 0x0009fc0001067983 */ /* 0x001ea40000300800 */
[----:B--2---:R-:W-:-:S05]  /*20370*/  IADD3.X R6, R6, UR6, RZ, P5, !PT ;  /* 0x0000000606067c10 */ /* 0x004fca000affe4ff */
[----:B------:R0:W-:Y:S04]  /*20380*/  STL [R1+0x3b4], R6 ;  /* 0x0003b40601007387 */ /* 0x0001e80000100800 */
[----:B0-----:R-:W2:Y:S01]  /*20390*/  LDL.LU R6, [R1+0x9f8] ;  /* 0x0009f80001067983 */ /* 0x001ea20000300800 */
[----:B---3--:R-:W-:Y:S01]  /*203a0*/  IADD3.X R24, R24, UR6, RZ, P6, !PT ;  /* 0x0000000618187c10 */ /* 0x008fe2000b7fe4ff */
[----:B----4-:R-:W-:Y:S01]  /*203b0*/  IADD3 R25, P6, R25, UR11, RZ ;  /* 0x0000000b19197c10 */ /* 0x010fe2000ffde0ff */
        /* <DEDUP_REMOVED lines=18> */
[----:B------:R-:W-:-:S02]  /*204e0*/  IADD3.X R4, R4, UR6, RZ, P6, !PT ;  /* 0x0000000604047c10 */ /* 0x000fc4000b7fe4ff */
[----:B--2---:R-:W-:-:S05]  /*204f0*/  IADD3 R6, P5, R6, UR11, RZ ;  /* 0x0000000b06067c10 */ /* 0x004fca000ffbe0ff */
[----:B------:R0:W-:Y:S01]  /*20500*/  STL [R1+0x388], R6 ;  /* 0x0003880601007387 */ /* 0x0001e20000100800 */
[----:B------:R-:W-:Y:S02]  /*20510*/  STL [R1+0x3ac], R24 ;  /* 0x0003ac1801007387 */ /* 0x000fe40000100800 */
[----:B------:R-:W-:Y:S02]  /*20520*/  STL [R1+0x380], R25 ;  /* 0x0003801901007387 */ /* 0x000fe40000100800 */
[----:B------:R-:W-:Y:S01]  /*20530*/  STL [R1+0x3a4], R26 ;  /* 0x0003a41a01007387 */ /* 0x000fe20000100800 */
[----:B------:R-:W-:Y:S01]  /*20540*/  STL [R1+0x378], R27 ;  /* 0x0003781b01007387 */ /* 0x000fe20000100800 */
        /* <DEDUP_REMOVED lines=964> */
[----:B------:R-:W-:Y:S02]  /*24190*/  IADD3.X R16, R16, UR7, RZ, P6, !PT ;  /* 0x0000000710107c10 */ /* 0x000fe4000b7fe4ff */
[----:B------:R-:W-:Y:S02]  /*241a0*/  IADD3.X R17, R17, UR7, RZ, P1, !PT ;  /* 0x0000000711117c10 */ /* 0x000fe40008ffe4ff */
[----:B------:R-:W-:Y:S02]  /*241b0*/  IADD3.X R19, R19, UR7, RZ, P3, !PT ;  /* 0x0000000713137c10 */ /* 0x000fe40009ffe4ff */
[----:B------:R-:W-:Y:S02]  /*241c0*/  IADD3.X R18, R18, UR7, RZ, P2, !PT ;  /* 0x0000000712127c10 */ /* 0x000fe400097fe4ff */
[----:B--2---:R-:W-:-:S05]  /*241d0*/  IADD3 R6, P4, R6, UR10, RZ ;  /* 0x0000000a06067c10 */ /* 0x004fca000ff9e0ff */
[----:B------:R0:W-:Y:S04]  /*241e0*/  STL [R1+0x4b8], R6 ;  /* 0x0004b80601007387 */ /* 0x0001e80000100800 */
[----:B0-----:R0:W5:Y:S01]  /*241f0*/  LDL.LU R6, [R1+0x9a4] ;  /* 0x0009a40001067983 */ /* 0x0011620000300800 */
[----:B------:R1:W-:Y:S03]  /*24200*/  STL [R1+0x4dc], R11 ;  /* 0x0004dc0b01007387 */ /* 0x0003e60000100800 */
[----:B-1----:R0:W5:Y:S01]  /*24210*/  LDL.LU R11, [R1+0x9a0] ;  /* 0x0009a000010b7983 */ /* 0x0021620000300800 */
[----:B------:R1:W-:Y:S03]  /*24220*/  STL [R1+0x4b0], R9 ;  /* 0x0004b00901007387 */ /* 0x0003e60000100800 */
[----:B-1----:R0:W5:Y:S01]  /*24230*/  LDL.LU R9, [R1+0x99c] ;  /* 0x00099c0001097983 */ /* 0x0021620000300800 */
[----:B------:R1:W-:Y:S03]  /*24240*/  STL [R1+0x4d4], R29 ;  /* 0x0004d41d01007387 */ /* 0x0003e60000100800 */
[----:B-1----:R0:W5:Y:S01]  /*24250*/  LDL.LU R29, [R1+0x998] ;  /* 0x00099800011d7983 */ /* 0x0021620000300800 */
[----:B------:R1:W-:Y:S01]  /*24260*/  STL [R1+0x4a8], R10 ;  /* 0x0004a80a01007387 */ /* 0x0003e20000100800 */
[----:B------:R-:W-:-:S02]  /*24270*/  IADD3.X R2, R2, UR7, RZ, P4, !PT ;  /* 0x0000000702027c10 */ /* 0x000fc4000a7fe4ff */
[----:B-1----:R0:W5:Y:S01]  /*24280*/  LDL.LU R10, [R1+0x994] ;  /* 0x00099400010a7983 */ /* 0x0021620000300800 */
[----:B------:R1:W-:Y:S01]  /*24290*/  STL [R1+0x4cc], R8 ;  /* 0x0004cc0801007387 */ /* 0x0003e20000100800 */
[----:B------:R-:W-:Y:S02]  /*242a0*/  IADD3 R24, P4, R24, UR10, RZ ;  /* 0x0000000a18187c10 */ /* 0x000fe4000ff9e0ff */
[----:B-1----:R0:W5:Y:S01]  /*242b0*/  LDL.LU R8, [R1+0x990] ;  /* 0x0009900001087983 */ /* 0x0021620000300800 */
[----:B------:R1:W-:Y:S03]  /*242c0*/  STL [R1+0x4a0], R28 ;  /* 0x0004a01c01007387 */ /* 0x0003e60000100800 */
[----:B-1----:R0:W5:Y:S01]  /*242d0*/  LDL.LU R28, [R1+0x98c] ;  /* 0x00098c00011c7983 */ /* 0x0021620000300800 */
        /* <DEDUP_REMOVED lines=9> */
[----:B------:R1:W-:Y:S03]  /*24370*/  STL [R1+0x4b4], R2 ;  /* 0x0004b40201007387 */ /* 0x0003e60000100800 */
[----:B-1----:R0:W5:Y:S01]  /*24380*/  LDL.LU R2, [R1+0x978] ;  /* 0x0009780001027983 */ /* 0x0021620000300800 */
[----:B------:R0:W-:Y:S02]  /*24390*/  STL [R1+0x488], R24 ;  /* 0x0004881801007387 */ /* 0x0001e40000100800 */
[----:B------:R0:W-:Y:S02]  /*243a0*/  STL [R1+0x4ac], R25 ;  /* 0x0004ac1901007387 */ /* 0x0001e40000100800 */
[----:B------:R0:W-:Y:S01]  /*243b0*/  STL [R1+0x480], R26 ;  /* 0x0004801a01007387 */ /* 0x0001e20000100800 */
[----:B------:R0:W-:Y:S01]  /*243c0*/  STL [R1+0x4a4], R27 ;  /* 0x0004a41b01007387 */ /* 0x0001e20000100800 */
        /* <DEDUP_REMOVED lines=12> */
[----:B------:R0:W-:Y:S01]  /*24490*/  STL [R1+0x464], R18 ;  /* 0x0004641201007387 */ /* 0x0001e20000100800 */
[----:B------:R-:W-:Y:S01]  /*244a0*/  @!P0 CALL.REL.NOINC `(.L_x_1) ;  /* 0x0000001000008944 */ /* 0x000fe20003c00000 */
[----:B------:R-:W-:Y:S05]  /*244b0*/  BRA `(.L_x_2) ;  /* 0xfffea89000007947 */ /* 0x000fea000383ffff */
.L_x_1:
[----:B-----5:R1:W-:Y:S04]  /*244c0*/  STL [R1+0x9f4], R29 ;  /* 0x0009f41d01007387 */ /* 0x0203e80000100800 */
[----:B-1----:R-:W2:Y:S04]  /*244d0*/  LDL.LU R29, [R1+0x9c] ;  /* 0x00009c00011d7983 */ /* 0x002ea80000300800 */
[----:B--2---:R1:W-:Y:S04]  /*244e0*/  STL [R1+0x9fc], R29 ;  /* 0x0009fc1d01007387 */ /* 0x0043e80000100800 */
[----:B------:R2:W-:Y:S01]  /*244f0*/  STL [R1+0x9f0], R28 ;  /* 0x0009f01c01007387 */ /* 0x0005e20000100800 */
[----:B-1----:R-:W-:-:S03]  /*24500*/  IMAD.MOV.U32 R29, RZ, RZ, R10 ;  /* 0x000000ffff1d7224 */ /* 0x002fc600078e000a */
[----:B--2---:R-:W2:Y:S04]  /*24510*/  LDL.LU R28, [R1+0x118] ;  /* 0x00011800011c7983 */ /* 0x004ea80000300800 */
[----:B--2---:R1:W-:Y:S04]  /*24520*/  STL [R1+0x9f8], R28 ;  /* 0x0009f81c01007387 */ /* 0x0043e80000100800 */
[----:B-1----:R-:W2:Y:S04]  /*24530*/  LDL.LU R28, [R1+0x10c] ;  /* 0x00010c00011c7983 */ /* 0x002ea80000300800 */
[----:B--2---:R1:W-:Y:S04]  /*24540*/  STL [R1+0xa00], R28 ;  /* 0x000a001c01007387 */ /* 0x0043e80000100800 */
[----:B0-----:R-:W2:Y:S01]  /*24550*/  LDL.LU R23, [R1+0xd8] ;  /* 0x0000d80001177983 */ /* 0x001ea20000300800 */
[----:B-1----:R-:W-:-:S03]  /*24560*/  IMAD.MOV.U32 R28, RZ, RZ, R6 ;  /* 0x000000ffff1c7224 */ /* 0x002fc600078e0006 */
[----:B--2---:R0:W-:Y:S04]  /*24570*/  STL [R1+0x9dc], R23 ;  /* 0x0009dc1701007387 */ /* 0x0041e80000100800 */
[----:B0-----:R-:W2:Y:S04]  /*24580*/  LDL.LU R23, [R1+0xfc] ;  /* 0x0000fc0001177983 */ /* 0x001ea80000300800 */
[----:B--2---:R0:W-:Y:S04]  /*24590*/  STL [R1+0x9e4], R23 ;  /* 0x0009e41701007387 */ /* 0x0041e80000100800 */
[----:B0-----:R-:W2:Y:S04]  /*245a0*/  LDL.LU R23, [R1+0xdc] ;  /* 0x0000dc0001177983 */ /* 0x001ea80000300800 */
[----:B--2---:R0:W-:Y:S04]  /*245b0*/  STL [R1+0x9ec], R23 ;  /* 0x0009ec1701007387 */ /* 0x0041e80000100800 */
[----:B0-----:R-:W2:Y:S04]  /*245c0*/  LDL.LU R23, [R1+0x108] ;  /* 0x0001080001177983 */ /* 0x001ea80000300800 */
[----:B------:R-:W3:Y:S04]  /*245d0*/  LDL.LU R22, [R1+0xf8] ;  /* 0x0000f80001167983 */ /* 0x000ee80000300800 */
[----:B---3--:R0:W-:Y:S04]  /*245e0*/  STL [R1+0x9d8], R22 ;  /* 0x0009d81601007387 */ /* 0x0081e80000100800 */
[----:B0-----:R-:W3:Y:S04]  /*245f0*/  LDL.LU R22, [R1+0xa8] ;  /* 0x0000a80001167983 */ /* 0x001ee80000300800 */
[----:B---3--:R0:W-:Y:S04]  /*24600*/  STL [R1+0x9e0], R22 ;  /* 0x0009e01601007387 */ /* 0x0081e80000100800 */
[----:B0-----:R-:W3:Y:S04]  /*24610*/  LDL.LU R22, [R1+0xec] ;  /* 0x0000ec0001167983 */ /* 0x001ee80000300800 */
[----:B---3--:R0:W-:Y:S04]  /*24620*/  STL [R1+0x9e8], R22 ;  /* 0x0009e81601007387 */ /* 0x0081e80000100800 */
[----:B0-----:R-:W3:Y:S04]  /*24630*/  LDL.LU R22, [R1+0xac] ;  /* 0x0000ac0001167983 */ /* 0x001ee80000300800 */
[----:B------:R-:W4:Y:S04]  /*24640*/  LDL.LU R25, [R1+0xcc] ;  /* 0x0000cc0001197983 */ /* 0x000f280000300800 */
[----:B----4-:R0:W-:Y:S04]  /*24650*/  STL [R1+0x9d4], R25 ;  /* 0x0009d41901007387 */ /* 0x0101e80000100800 */
[----:B0-----:R-:W4:Y:S04]  /*24660*/  LDL.LU R25, [R1+0xe8] ;  /* 0x0000e80001197983 */ /* 0x001f280000300800 */
[----:B------:R0:W-:Y:S04]  /*24670*/  STL [R1+0x9cc], R5 ;  /* 0x0009cc0501007387 */ /* 0x0001e80000100800 */
[----:B0-----:R-:W2:Y:S04]  /*24680*/  LDL.LU R5, [R1+0x14c] ;  /* 0x00014c0001057983 */ /* 0x001ea80000300800 */
[----:B--2---:R0:W-:Y:S04]  /*24690*/  STL [R1+0x9d0], R5 ;  /* 0x0009d00501007387 */ /* 0x0041e80000100800 */
[----:B0-----:R-:W2:Y:S04]  /*246a0*/  LDL.LU R5, [R1+0xbc] ;  /* 0x0000bc0001057983 */ /* 0x001ea80000300800 */
[----:B------:R-:W2:Y:S04]  /*246b0*/  LDL.LU R24, [R1+0x15c] ;  /* 0x00015c0001187983 */ /* 0x000ea80000300800 */
[----:B------:R0:W-:Y:S04]  /*246c0*/  STL [R1+0x9c8], R4 ;  /* 0x0009c80401007387 */ /* 0x0001e80000100800 */
[----:B0-----:R-:W2:Y:S04]  /*246d0*/  LDL.LU R4, [R1+0xb8] ;  /* 0x0000b80001047983 */ /* 0x001ea80000300800 */
[----:B------:R0:W-:Y:S04]  /*246e0*/  STL [R1+0x9c4], R3 ;  /* 0x0009c40301007387 */ /* 0x0001e80000100800 */
[----:B0-----:R-:W2:Y:S04]  /*246f0*/  LDL.LU R3, [R1+0x148] ;  /* 0x0001480001037983 */ /* 0x001ea80000300800 */
[----:B------:R0:W-:Y:S04]  /*24700*/  STL [R1+0x9c0], R2 ;  /* 0x0009c00201007387 */ /* 0x0001e80000100800 */
[----:B0-----:R-:W2:Y:S04]  /*24710*/  LDL.LU R2, [R1+0x13c] ;  /* 0x00013c0001027983 */ /* 0x001ea80000300800 */
[----:B------:R-:W2:Y:S04]  /*24720*/  LDL.LU R7, [R1+0x168] ;  /* 0x0001680001077983 */ /* 0x000ea80000300800 */
[----:B--2---:R0:W-:Y:S04]  /*24730*/  STL [R1+0x9bc], R7 ;  /* 0x0009bc0701007387 */ /* 0x0041e80000100800 */
[----:B0-----:R-:W2:Y:S04]  /*24740*/  LDL.LU R7, [R1+0x17c] ;  /* 0x00017c0001077983 */ /* 0x001ea80000300800 */
        /* <DEDUP_REMOVED lines=9> */
[----:B------:R-:W2:Y:S04]  /*247e0*/  LDL.LU R10, [R1+0x90] ;  /* 0x00009000010a7983 */ /* 0x000ea80000300800 */
[----:B--2---:R0:W-:Y:S04]  /*247f0*/  STL [R1+0x9a8], R10 ;  /* 0x0009a80a01007387 */ /* 0x0041e80000100800 */
        /* <DEDUP_REMOVED lines=31> */
[----:B------:R0:W-:Y:S04]  /*249f0*/  STL [R1+0x978], R0 ;  /* 0x0009780001007387 */ /* 0x0001e80000100800 */
[----:B0-----:R-:W2:Y:S01]  /*24a00*/  LDL.LU R0, [R1+0x130] ;  /* 0x0001300001007983 */ /* 0x001ea20000300800 */
[----:B------:R-:W-:-:S03]  /*24a10*/  F2FP.PACK_AB R29, R28, R29 ;  /* 0x0000001d1c1d723e */ /* 0x000fc600000000ff */
[----:B--2---:R0:W-:Y:S04]  /*24a20*/  STL [R1+0x97c], R0 ;  /* 0x00097c0001007387 */ /* 0x0041e80000100800 */
[----:B0-----:R-:W2:Y:S04]  /*24a30*/  LDL.LU R0, [R1+0x174] ;  /* 0x0001740001007983 */ /* 0x001ea80000300800 */
[----:B------:R-:W2:Y:S04]  /*24a40*/  LDL.LU R27, [R1+0x160] ;  /* 0x00016000011b7983 */ /* 0x000ea80000300800 */
[----:B------:R-:W2:Y:S04]  /*24a50*/  LDL.LU R26, [R1+0x170] ;  /* 0x00017000011a7983 */ /* 0x000ea80000300800 */
[----:B------:R-:W2:Y:S04]  /*24a60*/  LDL.LU R28, [R1+0xa00] ;  /* 0x000a0000011c7983 */ /* 0x000ea80000300800 */
[----:B------:R0:W-:Y:S04]  /*24a70*/  STL [R1+0xc], R29 ;  /* 0x00000c1d01007387 */ /* 0x0001e80000100800 */
[----:B0-----:R-:W2:Y:S02]  /*24a80*/  LDL.LU R29, [R1+0x9fc] ;  /* 0x0009fc00011d7983 */ /* 0x001ea40000300800 */
[----:B--2---:R-:W-:-:S02]  /*24a90*/  F2FP.PACK_AB R29, R28, R29 ;  /* 0x0000001d1c1d723e */ /* 0x004fc400000000ff */
[----:B------:R-:W2:Y:S04]  /*24aa0*/  LDL.LU R28, [R1+0x9f8] ;  /* 0x0009f800011c7983 */ /* 0x000ea80000300800 */
[----:B------:R0:W-:Y:S04]  /*24ab0*/  STL [R1+0x8], R29 ;  /* 0x0000081d01007387 */ /* 0x0001e80000100800 */
[----:B0-----:R-:W2:Y:S02]  /*24ac0*/  LDL.LU R29, [R1+0x9f4] ;  /* 0x0009f400011d7983 */ /* 0x001ea40000300800 */
[----:B--2---:R-:W-:-:S02]  /*24ad0*/  F2FP.PACK_AB R29, R28, R29 ;  /* 0x0000001d1c1d723e */ /* 0x004fc400000000ff */
[----:B------:R-:W2:Y:S02]  /*24ae0*/  LDL.LU R28, [R1+0x9f0] ;  /* 0x0009f000011c7983 */ /* 0x000ea40000300800 */
[----:B--2---:R-:W-:Y:S02]  /*24af0*/  F2FP.PACK_AB R28, R23, R28 ;  /* 0x0000001c171c723e */ /* 0x004fe400000000ff */
[----:B------:R-:W3:Y:S02]  /*24b00*/  LDL.LU R23, [R1+0x9ec] ;  /* 0x0009ec0001177983 */ /* 0x000ee40000300800 */
[----:B---3--:R-:W-:Y:S02]  /*24b10*/  F2FP.PACK_AB R23, R22, R23 ;  /* 0x000000171617723e */ /* 0x008fe400000000ff */
[----:B------:R-:W2:Y:S04]  /*24b20*/  LDL.LU R22, [R1+0x9e8] ;  /* 0x0009e80001167983 */ /* 0x000ea80000300800 */
[----:B------:R0:W-:Y:S04]  /*24b30*/  STL [R1+0x4], R23 ;  /* 0x0000041701007387 */ /* 0x0001e80000100800 */
[----:B0-----:R-:W2:Y:S02]  /*24b40*/  LDL.LU R23, [R1+0x9e4] ;  /* 0x0009e40001177983 */ /* 0x001ea40000300800 */
[----:B--2---:R-:W-:-:S02]  /*24b50*/  F2FP.PACK_AB R23, R22, R23 ;  /* 0x000000171617723e */ /* 0x004fc400000000ff */
[----:B------:R-:W2:Y:S04]  /*24b60*/  LDL.LU R22, [R1+0x9e0] ;  /* 0x0009e00001167983 */ /* 0x000ea80000300800 */
[----:B------:R0:W-:Y:S04]  /*24b70*/  STL [R1], R23 ;  /* 0x0000001701007387 */ /* 0x0001e80000100800 */
[----:B0-----:R-:W2:Y:S02]  /*24b80*/  LDL.LU R23, [R1+0x9dc] ;  /* 0x0009dc0001177983 */ /* 0x001ea40000300800 */
[----:B--2---:R-:W-:-:S02]  /*24b90*/  F2FP.PACK_AB R23, R22, R23 ;  /* 0x000000171617723e */ /* 0x004fc400000000ff */
[----:B------:R-:W4:Y:S02]  /*24ba0*/  LDL.LU R22, [R1+0x9d8] ;  /* 0x0009d80001167983 */ /* 0x000f240000300800 */
[----:B----4-:R-:W-:Y:S02]  /*24bb0*/  F2FP.PACK_AB R22, R25, R22 ;  /* 0x000000161916723e */ /* 0x010fe400000000ff */
[----:B------:R-:W2:Y:S02]  /*24bc0*/  LDL.LU R25, [R1+0x9d4] ;  /* 0x0009d40001197983 */ /* 0x000ea40000300800 */
[----:B--2---:R-:W-:Y:S02]  /*24bd0*/  F2FP.PACK_AB R25, R5, R25 ;  /* 0x000000190519723e */ /* 0x004fe400000000ff */
[----:B------:R-:W2:Y:S02]  /*24be0*/  LDL.LU R5, [R1+0x9d0] ;  /* 0x0009d00001057983 */ /* 0x000ea40000300800 */
[----:B--2---:R-:W-:-:S02]  /*24bf0*/  F2FP.PACK_AB R24, R5, R24 ;  /* 0x000000180518723e */ /* 0x004fc400000000ff */
[----:B------:R-:W2:Y:S02]  /*24c00*/  LDL.LU R5, [R1+0x9cc] ;  /* 0x0009cc0001057983 */ /* 0x000ea40000300800 */
[----:B--2---:R-:W-:Y:S02]  /*24c10*/  F2FP.PACK_AB R5, R4, R5 ;  /* 0x000000050405723e */ /* 0x004fe400000000ff */
        /* <DEDUP_REMOVED lines=42> */
.L_x_0:
[----:B------:R-:W-:Y:S04]  /*24ec0*/  STL [R1+0x9b0], R22 ;  /* 0x0009b01601007387 */ /* 0x000fe80000100800 */
[----:B------:R-:W-:Y:S04]  /*24ed0*/  STL [R1+0x9ac], R23 ;  /* 0x0009ac1701007387 */ /* 0x000fe80000100800 */
[----:B------:R1:W-:Y:S04]  /*24ee0*/  STL [R1+0x9a8], R28 ;  /* 0x0009a81c01007387 */ /* 0x0003e80000100800 */
[----:B------:R2:W-:Y:S04]  /*24ef0*/  STL [R1+0x9a4], R29 ;  /* 0x0009a41d01007387 */ /* 0x0005e80000100800 */
[----:B-1----:R-:W1:Y:S02]  /*24f00*/  S2R R28, SR_TID.X ;  /* 0x00000000001c7919 */ /* 0x002e640000002100 */
[C---:B01----:R-:W-:Y:S01]  /*24f10*/  IMAD.SHL.U32 R0, R28.reuse, 0x20, RZ ;  /* 0x000000201c007824 */ /* 0x043fe200078e00ff */
[----:B------:R-:W-:Y:S01]  /*24f20*/  SHF.R.S32.HI R23, RZ, 0x4, R28 ;  /* 0x00000004ff177819 */ /* 0x000fe2000001141c */
[C---:B------:R-:W-:Y:S01]  /*24f30*/  IMAD.SHL.U32 R22, R28.reuse, 0x8, RZ ;  /* 0x000000081c167824 */ /* 0x040fe200078e00ff */
[----:B--2---:R-:W-:-:S02]  /*24f40*/  LOP3.LUT R29, R28, 0xc, RZ, 0xc0, !PT ;  /* 0x0000000c1c1d7812 */ /* 0x004fc400078ec0ff */
[----:B------:R-:W-:Y:S02]  /*24f50*/  LOP3.LUT R28, R0, 0x60, RZ, 0xc0, !PT ;  /* 0x00000060001c7812 */ /* 0x000fe400078ec0ff */
[----:B------:R-:W0:Y:S01]  /*24f60*/  S2R R0, SR_TID.X ;  /* 0x0000000000007919 */ /* 0x000e220000002100 */
[----:B------:R-:W-:Y:S02]  /*24f70*/  SGXT R23, R23, 0x1 ;  /* 0x000000011717781a */ /* 0x000fe40000000200 */
[----:B------:R-:W-:-:S04]  /*24f80*/  IMAD R28, R29, 0x400, R28 ;  /* 0x000004001d1c7824 */ /* 0x000fc800078e021c */
[----:B------:R-:W-:Y:S02]  /*24f90*/  IMAD R29, R29, 0x2, R28 ;  /* 0x000000021d1d7824 */ /* 0x000fe400078e021c */
[----:B0-----:R-:W-:-:S05]  /*24fa0*/  IMAD.SHL.U32 R0, R0, 0x20, RZ ;  /* 0x0000002000007824 */ /* 0x001fca00078e00ff */
[----:B------:R-:W-:-:S04]  /*24fb0*/  LOP3.LUT R0, R0, 0xc00, RZ, 0xc0, !PT ;  /* 0x00000c0000007812 */ /* 0x000fc800078ec0ff */
[----:B------:R-:W-:Y:S02]  /*24fc0*/  LOP3.LUT R0, R0, 0x78, R22, 0xf8, !PT ;  /* 0x0000007800007812 */ /* 0x000fe400078ef816 */
[----:B------:R-:W2:Y:S02]  /*24fd0*/  LDL.LU R22, [R1+0x9b0] ;  /* 0x0009b00001167983 */ /* 0x000ea40000300800 */
[----:B------:R-:W-:Y:S02]  /*24fe0*/  LOP3.LUT R0, R0, 0x1008, R23, 0x78, !PT ;  /* 0x0000100800007812 */ /* 0x000fe400078e7817 */
[----:B------:R-:W-:Y:S06]  /*24ff0*/  BAR.SYNC.DEFER_BLOCKING 0x0 ;  /* 0x0000000000007b1d */ /* 0x000fec0000010000 */
[----:B------:R-:W2:Y:S04]  /*25000*/  LDL.LU R23, [R1+0x9ac] ;  /* 0x0009ac0001177983 */ /* 0x000ea80000300800 */
[----:B------:R-:W3:Y:S04]  /*25010*/  LDL.LU R28, [R1+0x9a8] ;  /* 0x0009a800011c7983 */ /* 0x000ee80000300800 */
[----:B------:R-:W3:Y:S04]  /*25020*/  LDL.LU R29, [R1+0x9a4] ;  /* 0x0009a400011d7983 */ /* 0x000ee80000300800 */
[----:B-----5:R0:W-:Y:S04]  /*25030*/  STS.64 [R0], R26 ;  /* 0x0000001a00007388 */ /* 0x0201e80000000a00 */
[----:B------:R1:W-:Y:S04]  /*25040*/  STS.64 [R0+0x200], R20 ;  /* 0x0002001400007388 */ /* 0x0003e80000000a00 */
[----:B0-----:R-:W4:Y:S04]  /*25050*/  LDL.LU R26, [R1+0x8] ;  /* 0x00000800011a7983 */ /* 0x001f280000300800 */
[----:B------:R-:W4:Y:S04]  /*25060*/  LDL.LU R27, [R1+0xc] ;  /* 0x00000c00011b7983 */ /* 0x000f280000300800 */
[----:B-1----:R-:W4:Y:S04]  /*25070*/  LDL.LU R20, [R1] ;  /* 0x0000000001147983 */ /* 0x002f280000300800 */
[----:B------:R-:W4:Y:S04]  /*25080*/  LDL.LU R21, [R1+0x4] ;  /* 0x0000040001157983 */ /* 0x000f280000300800 */
[----:B------:R0:W-:Y:S04]  /*25090*/  STS.64 [R0+0x100], R14 ;  /* 0x0001000e00007388 */ /* 0x0001e80000000a00 */
[----:B------:R-:W-:Y:S04]  /*250a0*/  STS.64 [R0+0x80], R18 ;  /* 0x0000801200007388 */ /* 0x000fe80000000a00 */
[----:B------:R-:W-:Y:S01]  /*250b0*/  STS.64 [R0+0x280], R16 ;  /* 0x0002801000007388 */ /* 0x000fe20000000a00 */
[----:B0-----:R-:W-:-:S03]  /*250c0*/  LOP3.LUT R14, R0, 0x10, RZ, 0x3c, !PT ;  /* 0x00000010000e7812 */ /* 0x001fc600078e3cff */
[----:B------:R0:W-:Y:S04]  /*250d0*/  STS.64 [R0+0x300], R12 ;  /* 0x0003000c00007388 */ /* 0x0001e80000000a00 */
[----:B------:R-:W-:Y:S04]  /*250e0*/  STS.64 [R0+0x180], R10 ;  /* 0x0001800a00007388 */ /* 0x000fe80000000a00 */
[----:B------:R-:W-:Y:S04]  /*250f0*/  STS.64 [R0+0x380], R8 ;  /* 0x0003800800007388 */ /* 0x000fe80000000a00 */
[----:B0-----:R-:W4:Y:S04]  /*25100*/  LDL.LU R12, [R1+0x878] ;  /* 0x00087800010c7983 */ /* 0x001f280000300800 */
[----:B------:R0:W-:Y:S04]  /*25110*/  STS.64 [R14+0x2280], R24 ;  /* 0x002280180e007388 */ /* 0x0001e80000000a00 */
[----:B------:R-:W1:Y:S04]  /*25120*/  S2R R19, SR_TID.X ;  /* 0x0000000000137919 */ /* 0x000e680000002100 */
[----:B0-----:R-:W4:Y:S04]  /*25130*/  LDL.LU R24, [R1+0x1cc] ;  /* 0x0001cc0001187983 */ /* 0x001f280000300800 */
[----:B------:R-:W-:Y:S04]  /*25140*/  STS.64 [R14+0x2000], R6 ;  /* 0x002000060e007388 */ /* 0x000fe80000000a00 */
[----:B------:R-:W-:Y:S04]  /*25150*/  STS.64 [R14+0x2200], R2 ;  /* 0x002200020e007388 */ /* 0x000fe80000000a00 */
[----:B------:R-:W-:Y:S01]  /*25160*/  STS.64 [R14+0x2080], R4 ;  /* 0x002080040e007388 */ /* 0x000fe20000000a00 */
[C---:B-1----:R-:W-:Y:S01]  /*25170*/  LOP3.LUT R18, R19.reuse, 0xc, RZ, 0xc0, !PT ;  /* 0x0000000c13127812 */ /* 0x042fe200078ec0ff */
[----:B------:R-:W-:-:S02]  /*25180*/  IMAD.SHL.U32 R17, R19, 0x8, RZ ;  /* 0x0000000813117824 */ /* 0x000fc400078e00ff */
[----:B------:R-:W-:-:S03]  /*25190*/  IMAD.SHL.U32 R19, R19, 0x20, RZ ;  /* 0x0000002013137824 */ /* 0x000fc600078e00ff */
[----:B------:R-:W-:Y:S02]  /*251a0*/  LOP3.LUT R15, R17, 0x380, RZ, 0xc0, !PT ;  /* 0x00000380110f7812 */ /* 0x000fe400078ec0ff */
[----:B------:R-:W-:-:S05]  /*251b0*/  LOP3.LUT R19, R19, 0x60, RZ, 0xc0, !PT ;  /* 0x0000006013137812 */ /* 0x000fca00078ec0ff */
[----:B------:R-:W-:-:S04]  /*251c0*/  IMAD R19, R18, 0x400, R19 ;  /* 0x0000040012137824 */ /* 0x000fc800078e0213 */
[----:B------:R-:W-:-:S04]  /*251d0*/  IMAD R19, R18, 0x2, R19 ;  /* 0x0000000212137824 */ /* 0x000fc800078e0213 */
[----:B------:R-:W-:-:S05]  /*251e0*/  IMAD.IADD R0, R15, 0x1, R19 ;  /* 0x000000010f007824 */ /* 0x000fca00078e0213 */
[C---:B------:R-:W-:Y:S01]  /*251f0*/  LOP3.LUT R17, R0.reuse, 0x18, RZ, 0x3c, !PT ;  /* 0x0000001800117812 */ /* 0x040fe200078e3cff */
[----:B--2---:R-:W-:Y:S04]  /*25200*/  STS.64 [R14+0x2100], R22 ;  /* 0x002100160e007388 */ /* 0x004fe80000000a00 */
[----:B---3--:R-:W-:Y:S04]  /*25210*/  STS.64 [R14+0x2180], R28 ;  /* 0x0021801c0e007388 */ /* 0x008fe80000000a00 */
[----:B----4-:R0:W-:Y:S04]  /*25220*/  STS.64 [R14+0x2380], R26 ;  /* 0x0023801a0e007388 */ /* 0x0101e80000000a00 */
[----:B------:R1:W-:Y:S04]  /*25230*/  STS.64 [R14+0x2300], R20 ;  /* 0x002300140e007388 */ /* 0x0003e80000000a00 */
[----:B------:R-:W-:Y:S01]  /*25240*/  BAR.SYNC.DEFER_BLOCKING 0x0 ;  /* 0x0000000000007b1d */ /* 0x000fe20000010000 */
[----:B0-----:R-:W-:-:S05]  /*25250*/  LOP3.LUT R26, R0, 0x8, RZ, 0x3c, !PT ;  /* 0x00000008001a7812 */ /* 0x001fca00078e3cff */
[----:B-1----:R-:W0:Y:S04]  /*25260*/  S2R R21, SR_TID.X ;  /* 0x0000000000157919 */ /* 0x002e280000002100 */
[----:B------:R-:W1:Y:S04]  /*25270*/  LDS.64 R28, [R0] ;  /* 0x00000000001c7984 */ /* 0x000e680000000a00 */
[----:B------:R-:W2:Y:S01]  /*25280*/  LDS.64 R2, [R26] ;  /* 0x000000001a027984 */ /* 0x000ea20000000a00 */
[----:B------:R-:W-:-:S03]  /*25290*/  LOP3.LUT R27, R0, 0x10, RZ, 0x3c, !PT ;  /* 0x00000010001b7812 */ /* 0x000fc600078e3cff */
[----:B------:R-:W-:Y:S04]  /*252a0*/  LDS.64 R8, [R17] ;  /* 0x0000000011087984 */ /* 0x000fe80000000a00 */
[----:B------:R-:W3:Y:S01]  /*252b0*/  LDS.64 R10, [R27] ;  /* 0x000000001b0a7984 */ /* 0x000ee20000000a00 */
[----:B0-----:R-:W-:-:S04]  /*252c0*/  SHF.R.U32.HI R21, RZ, 0x6, R21 ;  /* 0x00000006ff157819 */ /* 0x001fc80000011615 */
[----:B------:R-:W-:Y:S01]  /*252d0*/  SGXT.U32 R25, R21, 0x1 ;  /* 0x000000011519781a */ /* 0x000fe20000000000 */
[C---:B------:R-:W-:Y:S01]  /*252e0*/  IMAD R4, R12.reuse, c[0x0][0x194], RZ ;  /* 0x000065000c047a24 */ /* 0x040fe200078e02ff */
[----:B------:R-:W-:Y:S02]  /*252f0*/  ISETP.GE.AND P0, PT, R12, c[0x0][0x178], PT ;  /* 0x00005e000c007a0c */ /* 0x000fe40003f06270 */
[----:B------:R-:W-:-:S04]  /*25300*/  LOP3.LUT R5, R24, R25, RZ, 0xfc, !PT ;  /* 0x0000001918057212 */ /* 0x000fc800078efcff */
[C---:B------:R-:W-:Y:S01]  /*25310*/  ISETP.LT.AND P1, PT, R5.reuse, c[0x0][0x17c], !P0 ;  /* 0x00005f0005007a0c */ /* 0x040fe20004721270 */
[----:B------:R-:W-:Y:S01]  /*25320*/  IMAD R5, R5, c[0x0][0x198], RZ ;  /* 0x0000660005057a24 */ /* 0x000fe200078e02ff */
[C-C-:B------:R-:W-:Y:S02]  /*25330*/  LOP3.LUT R7, R24.reuse, 0x4, R25.reuse, 0xfe, !PT ;  /* 0x0000000418077812 */ /* 0x140fe400078efe19 */
[----:B------:R-:W-:Y:S01]  /*25340*/  LOP3.LUT R6, R24, 0x6, R25, 0xfe, !PT ;  /* 0x0000000618067812 */ /* 0x000fe200078efe19 */
[----:B-1----:R-:W-:Y:S04]  /*25350*/  STL [R1+0x980], R29 ;  /* 0x0009801d01007387 */ /* 0x002fe80000100800 */
[----:B--2---:R0:W-:Y:S01]  /*25360*/  STL.64 [R1+0x10], R2 ;  /* 0x0000100201007387 */ /* 0x0041e20000100a00 */
[----:B------:R-:W-:Y:S01]  /*25370*/  IMAD.MOV.U32 R18, RZ, RZ, R2 ;  /* 0x000000ffff127224 */ /* 0x000fe200078e0002 */
[----:B------:R-:W-:-:S02]  /*25380*/  ISETP.LT.AND P3, PT, R7, c[0x0][0x17c], !P0 ;  /* 0x00005f0007007a0c */ /* 0x000fc40004761270 */
[----:B0-----:R-:W-:Y:S02]  /*25390*/  LOP3.LUT R3, R24, 0x2, R25, 0xfe, !PT ;  /* 0x0000000218037812 */ /* 0x001fe400078efe19 */
[C---:B------:R-:W-:Y:S02]  /*253a0*/  LEA R2, P4, R4.reuse, c[0x0][0x170], 0x1 ;  /* 0x00005c0004027a11 */ /* 0x040fe400078808ff */
[C---:B------:R-:W-:Y:S01]  /*253b0*/  ISETP.LT.AND P2, PT, R3.reuse, c[0x0][0x17c], !P0 ;  /* 0x00005f0003007a0c */ /* 0x040fe20004741270 */
[----:B------:R-:W-:Y:S01]  /*253c0*/  IMAD R13, R3, c[0x0][0x198], RZ ;  /* 0x00006600030d7a24 */ /* 0x000fe200078e02ff */
[----:B------:R-:W-:Y:S02]  /*253d0*/  LEA.HI.X.SX32 R3, R4, c[0x0][0x174], 0x1, P4 ;  /* 0x00005d0004037a11 */ /* 0x000fe400020f0eff */
[-C--:B------:R-:W-:Y:S01]  /*253e0*/  LEA R4, P6, R5, R2.reuse, 0x1 ;  /* 0x0000000205047211 */ /* 0x080fe200078c08ff */
[----:B------:R-:W-:Y:S01]  /*253f0*/  IMAD R7, R7, c[0x0][0x198], RZ ;  /* 0x0000660007077a24 */ /* 0x000fe200078e02ff */
[----:B------:R-:W-:Y:S01]  /*25400*/  LEA R12, P4, R13, R2, 0x1 ;  /* 0x000000020d0c7211 */ /* 0x000fe200078808ff */
[----:B------:R-:W-:Y:S01]  /*25410*/  IMAD R16, R6, c[0x0][0x198], RZ ;  /* 0x0000660006107a24 */ /* 0x000fe200078e02ff */
[----:B------:R-:W-:-:S02]  /*25420*/  LEA.HI.X.SX32 R5, R5, R3, 0x1, P6 ;  /* 0x0000000305057211 */ /* 0x000fc400030f0eff */
[----:B------:R-:W-:Y:S02]  /*25430*/  ISETP.LT.AND P6, PT, R6, c[0x0][0x17c], !P0 ;  /* 0x00005f0006007a0c */ /* 0x000fe400047c1270 */
[-C--:B------:R-:W-:Y:S02]  /*25440*/  LEA R14, P5, R7, R2.reuse, 0x1 ;  /* 0x00000002070e7211 */ /* 0x080fe400078a08ff */
[-C--:B------:R-:W-:Y:S02]  /*25450*/  LEA.HI.X.SX32 R13, R13, R3.reuse, 0x1, P4 ;  /* 0x000000030d0d7211 */ /* 0x080fe400020f0eff */
[C---:B------:R-:W-:Y:S02]  /*25460*/  LEA R6, P4, R16.reuse, R2, 0x1 ;  /* 0x0000000210067211 */ /* 0x040fe400078808ff */
[-C--:B------:R-:W-:Y:S02]  /*25470*/  LEA.HI.X.SX32 R15, R7, R3.reuse, 0x1, P5 ;  /* 0x00000003070f7211 */ /* 0x080fe400028f0eff */
[----:B------:R-:W-:Y:S01]  /*25480*/  LEA.HI.X.SX32 R7, R16, R3, 0x1, P4 ;  /* 0x0000000310077211 */ /* 0x000fe200020f0eff */
[----:B------:R0:W-:Y:S04]  /*25490*/  @P1 STG.E.U16 [R4.64], R28 ;  /* 0x0000001c04001986 */ /* 0x0001e8000c101508 */
[----:B------:R-:W-:Y:S04]  /*254a0*/  @P2 STG.E.U16 [R12.64], R18 ;  /* 0x000000120c002986 */ /* 0x000fe8000c101508 */
[----:B---3--:R-:W-:Y:S04]  /*254b0*/  @P3 STG.E.U16 [R14.64], R10 ;  /* 0x0000000a0e003986 */ /* 0x008fe8000c101508 */
[----:B------:R-:W-:Y:S01]  /*254c0*/  STL [R1+0x97c], R11 ;  /* 0x00097c0b01007387 */ /* 0x000fe20000100800 */
[----:B0-----:R-:W-:-:S03]  /*254d0*/  LOP3.LUT R5, R24, 0x1a, R25, 0xfe, !PT ;  /* 0x0000001a18057812 */ /* 0x001fc600078efe19 */
[----:B------:R0:W-:Y:S04]  /*254e0*/  @P6 STG.E.U16 [R6.64], R8 ;  /* 0x0000000806006986 */ /* 0x0001e8000c101508 */
[----:B------:R-:W-:Y:S04]  /*254f0*/  STL [R1+0x64], R17 ;  /* 0x0000641101007387 */ /* 0x000fe80000100800 */
[----:B------:R-:W-:Y:S01]  /*25500*/  STL [R1+0x978], R9 ;  /* 0x0009780901007387 */ /* 0x000fe20000100800 */
[----:B0-----:R-:W-:-:S03]  /*25510*/  LOP3.LUT R6, R24, 0x16, R25, 0xfe, !PT ;  /* 0x0000001618067812 */ /* 0x001fc600078efe19 */
[----:B------:R-:W-:Y:S04]  /*25520*/  STL [R1+0x9a0], R28 ;  /* 0x0009a01c01007387 */ /* 0x000fe80000100800 */
[----:B------:R-:W-:Y:S04]  /*25530*/  STL [R1+0x998], R10 ;  /* 0x0009980a01007387 */ /* 0x000fe80000100800 */
[----:B------:R-:W-:Y:S04]  /*25540*/  STL [R1+0x99c], R8 ;  /* 0x00099c0801007387 */ /* 0x000fe80000100800 */
[----:B------:R0:W-:Y:S04]  /*25550*/  STL [R1+0x20], R6 ;  /* 0x0000200601007387 */ /* 0x0001e80000100800 */
[----:B------:R1:W-:Y:S01]  /*25560*/  STL [R1+0x38], R5 ;  /* 0x0000380501007387 */ /* 0x0003e20000100800 */
[----:B------:R-:W-:-:S03]  /*25570*/  LOP3.LUT R29, R24, 0x40, R25, 0xfe, !PT ;  /* 0x00000040181d7812 */ /* 0x000fc600078efe19 */
[----:B------:R-:W2:Y:S01]  /*25580*/  LDS.64 R14, [R0+0x400] ;  /* 0x00040000000e7984 */ /* 0x000ea20000000a00 */
[C-C-:B0-----:R-:W-:Y:S02]  /*25590*/  LOP3.LUT R6, R24.reuse, 0x1c, R25.reuse, 0xfe, !PT ;  /* 0x0000001c18067812 */ /* 0x141fe400078efe19 */
[C-C-:B------:R-:W-:Y:S01]  /*255a0*/  LOP3.LUT R4, R24.reuse, 0x8, R25.reuse, 0xfe, !PT ;  /* 0x0000000818047812 */ /* 0x140fe200078efe19 */
[----:B------:R-:W-:Y:S01]  /*255b0*/  LDS.64 R18, [R26+0x800] ;  /* 0x000800001a127984 */ /* 0x000fe20000000a00 */
[----:B-1----:R-:W-:-:S03]  /*255c0*/  LOP3.LUT R5, R24, 0x20, R25, 0xfe, !PT ;  /* 0x0000002018057812 */ /* 0x002fc600078efe19 */
[----:B------:R0:W-:Y:S04]  /*255d0*/  STL [R1+0x3c], R6 ;  /* 0x00003c0601007387 */ /* 0x0001e80000100800 */
[----:B------:R1:W-:Y:S01]  /*255e0*/  STL [R1+0x44], R5 ;  /* 0x0000440501007387 */ /* 0x0003e20000100800 */
[C-C-:B------:R-:W-:Y:S02]  /*255f0*/  LOP3.LUT R7, R24.reuse, 0x28, R25.reuse, 0xfe, !PT ;  /* 0x0000002818077812 */ /* 0x140fe400078efe19 */
[C-C-:B0-----:R-:W-:Y:S02]  /*25600*/  LOP3.LUT R6, R24.reuse, 0x22, R25.reuse, 0xfe, !PT ;  /* 0x0000002218067812 */ /* 0x141fe400078efe19 */
[----:B-1----:R-:W-:-:S03]  /*25610*/  LOP3.LUT R5, R24, 0x26, R25, 0xfe, !PT ;  /* 0x0000002618057812 */ /* 0x002fc600078efe19 */
[----:B------:R0:W-:Y:S04]  /*25620*/  STL [R1+0x48], R6 ;  /* 0x0000480601007387 */ /* 0x0001e80000100800 */
[----:B------:R1:W-:Y:S01]  /*25630*/  STL [R1+0x50], R5 ;  /* 0x0000500501007387 */ /* 0x0003e20000100800 */
[----:B0-----:R-:W-:-:S03]  /*25640*/  LOP3.LUT R6, R24, 0x2a, R25, 0xfe, !PT ;  /* 0x0000002a18067812 */ /* 0x001fc600078efe19 */
[----:B------:R0:W-:Y:S01]  /*25650*/  STL [R1+0x54], R7 ;  /* 0x0000540701007387 */ /* 0x0001e20000100800 */
[----:B-1----:R-:W-:-:S03]  /*25660*/  LOP3.LUT R5, R24, 0x2c, R25, 0xfe, !PT ;  /* 0x0000002c18057812 */ /* 0x002fc600078efe19 */
[----:B------:R1:W-:Y:S04]  /*25670*/  STL [R1+0x58], R6 ;  /* 0x0000580601007387 */ /* 0x0003e80000100800 */
[----:B------:R3:W-:Y:S01]  /*25680*/  STL [R1+0x5c], R5 ;  /* 0x00005c0501007387 */ /* 0x0007e20000100800 */
[C-C-:B0-----:R-:W-:Y:S02]  /*25690*/  LOP3.LUT R7, R24.reuse, 0x2e, R25.reuse, 0xfe, !PT ;  /* 0x0000002e18077812 */ /* 0x141fe400078efe19 */
[----:B-1----:R-:W-:-:S03]  /*256a0*/  LOP3.LUT R6, R24, 0x30, R25, 0xfe, !PT ;  /* 0x0000003018067812 */ /* 0x002fc600078efe19 */
[----:B------:R0:W-:Y:S01]  /*256b0*/  STL [R1+0x60], R7 ;  /* 0x0000600701007387 */ /* 0x0001e20000100800 */
[----:B---3--:R-:W-:-:S03]  /*256c0*/  LOP3.LUT R5, R24, 0x32, R25, 0xfe, !PT ;  /* 0x0000003218057812 */ /* 0x008fc600078efe19 */
        /* <DEDUP_REMOVED lines=10> */
[----:B------:R-:W-:Y:S01]  /*25770*/  STL [R1+0x7c], R7 ;  /* 0x00007c0701007387 */ /* 0x000fe20000100800 */
[----:B---3--:R-:W-:-:S03]  /*25780*/  LOP3.LUT R5, R24, 0x3e, R25, 0xfe, !PT ;  /* 0x0000003e18057812 */ /* 0x008fc600078efe19 */
[----:B------:R0:W-:Y:S01]  /*25790*/  STL [R1+0x80], R6 ;  /* 0x0000800601007387 */ /* 0x0001e20000100800 */
[----:B------:R-:W-:-:S03]  /*257a0*/  LOP3.LUT R11, R24, 0x46, R25, 0xfe, !PT ;  /* 0x00000046180b7812 */ /* 0x000fc600078efe19 */
[----:B------:R-:W-:Y:S04]  /*257b0*/  STL [R1+0x984], R29 ;  /* 0x0009841d01007387 */ /* 0x000fe80000100800 */
[----:B------:R1:W-:Y:S01]  /*257c0*/  STL [R1+0x84], R5 ;  /* 0x0000840501007387 */ /* 0x0003e20000100800 */
[C-C-:B0-----:R-:W-:Y:S02]  /*257d0*/  LOP3.LUT R6, R24.reuse, 0x42, R25.reuse, 0xfe, !PT ;  /* 0x0000004218067812 */ /* 0x141fe400078efe19 */
[----:B------:R-:W-:-:S03]  /*257e0*/  LOP3.LUT R9, R24, 0x4a, R25, 0xfe, !PT ;  /* 0x0000004a18097812 */ /* 0x000fc600078efe19 */
[----:B------:R0:W-:Y:S01]  /*257f0*/  STL [R1+0x8c], R6 ;  /* 0x00008c0601007387 */ /* 0x0001e20000100800 */
[----:B-1----:R-:W-:-:S03]  /*25800*/  LOP3.LUT R5, R24, 0x44, R25, 0xfe, !PT ;  /* 0x0000004418057812 */ /* 0x002fc600078efe19 */
[----:B------:R-:W-:Y:S04]  /*25810*/  STL [R1+0x988], R11 ;  /* 0x0009880b01007387 */ /* 0x000fe80000100800 */
[----:B------:R1:W-:Y:S01]  /*25820*/  STL [R1+0x90], R5 ;  /* 0x0000900501007387 */ /* 0x0003e20000100800 */
[----:B0-----:R-:W-:-:S03]  /*25830*/  LOP3.LUT R6, R24, 0x4c, R25, 0xfe, !PT ;  /* 0x0000004c18067812 */ /* 0x001fc600078efe19 */
[----:B------:R-:W-:Y:S01]  /*25840*/  STL [R1+0x98c], R9 ;  /* 0x00098c0901007387 */ /* 0x000fe20000100800 */
[C-C-:B------:R-:W-:Y:S02]  /*25850*/  LOP3.LUT R7, R24.reuse, 0x4e, R25.reuse, 0xfe, !PT ;  /* 0x0000004e18077812 */ /* 0x140fe400078efe19 */
[----:B-1----:R-:W-:-:S05]  /*25860*/  LOP3.LUT R5, R24, 0x48, R25, 0xfe, !PT ;  /* 0x0000004818057812 */ /* 0x002fca00078efe19 */
        /* <DEDUP_REMOVED lines=17> */
[----:B------:R0:W-:Y:S04]  /*25980*/  STL [R1+0xc0], R5 ;  /* 0x0000c00501007387 */ /* 0x0001e80000100800 */
[----:B------:R1:W-:Y:S01]  /*25990*/  STL [R1+0xc4], R6 ;  /* 0x0000c40601007387 */ /* 0x0003e20000100800 */
[----:B0-----:R-:W-:-:S03]  /*259a0*/  LOP3.LUT R5, R24, 0x60, R25, 0xfe, !PT ;  /* 0x0000006018057812 */ /* 0x001fc600078efe19 */
[----:B--2---:R-:W-:Y:S01]  /*259b0*/  STL.64 [R1+0x18], R14 ;  /* 0x0000180e01007387 */ /* 0x004fe20000100a00 */
[----:B-1----:R-:W-:-:S03]  /*259c0*/  LOP3.LUT R6, R24, 0x62, R25, 0xfe, !PT ;  /* 0x0000006218067812 */ /* 0x002fc600078efe19 */
[----:B------:R-:W-:Y:S04]  /*259d0*/  STL [R1+0xc8], R5 ;  /* 0x0000c80501007387 */ /* 0x000fe80000100800 */
[----:B------:R-:W0:Y:S04]  /*259e0*/  LDS.64 R14, [R26+0x400] ;  /* 0x000400001a0e7984 */ /* 0x000e280000000a00 */
[----:B------:R-:W-:Y:S04]  /*259f0*/  STL [R1+0xcc], R6 ;  /* 0x0000cc0601007387 */ /* 0x000fe80000100800 */
[----:B------:R-:W1:Y:S04]  /*25a00*/  LDS.64 R6, [R27+0x400] ;  /* 0x000400001b067984 */ /* 0x000e680000000a00 */
[----:B0-----:R-:W-:Y:S04]  /*25a10*/  STL.64 [R1+0x8], R14 ;  /* 0x0000080e01007387 */ /* 0x001fe80000100a00 */
[----:B-1----:R-:W-:Y:S01]  /*25a20*/  STL [R1+0x2c], R7 ;  /* 0x00002c0701007387 */ /* 0x002fe20000100800 */
[----:B------:R-:W-:-:S03]  /*25a30*/  IMAD.MOV.U32 R9, RZ, RZ, R6 ;  /* 0x000000ffff097224 */ /* 0x000fc600078e0006 */
[----:B------:R-:W0:Y:S01]  /*25a40*/  LDS.64 R6, [R17+0x400] ;  /* 0x0004000011067984 */ /* 0x000e220000000a00 */
[C-C-:B------:R-:W-:Y:S02]  /*25a50*/  LOP3.LUT R5, R24.reuse, 0x64, R25.reuse, 0xfe, !PT ;  /* 0x0000006418057812 */ /* 0x140fe400078efe19 */
[C-C-:B------:R-:W-:Y:S01]  /*25a60*/  LOP3.LUT R11, R24.reuse, 0x68, R25.reuse, 0xfe, !PT ;  /* 0x00000068180b7812 */ /* 0x140fe200078efe19 */
[----:B------:R-:W1:Y:S04]  /*25a70*/  LDS.64 R16, [R0+0x800] ;  /* 0x0008000000107984 */ /* 0x000e680000000a00 */
[----:B------:R2:W-:Y:S02]  /*25a80*/  STL [R1+0xd0], R5 ;  /* 0x0000d00501007387 */ /* 0x0005e40000100800 */
[----:B--2---:R-:W-:-:S02]  /*25a90*/  LOP3.LUT R5, R24, 0x66, R25, 0xfe, !PT ;  /* 0x0000006618057812 */ /* 0x004fc400078efe19 */
[--C-:B------:R-:W-:Y:S02]  /*25aa0*/  LOP3.LUT R14, R24, 0x72, R25.reuse, 0xfe, !PT ;  /* 0x00000072180e7812 */ /* 0x100fe400078efe19 */
[C---:B------:R-:W-:Y:S01]  /*25ab0*/  ISETP.LT.AND P4, PT, R4.reuse, c[0x0][0x17c], !P0 ;  /* 0x00005f0004007a0c */ /* 0x040fe20004781270 */
[----:B------:R-:W-:Y:S01]  /*25ac0*/  IMAD R4, R4, c[0x0][0x198], RZ ;  /* 0x0000660004047a24 */ /* 0x000fe200078e02ff */
[----:B0-----:R0:W-:Y:S04]  /*25ad0*/  STL [R1+0x990], R7 ;  /* 0x0009900701007387 */ /* 0x0011e80000100800 */
[----:B------:R2:W-:Y:S04]  /*25ae0*/  STL [R1+0xd4], R5 ;  /* 0x0000d40501007387 */ /* 0x0005e80000100800 */
[----:B------:R3:W-:Y:S01]  /*25af0*/  STL [R1+0xd8], R11 ;  /* 0x0000d80b01007387 */ /* 0x0007e20000100800 */
[----:B0-----:R-:W-:-:S02]  /*25b00*/  LOP3.LUT R7, R24, 0x6c, R25, 0xfe, !PT ;  /* 0x0000006c18077812 */ /* 0x001fc400078efe19 */
[C-C-:B--2---:R-:W-:Y:S02]  /*25b10*/  LOP3.LUT R5, R24.reuse, 0x6a, R25.reuse, 0xfe, !PT ;  /* 0x0000006a18057812 */ /* 0x144fe400078efe19 */
[----:B---3--:R-:W-:-:S03]  /*25b20*/  LOP3.LUT R11, R24, 0x6e, R25, 0xfe, !PT ;  /* 0x0000006e180b7812 */ /* 0x008fc600078efe19 */
[----:B------:R0:W-:Y:S04]  /*25b30*/  STL [R1+0xdc], R5 ;  /* 0x0000dc0501007387 */ /* 0x0001e80000100800 */
[----:B------:R2:W-:Y:S01]  /*25b40*/  STL [R1+0xe0], R7 ;  /* 0x0000e00701007387 */ /* 0x0005e20000100800 */
[----:B0-----:R-:W-:-:S03]  /*25b50*/  LOP3.LUT R5, R24, 0x70, R25, 0xfe, !PT ;  /* 0x0000007018057812 */ /* 0x001fc600078efe19 */
[----:B--2---:R-:W2:Y:S04]  /*25b60*/  LDL.LU R7, [R1+0x8] ;  /* 0x0000080001077983 */ /* 0x004ea80000300800 */
[----:B------:R0:W-:Y:S04]  /*25b70*/  STL [R1+0xe4], R11 ;  /* 0x0000e40b01007387 */ /* 0x0001e80000100800 */
[----:B------:R3:W-:Y:S04]  /*25b80*/  STL [R1+0xe8], R5 ;  /* 0x0000e80501007387 */ /* 0x0007e80000100800 */
[----:B------:R4:W-:Y:S01]  /*25b90*/  STL [R1+0xf0], R14 ;  /* 0x0000f00e01007387 */ /* 0x0009e20000100800 */
[----:B0-----:R-:W-:-:S02]  /*25ba0*/  LOP3.LUT R11, R24, 0x74, R25, 0xfe, !PT ;  /* 0x00000074180b7812 */ /* 0x001fc400078efe19 */
[----:B---3--:R-:W-:-:S03]  /*25bb0*/  LOP3.LUT R5, R24, 0x76, R25, 0xfe, !PT ;  /* 0x0000007618057812 */ /* 0x008fc600078efe19 */
[----:B------:R0:W-:Y:S01]  /*25bc0*/  STL [R1+0xf4], R11 ;  /* 0x0000f40b01007387 */ /* 0x0001e20000100800 */
[----:B----4-:R-:W-:-:S03]  /*25bd0*/  LOP3.LUT R14, R24, 0x78, R25, 0xfe, !PT ;  /* 0x00000078180e7812 */ /* 0x010fc600078efe19 */
[----:B------:R3:W-:Y:S04]  /*25be0*/  STL [R1+0xf8], R5 ;  /* 0x0000f80501007387 */ /* 0x0007e80000100800 */
[----:B------:R4:W-:Y:S01]  /*25bf0*/  STL [R1+0xfc], R14 ;  /* 0x0000fc0e01007387 */ /* 0x0009e20000100800 */
[C-C-:B0-----:R-:W-:Y:S02]  /*25c00*/  LOP3.LUT R11, R24.reuse, 0x7a, R25.reuse, 0xfe, !PT ;  /* 0x0000007a180b7812 */ /* 0x141fe400078efe19 */
[----:B---3--:R-:W-:-:S03]  /*25c10*/  LOP3.LUT R5, R24, 0x7c, R25, 0xfe, !PT ;  /* 0x0000007c18057812 */ /* 0x008fc600078efe19 */
[----:B------:R-:W-:Y:S01]  /*25c20*/  STL [R1+0x100], R11 ;  /* 0x0001000b01007387 */ /* 0x000fe20000100800 */
[----:B----4-:R-:W-:-:S03]  /*25c30*/  LEA R14, P6, R4, R2, 0x1 ;  /* 0x00000002040e7211 */ /* 0x010fc600078c08ff */
[----:B------:R-:W-:Y:S01]  /*25c40*/  STL [R1+0x104], R5 ;  /* 0x0001040501007387 */ /* 0x000fe20000100800 */
[----:B------:R-:W-:-:S03]  /*25c50*/  LEA.HI.X.SX32 R15, R4, R3, 0x1, P6 ;  /* 0x00000003040f7211 */ /* 0x000fc600030f0eff */
[----:B------:R-:W0:Y:S04]  /*25c60*/  LDS.64 R4, [R27+0x800] ;  /* 0x000800001b047984 */ /* 0x000e280000000a00 */
[----:B-1----:R-:W-:Y:S04]  /*25c70*/  STL [R1+0x34], R17 ;  /* 0x0000341101007387 */ /* 0x002fe80000100800 */
[----:B------:R-:W-:Y:S04]  /*25c80*/  STL [R1+0x4], R19 ;  /* 0x0000041301007387 */ /* 0x000fe80000100800 */
[----:B0-----:R0:W-:Y:S04]  /*25c90*/  STL [R1+0x994], R5 ;  /* 0x0009940501007387 */ /* 0x0011e80000100800 */
[----:B0-----:R-:W3:Y:S01]  /*25ca0*/  LDL.LU R5, [R1+0x18] ;  /* 0x0000180001057983 */ /* 0x001ee20000300800 */
[----:B------:R-:W-:-:S02]  /*25cb0*/  LOP3.LUT R13, R24, 0xa, R25, 0xfe, !PT ;  /* 0x0000000a180d7812 */ /* 0x000fc400078efe19 */
[--C-:B------:R-:W-:Y:S02]  /*25cc0*/  LOP3.LUT R12, R24, 0xc, R25.reuse, 0xfe, !PT ;  /* 0x0000000c180c7812 */ /* 0x100fe400078efe19 */
[C---:B------:R-:W-:Y:S01]  /*25cd0*/  ISETP.LT.AND P3, PT, R13.reuse, c[0x0][0x17c], !P0 ;  /* 0x00005f000d007a0c */ /* 0x040fe20004761270 */
[----:B------:R-:W-:Y:S01]  /*25ce0*/  IMAD R13, R13, c[0x0][0x198], RZ ;  /* 0x000066000d0d7a24 */ /* 0x000fe200078e02ff */
[C---:B------:R-:W-:Y:S01]  /*25cf0*/  ISETP.LT.AND P2, PT, R12.reuse, c[0x0][0x17c], !P0 ;  /* 0x00005f000c007a0c */ /* 0x040fe20004741270 */
[----:B------:R-:W-:Y:S01]  /*25d00*/  IMAD R12, R12, c[0x0][0x198], RZ ;  /* 0x000066000c0c7a24 */ /* 0x000fe200078e02ff */
[----:B------:R-:W-:Y:S01]  /*25d10*/  LOP3.LUT R19, R24, 0x7e, R25, 0xfe, !PT ;  /* 0x0000007e18137812 */ /* 0x000fe200078efe19 */
[----:B------:R-:W-:Y:S01]  /*25d20*/  IMAD.MOV.U32 R11, RZ, RZ, R16 ;  /* 0x000000ffff0b7224 */ /* 0x000fe200078e0010 */
[CC--:B------:R-:W-:Y:S01]  /*25d30*/  LEA R16, P5, R13.reuse, R2.reuse, 0x1 ;  /* 0x000000020d107211 */ /* 0x0c0fe200078a08ff */
[----:B------:R-:W-:Y:S01]  /*25d40*/  IMAD.MOV.U32 R29, RZ, RZ, R18 ;  /* 0x000000ffff1d7224 */ /* 0x000fe200078e0012 */
[----:B------:R-:W-:Y:S01]  /*25d50*/  LEA R18, P6, R12, R2, 0x1 ;  /* 0x000000020c127211 */ /* 0x000fe200078c08ff */
[----:B------:R0:W-:Y:S01]  /*25d60*/  STL [R1+0xec], R19 ;  /* 0x0000ec1301007387 */ /* 0x0001e20000100800 */
[----:B------:R-:W-:-:S02]  /*25d70*/  LEA.HI.X.SX32 R17, R13, R3, 0x1, P5 ;  /* 0x000000030d117211 */ /* 0x000fc400028f0eff */
[----:B------:R-:W-:Y:S02]  /*25d80*/  LOP3.LUT R13, R0, 0x18, RZ, 0x3c, !PT ;  /* 0x00000018000d7812 */ /* 0x000fe400078e3cff */
[----:B0-----:R-:W-:-:S04]  /*25d90*/  LEA.HI.X.SX32 R19, R12, R3, 0x1, P6 ;  /* 0x000000030c137211 */ /* 0x001fc800030f0eff */
[----:B------:R-:W0:Y:S04]  /*25da0*/  LDS.64 R12, [R13+0x800] ;  /* 0x000800000d0c7984 */ /* 0x000e280000000a00 */
[----:B---3--:R-:W-:Y:S04]  /*25db0*/  @P4 STG.E.U16 [R14.64], R5 ;  /* 0x000000050e004986 */ /* 0x008fe8000c101508 */
[----:B--2---:R-:W-:Y:S04]  /*25dc0*/  @P3 STG.E.U16 [R16.64], R7 ;  /* 0x0000000710003986 */ /* 0x004fe8000c101508 */
[----:B------:R-:W-:Y:S04]  /*25dd0*/  @P2 STG.E.U16 [R18.64], R9 ;  /* 0x0000000912002986 */ /* 0x000fe8000c101508 */
[----:B------:R1:W2:Y:S01]  /*25de0*/  LDS.64 R18, [R0+0xc00] ;  /* 0x000c000000127984 */ /* 0x0002a20000000a00 */
[----:B------:R-:W-:-:S02]  /*25df0*/  LOP3.LUT R22, R24, 0xe, R25, 0xfe, !PT ;  /* 0x0000000e18167812 */ /* 0x000fc400078efe19 */
[--C-:B------:R-:W-:Y:S01]  /*25e00*/  LOP3.LUT R21, R24, 0x10, R25.reuse, 0xfe, !PT ;  /* 0x0000001018157812 */ /* 0x100fe200078efe19 */
[----:B------:R-:W-:Y:S04]  /*25e10*/  LDS.64 R16, [R27+0xc00] ;  /* 0x000c00001b107984 */ /* 0x000fe80000000a00 */
[----:B-1----:R-:W3:Y:S01]  /*25e20*/  LDL.LU R0, [R1+0x20] ;  /* 0x0000200001007983 */ /* 0x002ee20000300800 */
[C---:B------:R-:W-:Y:S01]  /*25e30*/  ISETP.LT.AND P1, PT, R22.reuse, c[0x0][0x17c], !P0 ;  /* 0x00005f0016007a0c */ /* 0x040fe20004721270 */
[----:B------:R-:W-:Y:S01]  /*25e40*/  IMAD R22, R22, c[0x0][0x198], RZ ;  /* 0x0000660016167a24 */ /* 0x000fe200078e02ff */
[C-C-:B------:R-:W-:Y:S02]  /*25e50*/  LOP3.LUT R20, R24.reuse, 0x12, R25.reuse, 0xfe, !PT ;  /* 0x0000001218147812 */ /* 0x140fe400078efe19 */
[----:B------:R-:W-:-:S02]  /*25e60*/  LOP3.LUT R23, R24, 0x14, R25, 0xfe, !PT ;  /* 0x0000001418177812 */ /* 0x000fc400078efe19 */
[C-C-:B------:R-:W-:Y:S02]  /*25e70*/  LOP3.LUT R10, R24.reuse, 0x18, R25.reuse, 0xfe, !PT ;  /* 0x00000018180a7812 */ /* 0x140fe400078efe19 */
[C-C-:B------:R-:W-:Y:S02]  /*25e80*/  LOP3.LUT R28, R24.reuse, 0x1e, R25.reuse, 0xfe, !PT ;  /* 0x0000001e181c7812 */ /* 0x140fe400078efe19 */
[----:B------:R-:W-:Y:S01]  /*25e90*/  LOP3.LUT R8, R24, 0x24, R25, 0xfe, !PT ;  /* 0x0000002418087812 */ /* 0x000fe200078efe19 */
[C---:B------:R-:W-:Y:S01]  /*25ea0*/  IMAD R15, R21.reuse, c[0x0][0x198], RZ ;  /* 0x00006600150f7a24 */ /* 0x040fe200078e02ff */
[----:B------:R-:W-:Y:S02]  /*25eb0*/  LEA R24, P5, R22, R2, 0x1 ;  /* 0x0000000216187211 */ /* 0x000fe400078a08ff */
[----:B------:R-:W-:Y:S01]  /*25ec0*/  ISETP.LT.AND P4, PT, R21, c[0x0][0x17c], !P0 ;  /* 0x00005f0015007a0c */ /* 0x000fe20004781270 */
[----:B------:R-:W-:Y:S01]  /*25ed0*/  IMAD R14, R20, c[0x0][0x198], RZ ;  /* 0x00006600140e7a24 */ /* 0x000fe200078e02ff */
[----:B------:R-:W-:-:S02]  /*25ee0*/  LEA.HI.X.SX32 R25, R22, R3, 0x1, P5 ;  /* 0x0000000316197211 */ /* 0x000fc400028f0eff */
[----:B------:R-:W-:Y:S02]  /*25ef0*/  ISETP.LT.AND P2, PT, R20, c[0x0][0x17c], !P0 ;  /* 0x00005f0014007a0c */ /* 0x000fe40004741270 */
[----:B------:R1:W4:Y:S01]  /*25f00*/  LDS.64 R20, [R26+0xc00] ;  /* 0x000c00001a147984 */ /* 0x0003220000000a00 */
[C---:B------:R-:W-:Y:S01]  /*25f10*/  ISETP.LT.AND P3, PT, R23.reuse, c[0x0][0x17c], !P0 ;  /* 0x00005f0017007a0c */ /* 0x040fe20004761270 */
[----:B------:R-:W-:Y:S02]  /*25f20*/  IMAD R23, R23, c[0x0][0x198], RZ ;  /* 0x0000660017177a24 */ /* 0x000fe400078e02ff */
[----:B------:R0:W-:Y:S01]  /*25f30*/  @P1 STG.E.U16 [R24.64], R6 ;  /* 0x0000000618001986 */ /* 0x0001e2000c101508 */
[----:B-1----:R-:W-:-:S04]  /*25f40*/  LEA R26, P6, R15, R2, 0x1 ;  /* 0x000000020f1a7211 */ /* 0x002fc800078c08ff */
[-C--:B------:R-:W-:Y:S02]  /*25f50*/  LEA.HI.X.SX32 R27, R15, R3.reuse, 0x1, P6 ;  /* 0x000000030f1b7211 */ /* 0x080fe400030f0eff */
[CC--:B------:R-:W-:Y:S01]  /*25f60*/  LEA R22, P6, R23.reuse, R2.reuse, 0x1 ;  /* 0x0000000217167211 */ /* 0x0c0fe200078c08ff */
[----:B------:R-:W2:Y:S01]  /*25f70*/  LDL.LU R15, [R1+0x64] ;  /* 0x00006400010f7983 */ /* 0x000ea20000300800 */
[C---:B0-----:R-:W-:Y:S02]  /*25f80*/  LEA R24, P5, R14.reuse, R2, 0x1 ;  /* 0x000000020e187211 */ /* 0x041fe400078a08ff */
[-C--:B------:R-:W-:Y:S01]  /*25f90*/  LEA.HI.X.SX32 R23, R23, R3.reuse, 0x1, P6 ;  /* 0x0000000317177211 */ /* 0x080fe200030f0eff */
[----:B------:R-:W-:Y:S01]  /*25fa0*/  @P4 STG.E.U16 [R26.64], R11 ;  /* 0x0000000b1a004986 */ /* 0x000fe2000c101508 */
[----:B------:R-:W-:-:S05]  /*25fb0*/  LEA.HI.X.SX32 R25, R14, R3, 0x1, P5 ;  /* 0x000000030e197211 */ /* 0x000fca00028f0eff */
[----:B------:R0:W-:Y:S04]  /*25fc0*/  @P2 STG.E.U16 [R24.64], R29 ;  /* 0x0000001d18002986 */ /* 0x0001e8000c101508 */
[----:B------:R-:W-:Y:S01]  /*25fd0*/  @P3 STG.E.U16 [R22.64], R4 ;  /* 0x0000000416003986 */ /* 0x000fe2000c101508 */
[----:B------:R-:W-:-:S03]  /*25fe0*/  ISETP.LT.AND P3, PT, R10, c[0x0][0x17c], !P0 ;  /* 0x00005f000a007a0c */ /* 0x000fc60004761270 */
[----:B0-----:R-:W4:Y:S04]  /*25ff0*/  LDL.LU R25, [R1+0x38] ;  /* 0x0000380001197983 */ /* 0x001f280000300800 */
[----:B------:R-:W4:Y:S01]  /*26000*/  LDL.LU R24, [R1+0x3c] ;  /* 0x00003c0001187983 */ /* 0x000f220000300800 */
[C---:B---3--:R-:W-:Y:S01]  /*26010*/  ISETP.LT.AND P1, PT, R0.reuse, c[0x0][0x17c], !P0 ;  /* 0x00005f0000007a0c */ /* 0x048fe20004721270 */
[----:B------:R-:W-:-:S05]  /*26020*/  IMAD R0, R0, c[0x0][0x198], RZ ;  /* 0x0000660000007a24 */ /* 0x000fca00078e02ff */
[----:B------:R-:W-:-:S04]  /*26030*/  LEA R26, P4, R0, R2, 0x1 ;  /* 0x00000002001a7211 */ /* 0x000fc800078808ff */
[----:B------:R-:W-:Y:S01]  /*26040*/  LEA.HI.X.SX32 R27, R0, R3, 0x1, P4 ;  /* 0x00000003001b7211 */ /* 0x000fe200020f0eff */
[----:B------:R-:W-:Y:S02]  /*26050*/  IMAD R0, R10, c[0x0][0x198], RZ ;  /* 0x000066000a007a24 */ /* 0x000fe400078e02ff */
[----:B------:R-:W3:Y:S04]  /*26060*/  LDL.LU R10, [R1+0x10] ;  /* 0x00001000010a7983 */ /* 0x000ee80000300800 */
[----:B------:R0:W-:Y:S02]  /*26070*/  @P1 STG.E.U16 [R26.64], R12 ;  /* 0x0000000c1a001986 */ /* 0x0001e4000c101508 */
[----:B0-----:R-:W-:-:S04]  /*26080*/  LEA R26, P1, R0, R2, 0x1 ;  /* 0x00000002001a7211 */ /* 0x001fc800078208ff */
[----:B------:R-:W-:Y:S01]  /*26090*/  LEA.HI.X.SX32 R27, R0, R3, 0x1, P1 ;  /* 0x00000003001b7211 */ /* 0x000fe200008f0eff */
[C---:B------:R-:W-:Y:S01]  /*260a0*/  IMAD R0, R28.reuse, c[0x0][0x198], RZ ;  /* 0x000066001c007a24 */ /* 0x040fe200078e02ff */
[----:B------:R-:W-:Y:S01]  /*260b0*/  ISETP.LT.AND P1, PT, R28, c[0x0][0x17c], !P0 ;  /* 0x00005f001c007a0c */ /* 0x000fe20004721270 */
[----:B--2---:R-:W0:Y:S04]  /*260c0*/  LDS.64 R14, [R15+0xc00] ;  /* 0x000c00000f0e7984 */ /* 0x004e280000000a00 */
[----:B------:R-:W2:Y:S04]  /*260d0*/  LDL.LU R28, [R1+0x9a0] ;  /* 0x0009a000011c7983 */ /* 0x000ea80000300800 */
[----:B------:R1:W-:Y:S04]  /*260e0*/  @P3 STG.E.U16 [R26.64], R18 ;  /* 0x000000121a003986 */ /* 0x0003e8000c101508 */
[----:B-1----:R-:W2:Y:S01]  /*260f0*/  LDL.LU R27, [R1+0x44] ;  /* 0x00004400011b7983 */ /* 0x002ea20000300800 */
[C---:B----4-:R-:W-:Y:S01]  /*26100*/  ISETP.LT.AND P2, PT, R25.reuse, c[0x0][0x17c], !P0 ;  /* 0x00005f0019007a0c */ /* 0x050fe20004741270 */
[----:B------:R-:W-:Y:S01]  /*26110*/  IMAD R25, R25, c[0x0][0x198], RZ ;  /* 0x0000660019197a24 */ /* 0x000fe200078e02ff */
[C---:B------:R-:W-:Y:S01]  /*26120*/  ISETP.LT.AND P4, PT, R24.reuse, c[0x0][0x17c], !P0 ;  /* 0x00005f0018007a0c */ /* 0x040fe20004781270 */
[----:B------:R-:W-:-:S03]  /*26130*/  IMAD R23, R24, c[0x0][0x198], RZ ;  /* 0x0000660018177a24 */ /* 0x000fc600078e02ff */
[----:B------:R-:W-:-:S04]  /*26140*/  LEA R24, P5, R25, R2, 0x1 ;  /* 0x0000000219187211 */ /* 0x000fc800078a08ff */
[----:B------:R-:W-:Y:S02]  /*26150*/  LEA.HI.X.SX32 R25, R25, R3, 0x1, P5 ;  /* 0x0000000319197211 */ /* 0x000fe400028f0eff */
[----:B------:R-:W-:-:S03]  /*26160*/  LEA R26, P3, R0, R2, 0x1 ;  /* 0x00000002001a7211 */ /* 0x000fc600078608ff */
[----:B------:R1:W-:Y:S04]  /*26170*/  @P2 STG.E.U16 [R24.64], R20 ;  /* 0x0000001418002986 */ /* 0x0003e8000c101508 */
[----:B-1----:R-:W4:Y:S01]  /*26180*/  LDL.LU R25, [R1+0x58] ;  /* 0x0000580001197983 */ /* 0x002f220000300800 */
[C---:B--2---:R-:W-:Y:S01]  /*26190*/  ISETP.LT.AND P2, PT, R27.reuse, c[0x0][0x17c], !P0 ;  /* 0x00005f001b007a0c */ /* 0x044fe20004741270 */
[----:B------:R-:W-:Y:S01]  /*261a0*/  IMAD R24, R27, c[0x0][0x198], RZ ;  /* 0x000066001b187a24 */ /* 0x000fe200078e02ff */
[----:B------:R-:W-:Y:S02]  /*261b0*/  LEA.HI.X.SX32 R27, R0, R3, 0x1, P3 ;  /* 0x00000003001b7211 */ /* 0x000fe400018f0eff */
[----:B------:R-:W2:Y:S01]  /*261c0*/  LDL.LU R0, [R1+0x48] ;  /* 0x0000480001007983 */ /* 0x000ea20000300800 */
[----:B------:R-:W-:-:S04]  /*261d0*/  LEA R22, P6, R23, R2, 0x1 ;  /* 0x0000000217167211 */ /* 0x000fc800078c08ff */
[----:B------:R-:W-:-:S05]  /*261e0*/  LEA.HI.X.SX32 R23, R23, R3, 0x1, P6 ;  /* 0x0000000317177211 */ /* 0x000fca00030f0eff */
[----:B------:R1:W-:Y:S04]  /*261f0*/  @P4 STG.E.U16 [R22.64], R16 ;  /* 0x0000001016004986 */ /* 0x0003e8000c101508 */
[----:B0-----:R0:W-:Y:S01]  /*26200*/  @P1 STG.E.U16 [R26.64], R14 ;  /* 0x0000000e1a001986 */ /* 0x0011e2000c101508 */
[----:B------:R-:W-:Y:S02]  /*26210*/  PRMT R28, R28, 0x7632, R28 ;  /* 0x000076321c1c7816 */ /* 0x000fe4000000001c */
[----:B-1----:R-:W-:-:S04]  /*26220*/  LEA R22, P4, R24, R2, 0x1 ;  /* 0x0000000218167211 */ /* 0x002fc800078808ff */
[----:B------:R-:W-:Y:S01]  /*26230*/  LEA.HI.X.SX32 R23, R24, R3, 0x1, P4 ;  /* 0x0000000318177211 */ /* 0x000fe200020f0eff */
[C---:B------:R-:W-:Y:S01]  /*26240*/  IMAD R24, R8.reuse, c[0x0][0x198], RZ ;  /* 0x0000660008187a24 */ /* 0x040fe200078e02ff */
[----:B------:R-:W-:Y:S02]  /*26250*/  ISETP.LT.AND P1, PT, R8, c[0x0][0x17c], !P0 ;  /* 0x00005f0008007a0c */ /* 0x000fe40004721270 */
[----:B------:R-:W4:Y:S04]  /*26260*/  LDL.LU R8, [R1+0x99c] ;  /* 0x00099c0001087983 */ /* 0x000f280000300800 */
[----:B------:R1:W-:Y:S01]  /*26270*/  @P2 STG.E.U16 [R22.64], R28 ;  /* 0x0000001c16002986 */ /* 0x0003e2000c101508 */
[C---:B--2---:R-:W-:Y:S01]  /*26280*/  ISETP.LT.AND P3, PT, R0.reuse, c[0x0][0x17c], !P0 ;  /* 0x00005f0000007a0c */ /* 0x044fe20004761270 */
[----:B------:R-:W-:-:S05]  /*26290*/  IMAD R0, R0, c[0x0][0x198], RZ ;  /* 0x0000660000007a24 */ /* 0x000fca00078e02ff */
[----:B0-----:R-:W-:-:S04]  /*262a0*/  LEA R26, P5, R0, R2, 0x1 ;  /* 0x00000002001a7211 */ /* 0x001fc800078a08ff */
[----:B------:R-:W-:Y:S02]  /*262b0*/  LEA.HI.X.SX32 R27, R0, R3, 0x1, P5 ;  /* 0x00000003001b7211 */ /* 0x000fe400028f0eff */
[----:B---3--:R-:W-:Y:S02]  /*262c0*/  PRMT R0, R10, 0x7632, R0 ;  /* 0x000076320a007816 */ /* 0x008fe40000000000 */
[----:B------:R-:W2:Y:S04]  /*262d0*/  LDL.LU R10, [R1+0x998] ;  /* 0x00099800010a7983 */ /* 0x000ea80000300800 */
[----:B-1----:R-:W3:Y:S04]  /*262e0*/  LDL.LU R28, [R1+0x14] ;  /* 0x00001400011c7983 */ /* 0x002ee80000300800 */
[----:B------:R0:W-:Y:S04]  /*262f0*/  @P3 STG.E.U16 [R26.64], R0 ;  /* 0x000000001a003986 */ /* 0x0001e8000c101508 */
[----:B0-----:R-:W3:Y:S04]  /*26300*/  LDL.LU R26, [R1+0x50] ;  /* 0x00005000011a7983 */ /* 0x001ee80000300800 */
[----:B------:R-:W3:Y:S01]  /*26310*/  LDL.LU R27, [R1+0x54] ;  /* 0x00005400011b7983 */ /* 0x000ee20000300800 */
[----:B------:R-:W-:-:S04]  /*26320*/  LEA R22, P2, R24, R2, 0x1 ;  /* 0x0000000218167211 */ /* 0x000fc800078408ff */
[----:B------:R-:W-:Y:S02]  /*26330*/  LEA.HI.X.SX32 R23, R24, R3, 0x1, P2 ;  /* 0x0000000318177211 */ /* 0x000fe400010f0eff */
[----:B----4-:R-:W-:Y:S02]  /*26340*/  PRMT R8, R8, 0x7632, R8 ;  /* 0x0000763208087816 */ /* 0x010fe40000000008 */
[----:B------:R-:W-:Y:S02]  /*26350*/  PRMT R6, R7, 0x7632, R6 ;  /* 0x0000763207067816 */ /* 0x000fe40000000006 */
[----:B--2---:R-:W-:-:S05]  /*26360*/  PRMT R4, R10, 0x7632, R4 ;  /* 0x000076320a047816 */ /* 0x004fca0000000004 */
[----:B------:R0:W-:Y:S01]  /*26370*/  @P1 STG.E.U16 [R22.64], R4 ;  /* 0x0000000416001986 */ /* 0x0001e2000c101508 */
[----:B------:R-:W-:Y:S01]  /*26380*/  ISETP.LT.AND P1, PT, R25, c[0x0][0x17c], !P0 ;  /* 0x00005f0019007a0c */ /* 0x000fe20004721270 */
[C---:B---3--:R-:W-:Y:S01]  /*26390*/  IMAD R10, R26.reuse, c[0x0][0x198], RZ ;  /* 0x000066001a0a7a24 */ /* 0x048fe200078e02ff */
[----:B------:R-:W-:Y:S01]  /*263a0*/  ISETP.LT.AND P3, PT, R26, c[0x0][0x17c], !P0 ;  /* 0x00005f001a007a0c */ /* 0x000fe20004761270 */
[----:B------:R-:W-:-:S03]  /*263b0*/  IMAD R0, R27, c[0x0][0x198], RZ ;  /* 0x000066001b007a24 */ /* 0x000fc600078e02ff */
[-C--:B0-----:R-:W-:Y:S02]  /*263c0*/  LEA R22, P4, R10, R2.reuse, 0x1 ;  /* 0x000000020a167211 */ /* 0x081fe400078808ff */
[----:B------:R-:W-:Y:S01]  /*263d0*/  ISETP.LT.AND P2, PT, R27, c[0x0][0x17c], !P0 ;  /* 0x00005f001b007a0c */ /* 0x000fe20004741270 */
[----:B------:R-:W-:Y:S01]  /*263e0*/  IMAD R27, R25, c[0x0][0x198], RZ ;  /* 0x00006600191b7a24 */ /* 0x000fe200078e02ff */
[-C--:B------:R-:W-:Y:S02]  /*263f0*/  LEA R24, P5, R0, R2.reuse, 0x1 ;  /* 0x0000000200187211 */ /* 0x080fe400078a08ff */
[----:B------:R-:W-:Y:S02]  /*26400*/  LEA.HI.X.SX32 R23, R10, R3, 0x1, P4 ;  /* 0x000000030a177211 */ /* 0x000fe400020f0eff */
[----:B------:R-:W-:Y:S02]  /*26410*/  PRMT R4, R5, 0x7632, R4 ;  /* 0x0000763205047816 */ /* 0x000fe40000000004 */
[----:B------:R-:W2:Y:S01]  /*26420*/  LDL.LU R5, [R1+0x994] ;  /* 0x0009940001057983 */ /* 0x000ea20000300800 */
[----:B------:R-:W-:-:S02]  /*26430*/  LEA R26, P4, R27, R2, 0x1 ;  /* 0x000000021b1a7211 */ /* 0x000fc400078808ff */
[-C--:B------:R-:W-:Y:S01]  /*26440*/  LEA.HI.X.SX32 R25, R0, R3.reuse, 0x1, P5 ;  /* 0x0000000300197211 */ /* 0x080fe200028f0eff */
[----:B------:R0:W-:Y:S01]  /*26450*/  @P3 STG.E.U16 [R22.64], R8 ;  /* 0x0000000816003986 */ /* 0x0001e2000c101508 */
[----:B------:R-:W-:-:S03]  /*26460*/  LEA.HI.X.SX32 R27, R27, R3, 0x1, P4 ;  /* 0x000000031b1b7211 */ /* 0x000fc600020f0eff */
[----:B------:R-:W3:Y:S04]  /*26470*/  LDL.LU R0, [R1+0x5c] ;  /* 0x00005c0001007983 */ /* 0x000ee80000300800 */
[----:B0-----:R-:W4:Y:S04]  /*26480*/  LDL.LU R23, [R1+0x68] ;  /* 0x0000680001177983 */ /* 0x001f280000300800 */
[----:B------:R-:W2:Y:S01]  /*26490*/  LDL.LU R22, [R1+0x60] ;  /* 0x0000600001167983 */ /* 0x000ea20000300800 */
[----:B------:R-:W-:-:S03]  /*264a0*/  PRMT R10, R9, 0x7632, R10 ;  /* 0x00007632090a7816 */ /* 0x000fc6000000000a */
[----:B------:R0:W-:Y:S04]  /*264b0*/  @P2 STG.E.U16 [R24.64], R4 ;  /* 0x0000000418002986 */ /* 0x0001e8000c101508 */
[----:B------:R-:W2:Y:S04]  /*264c0*/  LDL.LU R7, [R1+0x990] ;  /* 0x0009900001077983 */ /* 0x000ea80000300800 */
[----:B------:R1:W-:Y:S01]  /*264d0*/  @P1 STG.E.U16 [R26.64], R6 ;  /* 0x000000061a001986 */ /* 0x0003e2000c101508 */
[----:B0-----:R-:W-:-:S03]  /*264e0*/  PRMT R4, R6, 0x7632, R4 ;  /* 0x0000763206047816 */ /* 0x001fc60000000004 */
[----:B-1----:R-:W2:Y:S04]  /*264f0*/  LDL.LU R26, [R1+0x78] ;  /* 0x00007800011a7983 */ /* 0x002ea80000300800 */
[----:B------:R-:W2:Y:S04]  /*26500*/  LDL.LU R27, [R1+0x7c] ;  /* 0x00007c00011b7983 */ /* 0x000ea80000300800 */
[----:B------:R-:W2:Y:S04]  /*26510*/  LDL.LU R9, [R1+0x98c] ;  /* 0x00098c0001097983 */ /* 0x000ea80000300800 */
[----:B------:R-:W2:Y:S01]  /*26520*/  LDL.LU R6, [R1+0x6c] ;  /* 0x00006c0001067983 */ /* 0x000ea20000300800 */
[C---:B---3--:R-:W-:Y:S01]  /*26530*/  ISETP.LT.AND P2, PT, R0.reuse, c[0x0][0x17c], !P0 ;  /* 0x00005f0000007a0c */ /* 0x048fe20004741270 */
[----:B------:R-:W-:-:S02]  /*26540*/  IMAD R0, R0, c[0x0][0x198], RZ ;  /* 0x0000660000007a24 */ /* 0x000fc400078e02ff */
[----:B----4-:R-:W-:-:S03]  /*26550*/  IMAD.MOV.U32 R25, RZ, RZ, R23 ;  /* 0x000000ffff197224 */ /* 0x010fc600078e0017 */
[-C--:B------:R-:W-:Y:S01]  /*26560*/  LEA R24, P3, R0, R2.reuse, 0x1 ;  /* 0x0000000200187211 */ /* 0x080fe200078608ff */
[C---:B--2---:R-:W-:Y:S01]  /*26570*/  IMAD R8, R22.reuse, c[0x0][0x198], RZ ;  /* 0x0000660016087a24 */ /* 0x044fe200078e02ff */
[----:B------:R-:W-:Y:S01]  /*26580*/  ISETP.LT.AND P4, PT, R22, c[0x0][0x17c], !P0 ;  /* 0x00005f0016007a0c */ /* 0x000fe20004781270 */
[----:B------:R-:W-:Y:S01]  /*26590*/  IMAD.MOV.U32 R23, RZ, RZ, R25 ;  /* 0x000000ffff177224 */ /* 0x000fe200078e0019 */
[----:B------:R-:W-:Y:S02]  /*265a0*/  ISETP.LT.AND P1, PT, R25, c[0x0][0x17c], !P0 ;  /* 0x00005f0019007a0c */ /* 0x000fe40004721270 */
[----:B------:R-:W-:Y:S02]  /*265b0*/  LEA R22, P5, R8, R2, 0x1 ;  /* 0x0000000208167211 */ /* 0x000fe400078a08ff */
[-C--:B------:R-:W-:Y:S01]  /*265c0*/  LEA.HI.X.SX32 R25, R0, R3.reuse, 0x1, P3 ;  /* 0x0000000300197211 */ /* 0x080fe200018f0eff */
[----:B------:R-:W-:Y:S01]  /*265d0*/  IMAD R0, R23, c[0x0][0x198], RZ ;  /* 0x0000660017007a24 */ /* 0x000fe200078e02ff */
[----:B------:R-:W-:-:S03]  /*265e0*/  LEA.HI.X.SX32 R23, R8, R3, 0x1, P5 ;  /* 0x0000000308177211 */ /* 0x000fc600028f0eff */
[----:B------:R0:W-:Y:S04]  /*265f0*/  @P2 STG.E.U16 [R24.64], R10 ;  /* 0x0000000a18002986 */ /* 0x0001e8000c101508 */
[----:B------:R1:W-:Y:S01]  /*26600*/  @P4 STG.E.U16 [R22.64], R4 ;  /* 0x0000000416004986 */ /* 0x0003e2000c101508 */
[----:B0-----:R-:W-:-:S03]  /*26610*/  LEA R24, P2, R0, R2, 0x1 ;  /* 0x0000000200187211 */ /* 0x001fc600078408ff */
[----:B------:R-:W2:Y:S01]  /*26620*/  LDL.LU R10, [R1+0x74] ;  /* 0x00007400010a7983 */ /* 0x000ea20000300800 */
[----:B-1----:R-:W-:Y:S02]  /*26630*/  PRMT R4, R11, 0x7632, R4 ;  /* 0x000076320b047816 */ /* 0x002fe40000000004 */
[C---:B------:R-:W-:Y:S01]  /*26640*/  ISETP.LT.AND P3, PT, R6.reuse, c[0x0][0x17c], !P0 ;  /* 0x00005f0006007a0c */ /* 0x040fe20004761270 */
[----:B------:R-:W-:Y:S01]  /*26650*/  IMAD R6, R6, c[0x0][0x198], RZ ;  /* 0x0000660006067a24 */ /* 0x000fe200078e02ff */
[----:B------:R-:W-:Y:S01]  /*26660*/  LEA.HI.X.SX32 R25, R0, R3, 0x1, P2 ;  /* 0x0000000300197211 */ /* 0x000fe200010f0eff */
[----:B------:R-:W3:Y:S03]  /*26670*/  LDL.LU R11, [R1+0x988] ;  /* 0x00098800010b7983 */ /* 0x000ee60000300800 */
[----:B------:R-:W-:Y:S02]  /*26680*/  LEA R22, P4, R6, R2, 0x1 ;  /* 0x0000000206167211 */ /* 0x000fe400078808ff */
[----:B------:R-:W-:-:S02]  /*26690*/  PRMT R0, R29, 0x7632, R0 ;  /* 0x000076321d007816 */ /* 0x000fc40000000000 */
[----:B------:R-:W4:Y:S01]  /*266a0*/  LDL.LU R29, [R1+0x984] ;  /* 0x00098400011d7983 */ /* 0x000f220000300800 */
[----:B------:R-:W-:-:S03]  /*266b0*/  LEA.HI.X.SX32 R23, R6, R3, 0x1, P4 ;  /* 0x0000000306177211 */ /* 0x000fc600020f0eff */
[----:B------:R-:W3:Y:S04]  /*266c0*/  LDL.LU R6, [R1+0x70] ;  /* 0x0000700001067983 */ /* 0x000ee80000300800 */
[----:B------:R-:W-:Y:S04]  /*266d0*/  @P1 STG.E.U16 [R24.64], R4 ;  /* 0x0000000418001986 */ /* 0x000fe8000c101508 */
[----:B------:R2:W-:Y:S01]  /*266e0*/  @P3 STG.E.U16 [R22.64], R0 ;  /* 0x0000000016003986 */ /* 0x0005e2000c101508 */
[----:B------:R-:W-:Y:S01]  /*266f0*/  PRMT R8, R4, 0x7632, R8 ;  /* 0x0000763204087816 */ /* 0x000fe20000000008 */
[C---:B--2---:R-:W-:Y:S01]  /*26700*/  IMAD R0, R10.reuse, c[0x0][0x198], RZ ;  /* 0x000066000a007a24 */ /* 0x044fe200078e02ff */
[----:B------:R-:W-:Y:S01]  /*26710*/  ISETP.LT.AND P1, PT, R10, c[0x0][0x17c], !P0 ;  /* 0x00005f000a007a0c */ /* 0x000fe20004721270 */
[----:B------:R-:W-:-:S02]  /*26720*/  IMAD.MOV.U32 R10, RZ, RZ, R28 ;  /* 0x000000ffff0a7224 */ /* 0x000fc400078e001c */
[----:B------:R-:W2:Y:S01]  /*26730*/  LDL.LU R28, [R1+0x98] ;  /* 0x00009800011c7983 */ /* 0x000ea20000300800 */
[C---:B---3--:R-:W-:Y:S01]  /*26740*/  ISETP.LT.AND P2, PT, R6.reuse, c[0x0][0x17c], !P0 ;  /* 0x00005f0006007a0c */ /* 0x048fe20004741270 */
[----:B------:R-:W-:-:S05]  /*26750*/  IMAD R6, R6, c[0x0][0x198], RZ ;  /* 0x0000660006067a24 */ /* 0x000fca00078e02ff */
[----:B------:R-:W-:-:S04]  /*26760*/  LEA R22, P3, R6, R2, 0x1 ;  /* 0x0000000206167211 */ /* 0x000fc800078608ff */
[----:B------:R-:W-:-:S05]  /*26770*/  LEA.HI.X.SX32 R23, R6, R3, 0x1, P3 ;  /* 0x0000000306177211 */ /* 0x000fca00018f0eff */
[----:B------:R0:W-:Y:S02]  /*26780*/  @P2 STG.E.U16 [R22.64], R8 ;  /* 0x0000000816002986 */ /* 0x0001e4000c101508 */
[C---:B0-----:R-:W-:Y:S02]  /*26790*/  LEA R22, P2, R0.reuse, R2, 0x1 ;  /* 0x0000000200167211 */ /* 0x041fe400078408ff */
[----:B------:R-:W3:Y:S02]  /*267a0*/  LDL.LU R8, [R1+0x90] ;  /* 0x0000900001087983 */ /* 0x000ee40000300800 */
[----:B------:R-:W-:Y:S02]  /*267b0*/  LEA.HI.X.SX32 R23, R0, R3, 0x1, P2 ;  /* 0x0000000300177211 */ /* 0x000fe400010f0eff */
[----:B------:R-:W2:Y:S01]  /*267c0*/  LDL.LU R0, [R1+0x84] ;  /* 0x0000840001007983 */ /* 0x000ea20000300800 */
[----:B------:R-:W-:-:S05]  /*267d0*/  IMAD R4, R26, c[0x0][0x198], RZ ;  /* 0x000066001a047a24 */ /* 0x000fca00078e02ff */
[----:B------:R-:W-:Y:S02]  /*267e0*/  LEA R24, P5, R4, R2, 0x1 ;  /* 0x0000000204187211 */ /* 0x000fe400078a08ff */
[----:B------:R-:W-:Y:S02]  /*267f0*/  ISETP.LT.AND P4, PT, R26, c[0x0][0x17c], !P0 ;  /* 0x00005f001a007a0c */ /* 0x000fe40004781270 */
[----:B------:R-:W-:Y:S02]  /*26800*/  LEA.HI.X.SX32 R25, R4, R3, 0x1, P5 ;  /* 0x0000000304197211 */ /* 0x000fe400028f0eff */
[----:B------:R-:W3:Y:S01]  /*26810*/  LDL.LU R4, [R1+0x80] ;  /* 0x0000800001047983 */ /* 0x000ee20000300800 */
[----:B------:R-:W-:Y:S01]  /*26820*/  IMAD R6, R27, c[0x0][0x198], RZ ;  /* 0x000066001b067a24 */ /* 0x000fe200078e02ff */
[----:B------:R-:W-:Y:S02]  /*26830*/  PRMT R12, R12, 0x7632, R12 ;  /* 0x000076320c0c7816 */ /* 0x000fe4000000000c */
[----:B------:R-:W-:-:S02]  /*26840*/  PRMT R18, R18, 0x7632, R18 ;  /* 0x0000763212127816 */ /* 0x000fc40000000012 */
[C---:B------:R-:W-:Y:S01]  /*26850*/  LEA R26, P6, R6.reuse, R2, 0x1 ;  /* 0x00000002061a7211 */ /* 0x040fe200078c08ff */
[----:B------:R0:W-:Y:S01]  /*26860*/  @P1 STG.E.U16 [R22.64], R12 ;  /* 0x0000000c16001986 */ /* 0x0001e2000c101508 */
[----:B------:R-:W-:Y:S02]  /*26870*/  ISETP.LT.AND P3, PT, R27, c[0x0][0x17c], !P0 ;  /* 0x00005f001b007a0c */ /* 0x000fe40004761270 */
[----:B------:R-:W-:Y:S01]  /*26880*/  LEA.HI.X.SX32 R27, R6, R3, 0x1, P6 ;  /* 0x00000003061b7211 */ /* 0x000fe200030f0eff */
[----:B------:R1:W-:Y:S01]  /*26890*/  @P4 STG.E.U16 [R24.64], R18 ;  /* 0x0000001218004986 */ /* 0x0003e2000c101508 */
[----:B----4-:R-:W-:-:S03]  /*268a0*/  ISETP.LT.AND P2, PT, R29, c[0x0][0x17c], !P0 ;  /* 0x00005f001d007a0c */ /* 0x010fc60004741270 */
[----:B0-----:R-:W4:Y:S01]  /*268b0*/  LDL.LU R23, [R1+0x8c] ;  /* 0x00008c0001177983 */ /* 0x001f220000300800 */
[C---:B--2---:R-:W-:Y:S01]  /*268c0*/  ISETP.LT.AND P4, PT, R0.reuse, c[0x0][0x17c], !P0 ;  /* 0x00005f0000007a0c */ /* 0x044fe20004781270 */
[----:B------:R-:W-:Y:S02]  /*268d0*/  IMAD R6, R0, c[0x0][0x198], RZ ;  /* 0x0000660000067a24 */ /* 0x000fe400078e02ff */
[----:B------:R-:W-:Y:S02]  /*268e0*/  IMAD R0, R29, c[0x0][0x198], RZ ;  /* 0x000066001d007a24 */ /* 0x000fe400078e02ff */
[----:B------:R-:W2:Y:S01]  /*268f0*/  LDL.LU R29, [R1+0x980] ;  /* 0x00098000011d7983 */ /* 0x000ea20000300800 */
[----:B------:R-:W-:-:S05]  /*26900*/  PRMT R20, R20, 0x7632, R20 ;  /* 0x0000763214147816 */ /* 0x000fca0000000014 */
[----:B------:R0:W-:Y:S01]  /*26910*/  @P3 STG.E.U16 [R26.64], R20 ;  /* 0x000000141a003986 */ /* 0x0001e2000c101508 */
[C---:B---3--:R-:W-:Y:S01]  /*26920*/  ISETP.LT.AND P3, PT, R4.reuse, c[0x0][0x17c], !P0 ;  /* 0x00005f0004007a0c */ /* 0x048fe20004761270 */
[----:B------:R-:W-:Y:S01]  /*26930*/  IMAD R4, R4, c[0x0][0x198], RZ ;  /* 0x0000660004047a24 */ /* 0x000fe200078e02ff */
[-C--:B-1----:R-:W-:Y:S02]  /*26940*/  LEA R24, P5, R6, R2.reuse, 0x1 ;  /* 0x0000000206187211 */ /* 0x082fe400078a08ff */
[-C--:B------:R-:W-:Y:S02]  /*26950*/  LEA R22, P6, R0, R2.reuse, 0x1 ;  /* 0x0000000200167211 */ /* 0x080fe400078c08ff */
[----:B------:R-:W-:Y:S02]  /*26960*/  PRMT R16, R16, 0x7632, R16 ;  /* 0x0000763210107816 */ /* 0x000fe40000000010 */
[----:B0-----:R-:W-:Y:S02]  /*26970*/  LEA R26, P1, R4, R2, 0x1 ;  /* 0x00000002041a7211 */ /* 0x001fe400078208ff */
[----:B------:R-:W-:-:S02]  /*26980*/  PRMT R14, R14, 0x7632, R14 ;  /* 0x000076320e0e7816 */ /* 0x000fc4000000000e */
[-C--:B------:R-:W-:Y:S02]  /*26990*/  LEA.HI.X.SX32 R27, R4, R3.reuse, 0x1, P1 ;  /* 0x00000003041b7211 */ /* 0x080fe400008f0eff */
[-C--:B------:R-:W-:Y:S02]  /*269a0*/  LEA.HI.X.SX32 R25, R6, R3.reuse, 0x1, P5 ;  /* 0x0000000306197211 */ /* 0x080fe400028f0eff */
[C---:B----4-:R-:W-:Y:S01]  /*269b0*/  ISETP.LT.AND P1, PT, R23.reuse, c[0x0][0x17c], !P0 ;  /* 0x00005f0017007a0c */ /* 0x050fe20004721270 */
[----:B------:R-:W-:Y:S01]  /*269c0*/  IMAD R4, R23, c[0x0][0x198], RZ ;  /* 0x0000660017047a24 */ /* 0x000fe200078e02ff */
[----:B------:R-:W-:Y:S01]  /*269d0*/  LEA.HI.X.SX32 R23, R0, R3, 0x1, P6 ;  /* 0x0000000300177211 */ /* 0x000fe200030f0eff */
[----:B------:R0:W-:Y:S01]  /*269e0*/  @P3 STG.E.U16 [R26.64], R16 ;  /* 0x000000101a003986 */ /* 0x0001e2000c101508 */
[----:B------:R-:W-:-:S03]  /*269f0*/  IMAD R0, R8, c[0x0][0x198], RZ ;  /* 0x0000660008007a24 */ /* 0x000fc600078e02ff */
[----:B------:R1:W-:Y:S01]  /*26a00*/  @P4 STG.E.U16 [R24.64], R14 ;  /* 0x0000000e18004986 */ /* 0x0003e2000c101508 */
[----:B------:R-:W-:Y:S01]  /*26a10*/  IMAD R6, R11, c[0x0][0x198], RZ ;  /* 0x000066000b067a24 */ /* 0x000fe200078e02ff */
[----:B------:R-:W-:Y:S02]  /*26a20*/  ISETP.LT.AND P3, PT, R8, c[0x0][0x17c], !P0 ;  /* 0x00005f0008007a0c */ /* 0x000fe40004761270 */
[-C--:B0-----:R-:W-:Y:S02]  /*26a30*/  LEA R26, P5, R4, R2.reuse, 0x1 ;  /* 0x00000002041a7211 */ /* 0x081fe400078a08ff */
[----:B-1----:R-:W-:Y:S02]  /*26a40*/  LEA R24, P4, R0, R2, 0x1 ;  /* 0x0000000200187211 */ /* 0x002fe400078808ff */
[-C--:B------:R-:W-:Y:S01]  /*26a50*/  LEA.HI.X.SX32 R27, R4, R3.reuse, 0x1, P5 ;  /* 0x00000003041b7211 */ /* 0x080fe200028f0eff */
[----:B------:R-:W-:Y:S01]  /*26a60*/  IMAD R4, R9, c[0x0][0x198], RZ ;  /* 0x0000660009047a24 */ /* 0x000fe200078e02ff */
[----:B------:R-:W-:-:S02]  /*26a70*/  LEA.HI.X.SX32 R25, R0, R3, 0x1, P4 ;  /* 0x0000000300197211 */ /* 0x000fc400020f0eff */
[----:B------:R-:W-:Y:S01]  /*26a80*/  ISETP.LT.AND P4, PT, R9, c[0x0][0x17c], !P0 ;  /* 0x00005f0009007a0c */ /* 0x000fe20004781270 */
[----:B--2---:R0:W-:Y:S01]  /*26a90*/  @P2 STG.E.U16 [R22.64], R29 ;  /* 0x0000001d16002986 */ /* 0x0041e2000c101508 */
[----:B------:R-:W-:-:S03]  /*26aa0*/  ISETP.LT.AND P2, PT, R11, c[0x0][0x17c], !P0 ;  /* 0x00005f000b007a0c */ /* 0x000fc60004741270 */
[----:B------:R-:W2:Y:S04]  /*26ab0*/  LDL.LU R11, [R1+0x97c] ;  /* 0x00097c00010b7983 */ /* 0x000ea80000300800 */
[----:B------:R-:W3:Y:S04]  /*26ac0*/  LDL.LU R8, [R1+0xac] ;  /* 0x0000ac0001087983 */ /* 0x000ee80000300800 */
[----:B------:R-:W4:Y:S01]  /*26ad0*/  LDL.LU R9, [R1+0x978] ;  /* 0x0009780001097983 */ /* 0x000f220000300800 */
[----:B------:R-:W-:Y:S01]  /*26ae0*/  IMAD R0, R28, c[0x0][0x198], RZ ;  /* 0x000066001c007a24 */ /* 0x000fe200078e02ff */
[----:B0-----:R-:W-:-:S02]  /*26af0*/  LEA R22, P5, R6, R2, 0x1 ;  /* 0x0000000206167211 */ /* 0x001fc400078a08ff */
[----:B------:R0:W-:Y:S01]  /*26b00*/  @P1 STG.E.U16 [R26.64], R10 ;  /* 0x0000000a1a001986 */ /* 0x0001e2000c101508 */
[----:B------:R-:W-:Y:S02]  /*26b10*/  PRMT R20, R29, 0x7632, R20 ;  /* 0x000076321d147816 */ /* 0x000fe40000000014 */
[----:B------:R-:W-:Y:S01]  /*26b20*/  ISETP.LT.AND P1, PT, R28, c[0x0][0x17c], !P0 ;  /* 0x00005f001c007a0c */ /* 0x000fe20004721270 */
[----:B------:R-:W3:Y:S01]  /*26b30*/  LDL.LU R29, [R1+0x2c] ;  /* 0x00002c00011d7983 */ /* 0x000ee20000300800 */
[----:B------:R-:W-:-:S03]  /*26b40*/  LEA.HI.X.SX32 R23, R6, R3, 0x1, P5 ;  /* 0x0000000306177211 */ /* 0x000fc600028f0eff */
[----:B------:R-:W3:Y:S01]  /*26b50*/  LDL.LU R28, [R1+0x34] ;  /* 0x00003400011c7983 */ /* 0x000ee20000300800 */
[----:B0-----:R-:W-:-:S03]  /*26b60*/  IMAD.MOV.U32 R27, RZ, RZ, R10 ;  /* 0x000000ffff1b7224 */ /* 0x001fc600078e000a */
[----:B------:R-:W3:Y:S02]  /*26b70*/  LDL.LU R6, [R1+0xa8] ;  /* 0x0000a80001067983 */ /* 0x000ee40000300800 */
[----:B------:R-:W-:Y:S02]  /*26b80*/  PRMT R12, R27, 0x7632, R12 ;  /* 0x000076321b0c7816 */ /* 0x000fe4000000000c */
[----:B------:R-:W3:Y:S04]  /*26b90*/  LDL.LU R26, [R1+0xb8] ;  /* 0x0000b800011a7983 */ /* 0x000ee80000300800 */
[----:B------:R-:W3:Y:S04]  /*26ba0*/  LDL.LU R27, [R1+0xbc] ;  /* 0x0000bc00011b7983 */ /* 0x000ee80000300800 */
[----:B--2---:R0:W-:Y:S01]  /*26bb0*/  @P3 STG.E.U16 [R24.64], R11 ;  /* 0x0000000b18003986 */ /* 0x0041e2000c101508 */
[----:B------:R-:W-:-:S02]  /*26bc0*/  LEA R10, P3, R0, R2, 0x1 ;  /* 0x00000002000a7211 */ /* 0x000fc400078608ff */
[----:B------:R-:W-:Y:S02]  /*26bd0*/  PRMT R18, R11, 0x7632, R18 ;  /* 0x000076320b127816 */ /* 0x000fe40000000012 */
[----:B0-----:R-:W-:Y:S02]  /*26be0*/  LEA R24, P6, R4, R2, 0x1 ;  /* 0x0000000204187211 */ /* 0x001fe400078c08ff */
[-C--:B------:R-:W-:Y:S01]  /*26bf0*/  LEA.HI.X.SX32 R11, R0, R3.reuse, 0x1, P3 ;  /* 0x00000003000b7211 */ /* 0x080fe200018f0eff */
[----:B----4-:R0:W-:Y:S01]  /*26c00*/  @P2 STG.E.U16 [R22.64], R9 ;  /* 0x0000000916002986 */ /* 0x0101e2000c101508 */
[----:B------:R-:W-:-:S03]  /*26c10*/  LEA.HI.X.SX32 R25, R4, R3, 0x1, P6 ;  /* 0x0000000304197211 */ /* 0x000fc600030f0eff */
[----:B------:R-:W2:Y:S04]  /*26c20*/  LDL.LU R0, [R1+0xa4] ;  /* 0x0000a40001007983 */ /* 0x000ea80000300800 */
[----:B------:R-:W4:Y:S04]  /*26c30*/  LDL.LU R4, [R1+0xa0] ;  /* 0x0000a00001047983 */ /* 0x000f280000300800 */
[----:B0-----:R-:W4:Y:S04]  /*26c40*/  LDL.LU R23, [R1+0xc] ;  /* 0x00000c0001177983 */ /* 0x001f280000300800 */
[----:B------:R-:W4:Y:S01]  /*26c50*/  LDL.LU R22, [R1+0x1c] ;  /* 0x00001c0001167983 */ /* 0x000f220000300800 */
[----:B------:R-:W-:-:S02]  /*26c60*/  PRMT R16, R9, 0x7632, R16 ;  /* 0x0000763209107816 */ /* 0x000fc40000000010 */
[----:B---3--:R-:W-:Y:S02]  /*26c70*/  ISETP.LT.AND P2, PT, R6, c[0x0][0x17c], !P0 ;  /* 0x00005f0006007a0c */ /* 0x008fe40004741270 */
[C---:B--2---:R-:W-:Y:S01]  /*26c80*/  ISETP.LT.AND P3, PT, R0.reuse, c[0x0][0x17c], !P0 ;  /* 0x00005f0000007a0c */ /* 0x044fe20004761270 */
[----:B------:R-:W-:Y:S02]  /*26c90*/  IMAD R9, R0, c[0x0][0x198], RZ ;  /* 0x0000660000097a24 */ /* 0x000fe400078e02ff */
[----:B------:R-:W-:Y:S01]  /*26ca0*/  IMAD R0, R6, c[0x0][0x198], RZ ;  /* 0x0000660006007a24 */ /* 0x000fe200078e02ff */
[----:B----4-:R0:W-:Y:S01]  /*26cb0*/  @P1 STG.E.U16 [R10.64], R22 ;  /* 0x000000160a001986 */ /* 0x0101e2000c101508 */
[C---:B------:R-:W-:Y:S01]  /*26cc0*/  ISETP.LT.AND P1, PT, R4.reuse, c[0x0][0x17c], !P0 ;  /* 0x00005f0004007a0c */ /* 0x040fe20004721270 */
[----:B------:R-:W-:Y:S01]  /*26cd0*/  IMAD R4, R4, c[0x0][0x198], RZ ;  /* 0x0000660004047a24 */ /* 0x000fe200078e02ff */
[----:B------:R-:W-:Y:S01]  /*26ce0*/  PRMT R14, R22, 0x7632, R14 ;  /* 0x00007632160e7816 */ /* 0x000fe2000000000e */
[----:B------:R1:W-:Y:S01]  /*26cf0*/  @P4 STG.E.U16 [R24.64], R23 ;  /* 0x0000001718004986 */ /* 0x0003e2000c101508 */
[C---:B------:R-:W-:Y:S01]  /*26d00*/  ISETP.LT.AND P4, PT, R8.reuse, c[0x0][0x17c], !P0 ;  /* 0x00005f0008007a0c */ /* 0x040fe20004781270 */
[----:B------:R-:W-:Y:S01]  /*26d10*/  IMAD R6, R8, c[0x0][0x198], RZ ;  /* 0x0000660008067a24 */ /* 0x000fe200078e02ff */
[----:B0-----:R-:W-:-:S02]  /*26d20*/  LEA R22, P6, R4, R2, 0x1 ;  /* 0x0000000204167211 */ /* 0x001fc400078c08ff */
[CC--:B------:R-:W-:Y:S01]  /*26d30*/  LEA R10, P5, R9.reuse, R2.reuse, 0x1 ;  /* 0x00000002090a7211 */ /* 0x0c0fe200078a08ff */
[----:B-1----:R-:W-:Y:S01]  /*26d40*/  IMAD.MOV.U32 R25, RZ, RZ, R23 ;  /* 0x000000ffff197224 */ /* 0x002fe200078e0017 */
[-C--:B------:R-:W-:Y:S02]  /*26d50*/  LEA.HI.X.SX32 R23, R4, R3.reuse, 0x1, P6 ;  /* 0x0000000304177211 */ /* 0x080fe400030f0eff */
[CC--:B------:R-:W-:Y:S02]  /*26d60*/  LEA R8, P6, R0.reuse, R2.reuse, 0x1 ;  /* 0x0000000200087211 */ /* 0x0c0fe400078c08ff */
[-C--:B------:R-:W-:Y:S02]  /*26d70*/  LEA.HI.X.SX32 R11, R9, R3.reuse, 0x1, P5 ;  /* 0x00000003090b7211 */ /* 0x080fe400028f0eff */
[----:B------:R-:W-:Y:S02]  /*26d80*/  LEA.HI.X.SX32 R9, R0, R3, 0x1, P6 ;  /* 0x0000000300097211 */ /* 0x000fe400030f0eff */
[----:B------:R-:W2:Y:S04]  /*26d90*/  LDL.LU R0, [R1+0xb0] ;  /* 0x0000b00001007983 */ /* 0x000ea80000300800 */
[----:B------:R0:W-:Y:S04]  /*26da0*/  @P1 STG.E.U16 [R22.64], R29 ;  /* 0x0000001d16001986 */ /* 0x0001e8000c101508 */
[----:B0-----:R-:W3:Y:S04]  /*26db0*/  LDL R22, [R1+0x4] ;  /* 0x0000040001167983 */ /* 0x001ee80000100800 */
[----:B------:R-:W4:Y:S01]  /*26dc0*/  LDL.LU R23, [R1+0xb4] ;  /* 0x0000b40001177983 */ /* 0x000f220000300800 */
[----:B------:R-:W-:-:S02]  /*26dd0*/  LEA R24, P5, R6, R2, 0x1 ;  /* 0x0000000206187211 */ /* 0x000fc400078a08ff */
[----:B------:R-:W-:Y:S02]  /*26de0*/  PRMT R4, R25, 0x7632, R4 ;  /* 0x0000763219047816 */ /* 0x000fe40000000004 */
[----:B------:R-:W-:Y:S01]  /*26df0*/  LEA.HI.X.SX32 R25, R6, R3, 0x1, P5 ;  /* 0x0000000306197211 */ /* 0x000fe200028f0eff */
[----:B------:R-:W-:Y:S01]  /*26e00*/  @P3 STG.E.U16 [R10.64], R7 ;  /* 0x000000070a003986 */ /* 0x000fe2000c101508 */
[----:B------:R-:W-:-:S03]  /*26e10*/  IMAD R6, R26, c[0x0][0x198], RZ ;  /* 0x000066001a067a24 */ /* 0x000fc600078e02ff */
[----:B------:R4:W-:Y:S01]  /*26e20*/  @P2 STG.E.U16 [R8.64], R28 ;  /* 0x0000001c08002986 */ /* 0x0009e2000c101508 */
[----:B------:R-:W-:-:S03]  /*26e30*/  ISETP.LT.AND P2, PT, R26, c[0x0][0x17c], !P0 ;  /* 0x00005f001a007a0c */ /* 0x000fc60004741270 */
[----:B------:R-:W4:Y:S01]  /*26e40*/  LDL.LU R26, [R1+0xd4] ;  /* 0x0000d400011a7983 */ /* 0x000f220000300800 */
[C---:B--2---:R-:W-:Y:S01]  /*26e50*/  ISETP.LT.AND P1, PT, R0.reuse, c[0x0][0x17c], !P0 ;  /* 0x00005f0000007a0c */ /* 0x044fe20004721270 */
[----:B------:R-:W-:Y:S02]  /*26e60*/  IMAD R0, R0, c[0x0][0x198], RZ ;  /* 0x0000660000007a24 */ /* 0x000fe400078e02ff */
[----:B---3--:R0:W-:Y:S01]  /*26e70*/  @P4 STG.E.U16 [R24.64], R22 ;  /* 0x0000001618004986 */ /* 0x0081e2000c101508 */
[C---:B----4-:R-:W-:Y:S01]  /*26e80*/  IMAD R9, R23.reuse, c[0x0][0x198], RZ ;  /* 0x0000660017097a24 */ /* 0x050fe200078e02ff */
[----:B------:R-:W-:Y:S02]  /*26e90*/  ISETP.LT.AND P3, PT, R23, c[0x0][0x17c], !P0 ;  /* 0x00005f0017007a0c */ /* 0x000fe40004761270 */
[-C--:B0-----:R-:W-:Y:S02]  /*26ea0*/  LEA R22, P6, R0, R2.reuse, 0x1 ;  /* 0x0000000200167211 */ /* 0x081fe400078c08ff */
[----:B------:R-:W-:-:S02]  /*26eb0*/  LEA R10, P5, R9, R2, 0x1 ;  /* 0x00000002090a7211 */ /* 0x000fc400078a08ff */
[-C--:B------:R-:W-:Y:S02]  /*26ec0*/  LEA.HI.X.SX32 R23, R0, R3.reuse, 0x1, P6 ;  /* 0x0000000300177211 */ /* 0x080fe400030f0eff */
[CC--:B------:R-:W-:Y:S01]  /*26ed0*/  LEA R8, P6, R6.reuse, R2.reuse, 0x1 ;  /* 0x0000000206087211 */ /* 0x0c0fe200078c08ff */
[C---:B------:R-:W-:Y:S01]  /*26ee0*/  IMAD R25, R27.reuse, c[0x0][0x198], RZ ;  /* 0x000066001b197a24 */ /* 0x040fe200078e02ff */
[----:B------:R-:W-:Y:S02]  /*26ef0*/  ISETP.LT.AND P4, PT, R27, c[0x0][0x17c], !P0 ;  /* 0x00005f001b007a0c */ /* 0x000fe40004781270 */
[----:B------:R-:W-:Y:S01]  /*26f00*/  PRMT R0, R29, 0x7632, R0 ;  /* 0x000076321d007816 */ /* 0x000fe20000000000 */
[----:B------:R-:W2:Y:S01]  /*26f10*/  LDL.LU R27, [R1+0xd8] ;  /* 0x0000d800011b7983 */ /* 0x000ea20000300800 */
[-C--:B------:R-:W-:Y:S02]  /*26f20*/  LEA.HI.X.SX32 R11, R9, R3.reuse, 0x1, P5 ;  /* 0x00000003090b7211 */ /* 0x080fe400028f0eff */
[----:B------:R-:W-:Y:S01]  /*26f30*/  LEA.HI.X.SX32 R9, R6, R3, 0x1, P6 ;  /* 0x0000000306097211 */ /* 0x000fe200030f0eff */
[----:B------:R-:W3:Y:S04]  /*26f40*/  LDL.LU R29, [R1+0xdc] ;  /* 0x0000dc00011d7983 */ /* 0x000ee80000300800 */
[----:B------:R-:W4:Y:S04]  /*26f50*/  LDL.LU R6, [R1+0xc0] ;  /* 0x0000c00001067983 */ /* 0x000f280000300800 */
[----:B------:R0:W-:Y:S04]  /*26f60*/  @P1 STG.E.U16 [R22.64], R5 ;  /* 0x0000000516001986 */ /* 0x0001e8000c101508 */
[----:B------:R1:W-:Y:S04]  /*26f70*/  @P3 STG.E.U16 [R10.64], R13 ;  /* 0x0000000d0a003986 */ /* 0x0003e8000c101508 */
[----:B0-----:R-:W2:Y:S04]  /*26f80*/  LDL.LU R23, [R1+0xc8] ;  /* 0x0000c80001177983 */ /* 0x001ea80000300800 */
[----:B------:R-:W2:Y:S04]  /*26f90*/  LDL.LU R22, [R1+0xcc] ;  /* 0x0000cc0001167983 */ /* 0x000ea80000300800 */
[----:B-1----:R-:W2:Y:S01]  /*26fa0*/  LDL.LU R11, [R1+0xc4] ;  /* 0x0000c400010b7983 */ /* 0x002ea20000300800 */
[----:B------:R-:W-:-:S03]  /*26fb0*/  LEA R24, P5, R25, R2, 0x1 ;  /* 0x0000000219187211 */ /* 0x000fc600078a08ff */
[----:B------:R-:W-:Y:S01]  /*26fc0*/  @P2 STG.E.U16 [R8.64], R19 ;  /* 0x0000001308002986 */ /* 0x000fe2000c101508 */
[----:B------:R-:W-:-:S05]  /*26fd0*/  LEA.HI.X.SX32 R25, R25, R3, 0x1, P5 ;  /* 0x0000000319197211 */ /* 0x000fca00028f0eff */
[----:B------:R0:W-:Y:S04]  /*26fe0*/  @P4 STG.E.U16 [R24.64], R21 ;  /* 0x0000001518004986 */ /* 0x0001e8000c101508 */
[----:B0-----:R-:W3:Y:S01]  /*26ff0*/  LDL.LU R25, [R1+0xe0] ;  /* 0x0000e00001197983 */ /* 0x001ee20000300800 */
[C---:B----4-:R-:W-:Y:S01]  /*27000*/  ISETP.LT.AND P1, PT, R6.reuse, c[0x0][0x17c], !P0 ;  /* 0x00005f0006007a0c */ /* 0x050fe20004721270 */
[----:B------:R-:W-:-:S05]  /*27010*/  IMAD R6, R6, c[0x0][0x198], RZ ;  /* 0x0000660006067a24 */ /* 0x000fca00078e02ff */
[C---:B------:R-:W-:Y:S02]  /*27020*/  LEA R10, P6, R6.reuse, R2, 0x1 ;  /* 0x00000002060a7211 */ /* 0x040fe400078c08ff */
[C---:B--2---:R-:W-:Y:S01]  /*27030*/  ISETP.LT.AND P3, PT, R11.reuse, c[0x0][0x17c], !P0 ;  /* 0x00005f000b007a0c */ /* 0x044fe20004761270 */
[----:B------:R-:W-:Y:S01]  /*27040*/  IMAD R9, R11, c[0x0][0x198], RZ ;  /* 0x000066000b097a24 */ /* 0x000fe200078e02ff */
[----:B------:R-:W-:-:S05]  /*27050*/  LEA.HI.X.SX32 R11, R6, R3, 0x1, P6 ;  /* 0x00000003060b7211 */ /* 0x000fca00030f0eff */
[----:B------:R0:W-:Y:S04]  /*27060*/  @P1 STG.E.U16 [R10.64], R17 ;  /* 0x000000110a001986 */ /* 0x0001e8000c101508 */
[----:B0-----:R-:W2:Y:S01]  /*27070*/  LDL.LU R11, [R1+0xd0] ;  /* 0x0000d000010b7983 */ /* 0x001ea20000300800 */
[C---:B------:R-:W-:Y:S01]  /*27080*/  ISETP.LT.AND P2, PT, R23.reuse, c[0x0][0x17c], !P0 ;  /* 0x00005f0017007a0c */ /* 0x040fe20004741270 */
[----:B------:R-:W-:Y:S01]  /*27090*/  IMAD R23, R23, c[0x0][0x198], RZ ;  /* 0x0000660017177a24 */ /* 0x000fe200078e02ff */
[----:B------:R-:W-:-:S04]  /*270a0*/  LEA R8, P5, R9, R2, 0x1 ;  /* 0x0000000209087211 */ /* 0x000fc800078a08ff */
[-C--:B------:R-:W-:Y:S02]  /*270b0*/  LEA R6, P6, R23, R2.reuse, 0x1 ;  /* 0x0000000217067211 */ /* 0x080fe400078c08ff */
[----:B------:R-:W-:Y:S02]  /*270c0*/  PRMT R5, R7, 0x7632, R5 ;  /* 0x0000763207057816 */ /* 0x000fe40000000005 */
[-C--:B------:R-:W-:Y:S02]  /*270d0*/  LEA.HI.X.SX32 R9, R9, R3.reuse, 0x1, P5 ;  /* 0x0000000309097211 */ /* 0x080fe400028f0eff */
[----:B------:R-:W-:Y:S01]  /*270e0*/  LEA.HI.X.SX32 R7, R23, R3, 0x1, P6 ;  /* 0x0000000317077211 */ /* 0x000fe200030f0eff */
[C---:B------:R-:W-:Y:S01]  /*270f0*/  IMAD R24, R22.reuse, c[0x0][0x198], RZ ;  /* 0x0000660016187a24 */ /* 0x040fe200078e02ff */
[----:B------:R-:W-:Y:S01]  /*27100*/  ISETP.LT.AND P4, PT, R22, c[0x0][0x17c], !P0 ;  /* 0x00005f0016007a0c */ /* 0x000fe20004781270 */
[----:B------:R0:W-:Y:S04]  /*27110*/  @P3 STG.E.U16 [R8.64], R15 ;  /* 0x0000000f08003986 */ /* 0x0001e8000c101508 */
[----:B------:R1:W-:Y:S01]  /*27120*/  @P2 STG.E.U16 [R6.64], R20 ;  /* 0x0000001406002986 */ /* 0x0003e2000c101508 */
[----:B------:R-:W-:-:S02]  /*27130*/  LEA R22, P5, R24, R2, 0x1 ;  /* 0x0000000218167211 */ /* 0x000fc400078a08ff */
[----:B------:R-:W-:Y:S02]  /*27140*/  ISETP.LT.AND P3, PT, R26, c[0x0][0x17c], !P0 ;  /* 0x00005f001a007a0c */ /* 0x000fe40004761270 */
[-C--:B------:R-:W-:Y:S02]  /*27150*/  LEA.HI.X.SX32 R23, R24, R3.reuse, 0x1, P5 ;  /* 0x0000000318177211 */ /* 0x080fe400028f0eff */
[----:B------:R-:W4:Y:S01]  /*27160*/  LDL.LU R24, [R1+0xe4] ;  /* 0x0000e40001187983 */ /* 0x000f220000300800 */
[----:B0-----:R-:W-:Y:S01]  /*27170*/  IMAD R9, R26, c[0x0][0x198], RZ ;  /* 0x000066001a097a24 */ /* 0x001fe200078e02ff */
[----:B------:R-:W-:Y:S02]  /*27180*/  ISETP.LT.AND P2, PT, R27, c[0x0][0x17c], !P0 ;  /* 0x00005f001b007a0c */ /* 0x000fe40004741270 */
[----:B------:R0:W-:Y:S02]  /*27190*/  @P4 STG.E.U16 [R22.64], R12 ;  /* 0x0000000c16004986 */ /* 0x0001e4000c101508 */
[----:B------:R-:W-:Y:S01]  /*271a0*/  LEA R8, P5, R9, R2, 0x1 ;  /* 0x0000000209087211 */ /* 0x000fe200078a08ff */
[----:B-1----:R-:W-:Y:S01]  /*271b0*/  IMAD R7, R27, c[0x0][0x198], RZ ;  /* 0x000066001b077a24 */ /* 0x002fe200078e02ff */
[C---:B---3--:R-:W-:Y:S01]  /*271c0*/  ISETP.LT.AND P4, PT, R29.reuse, c[0x0][0x17c], !P0 ;  /* 0x00005f001d007a0c */ /* 0x048fe20004781270 */
[----:B------:R-:W-:Y:S01]  /*271d0*/  IMAD R20, R29, c[0x0][0x198], RZ ;  /* 0x000066001d147a24 */ /* 0x000fe200078e02ff */
[----:B------:R-:W3:Y:S01]  /*271e0*/  LDL.LU R26, [R1+0xfc] ;  /* 0x0000fc00011a7983 */ /* 0x000ee20000300800 */
[----:B------:R-:W-:-:S03]  /*271f0*/  LEA.HI.X.SX32 R9, R9, R3, 0x1, P5 ;  /* 0x0000000309097211 */ /* 0x000fc600028f0eff */
[----:B------:R-:W3:Y:S01]  /*27200*/  LDL.LU R27, [R1+0x100] ;  /* 0x00010000011b7983 */ /* 0x000ee20000300800 */
[----:B0-----:R-:W-:-:S03]  /*27210*/  PRMT R12, R28, 0x7632, R12 ;  /* 0x000076321c0c7816 */ /* 0x001fc6000000000c */
[----:B------:R-:W3:Y:S01]  /*27220*/  LDL.LU R29, [R1+0x104] ;  /* 0x00010400011d7983 */ /* 0x000ee20000300800 */
[----:B------:R-:W-:-:S03]  /*27230*/  LEA R22, P5, R20, R2, 0x1 ;  /* 0x0000000214167211 */ /* 0x000fc600078a08ff */
[----:B------:R-:W3:Y:S01]  /*27240*/  LDL.LU R28, [R1+0xec] ;  /* 0x0000ec00011c7983 */ /* 0x000ee20000300800 */
[----:B------:R-:W-:Y:S01]  /*27250*/  LEA.HI.X.SX32 R23, R20, R3, 0x1, P5 ;  /* 0x0000000314177211 */ /* 0x000fe200028f0eff */
[C---:B--2---:R-:W-:Y:S01]  /*27260*/  IMAD R6, R11.reuse, c[0x0][0x198], RZ ;  /* 0x000066000b067a24 */ /* 0x044fe200078e02ff */
[----:B------:R-:W-:-:S04]  /*27270*/  ISETP.LT.AND P1, PT, R11, c[0x0][0x17c], !P0 ;  /* 0x00005f000b007a0c */ /* 0x000fc80004721270 */
[----:B------:R-:W-:-:S04]  /*27280*/  LEA R10, P6, R6, R2, 0x1 ;  /* 0x00000002060a7211 */ /* 0x000fc800078c08ff */
[----:B------:R-:W-:Y:S02]  /*27290*/  LEA.HI.X.SX32 R11, R6, R3, 0x1, P6 ;  /* 0x00000003060b7211 */ /* 0x000fe400030f0eff */
[----:B------:R-:W-:-:S03]  /*272a0*/  LEA R6, P6, R7, R2, 0x1 ;  /* 0x0000000207067211 */ /* 0x000fc600078c08ff */
[----:B------:R0:W-:Y:S01]  /*272b0*/  @P1 STG.E.U16 [R10.64], R18 ;  /* 0x000000120a001986 */ /* 0x0001e2000c101508 */
[----:B------:R-:W-:-:S03]  /*272c0*/  LEA.HI.X.SX32 R7, R7, R3, 0x1, P6 ;  /* 0x0000000307077211 */ /* 0x000fc600030f0eff */
[----:B------:R1:W-:Y:S04]  /*272d0*/  @P3 STG.E.U16 [R8.64], R16 ;  /* 0x0000001008003986 */ /* 0x0003e8000c101508 */
[----:B0-----:R-:W2:Y:S04]  /*272e0*/  LDL.LU R11, [R1+0xe8] ;  /* 0x0000e800010b7983 */ /* 0x001ea80000300800 */
[----:B------:R-:W3:Y:S04]  /*272f0*/  LDL.LU R18, [R1+0xf8] ;  /* 0x0000f80001127983 */ /* 0x000ee80000300800 */
[----:B-1----:R-:W3:Y:S04]  /*27300*/  LDL.LU R9, [R1+0xf0] ;  /* 0x0000f00001097983 */ /* 0x002ee80000300800 */
[----:B------:R0:W-:Y:S04]  /*27310*/  @P2 STG.E.U16 [R6.64], R14 ;  /* 0x0000000e06002986 */ /* 0x0001e8000c101508 */
[----:B------:R1:W-:Y:S04]  /*27320*/  @P4 STG.E.U16 [R22.64], R4 ;  /* 0x0000000416004986 */ /* 0x0003e8000c101508 */
[----:B0-----:R-:W3:Y:S04]  /*27330*/  LDL.LU R14, [R1+0xf4] ;  /* 0x0000f400010e7983 */ /* 0x001ee80000300800 */
[----:B-1----:R-:W3:Y:S01]  /*27340*/  LDL.LU R23, [R1+0x4] ;  /* 0x0000040001177983 */ /* 0x002ee20000300800 */
[C---:B------:R-:W-:Y:S01]  /*27350*/  ISETP.LT.AND P1, PT, R25.reuse, c[0x0][0x17c], !P0 ;  /* 0x00005f0019007a0c */ /* 0x040fe20004721270 */
[----:B------:R-:W-:Y:S01]  /*27360*/  IMAD R25, R25, c[0x0][0x198], RZ ;  /* 0x0000660019197a24 */ /* 0x000fe200078e02ff */
[C---:B----4-:R-:W-:Y:S01]  /*27370*/  ISETP.LT.AND P3, PT, R24.reuse, c[0x0][0x17c], !P0 ;  /* 0x00005f0018007a0c */ /* 0x050fe20004761270 */
[----:B------:R-:W-:-:S03]  /*27380*/  IMAD R24, R24, c[0x0][0x198], RZ ;  /* 0x0000660018187a24 */ /* 0x000fc600078e02ff */
[-C--:B------:R-:W-:Y:S02]  /*27390*/  LEA R10, P6, R25, R2.reuse, 0x1 ;  /* 0x00000002190a7211 */ /* 0x080fe400078c08ff */
[----:B------:R-:W-:Y:S02]  /*273a0*/  LEA R8, P5, R24, R2, 0x1 ;  /* 0x0000000218087211 */ /* 0x000fe400078a08ff */
[----:B------:R-:W-:Y:S02]  /*273b0*/  PRMT R19, R19, 0x7632, R19 ;  /* 0x0000763213137816 */ /* 0x000fe40000000013 */
[----:B------:R-:W-:Y:S01]  /*273c0*/  PRMT R21, R21, 0x7632, R21 ;  /* 0x0000763215157816 */ /* 0x000fe20000000015 */
[C---:B--2---:R-:W-:Y:S01]  /*273d0*/  IMAD R20, R11.reuse, c[0x0][0x198], RZ ;  /* 0x000066000b147a24 */ /* 0x044fe200078e02ff */
[----:B------:R-:W-:Y:S02]  /*273e0*/  ISETP.LT.AND P2, PT, R11, c[0x0][0x17c], !P0 ;  /* 0x00005f000b007a0c */ /* 0x000fe40004741270 */
[----:B------:R-:W-:Y:S01]  /*273f0*/  LEA.HI.X.SX32 R11, R25, R3, 0x1, P6 ;  /* 0x00000003190b7211 */ /* 0x000fe200030f0eff */
[C---:B---3--:R-:W-:Y:S01]  /*27400*/  IMAD R16, R9.reuse, c[0x0][0x198], RZ ;  /* 0x0000660009107a24 */ /* 0x048fe200078e02ff */
[----:B------:R-:W-:-:S02]  /*27410*/  ISETP.LT.AND P4, PT, R9, c[0x0][0x17c], !P0 ;  /* 0x00005f0009007a0c */ /* 0x000fc40004781270 */
[-C--:B------:R-:W-:Y:S02]  /*27420*/  LEA R6, P6, R20, R2.reuse, 0x1 ;  /* 0x0000000214067211 */ /* 0x080fe400078c08ff */
[-C--:B------:R-:W-:Y:S02]  /*27430*/  LEA.HI.X.SX32 R9, R24, R3.reuse, 0x1, P5 ;  /* 0x0000000318097211 */ /* 0x080fe400028f0eff */
[----:B------:R-:W-:Y:S02]  /*27440*/  LEA R22, P5, R16, R2, 0x1 ;  /* 0x0000000210167211 */ /* 0x000fe400078a08ff */
[----:B------:R-:W-:Y:S01]  /*27450*/  LEA.HI.X.SX32 R7, R20, R3, 0x1, P6 ;  /* 0x0000000314077211 */ /* 0x000fe200030f0eff */
[----:B------:R-:W-:Y:S04]  /*27460*/  @P1 STG.E.U16 [R10.64], R0 ;  /* 0x000000000a001986 */ /* 0x000fe8000c101508 */
[----:B------:R0:W-:Y:S01]  /*27470*/  @P3 STG.E.U16 [R8.64], R5 ;  /* 0x0000000508003986 */ /* 0x0001e2000c101508 */
[----:B------:R-:W-:Y:S01]  /*27480*/  IMAD R4, R14, c[0x0][0x198], RZ ;  /* 0x000066000e047a24 */ /* 0x000fe200078e02ff */
[----:B------:R-:W-:-:S02]  /*27490*/  PRMT R13, R23, 0x7632, R13 ;  /* 0x00007632170d7816 */ /* 0x000fc4000000000d */
[----:B------:R-:W-:Y:S02]  /*274a0*/  LEA.HI.X.SX32 R23, R16, R3, 0x1, P5 ;  /* 0x0000000310177211 */ /* 0x000fe400028f0eff */
[----:B------:R-:W-:Y:S01]  /*274b0*/  ISETP.LT.AND P5, PT, R14, c[0x0][0x17c], !P0 ;  /* 0x00005f000e007a0c */ /* 0x000fe200047a1270 */
[----:B------:R-:W-:Y:S01]  /*274c0*/  IMAD R14, R18, c[0x0][0x198], RZ ;  /* 0x00006600120e7a24 */ /* 0x000fe200078e02ff */
[----:B------:R1:W-:Y:S01]  /*274d0*/  @P2 STG.E.U16 [R6.64], R12 ;  /* 0x0000000c06002986 */ /* 0x0003e2000c101508 */
[----:B------:R-:W-:-:S03]  /*274e0*/  IMAD R16, R26, c[0x0][0x198], RZ ;  /* 0x000066001a107a24 */ /* 0x000fc600078e02ff */
[----:B------:R2:W-:Y:S01]  /*274f0*/  @P4 STG.E.U16 [R22.64], R13 ;  /* 0x0000000d16004986 */ /* 0x0005e2000c101508 */
[----:B------:R-:W-:Y:S01]  /*27500*/  ISETP.LT.AND P4, PT, R18, c[0x0][0x17c], !P0 ;  /* 0x00005f0012007a0c */ /* 0x000fe20004781270 */
[----:B------:R-:W-:Y:S01]  /*27510*/  IMAD R18, R29, c[0x0][0x198], RZ ;  /* 0x000066001d127a24 */ /* 0x000fe200078e02ff */
[-C--:B0-----:R-:W-:Y:S01]  /*27520*/  LEA R8, P1, R14, R2.reuse, 0x1 ;  /* 0x000000020e087211 */ /* 0x081fe200078208ff */
[----:B------:R-:W-:Y:S01]  /*27530*/  IMAD R0, R27, c[0x0][0x198], RZ ;  /* 0x000066001b007a24 */ /* 0x000fe200078e02ff */
[-C--:B------:R-:W-:Y:S02]  /*27540*/  LEA R10, P2, R16, R2.reuse, 0x1 ;  /* 0x00000002100a7211 */ /* 0x080fe400078408ff */
[-C--:B------:R-:W-:Y:S02]  /*27550*/  LEA.HI.X.SX32 R9, R14, R3.reuse, 0x1, P1 ;  /* 0x000000030e097211 */ /* 0x080fe400008f0eff */
[-C--:B-1----:R-:W-:Y:S02]  /*27560*/  LEA R6, P6, R4, R2.reuse, 0x1 ;  /* 0x0000000204067211 */ /* 0x082fe400078c08ff */
[----:B------:R-:W-:Y:S01]  /*27570*/  LEA R24, P1, R18, R2, 0x1 ;  /* 0x0000000212187211 */ /* 0x000fe200078208ff */
[----:B------:R-:W-:Y:S01]  /*27580*/  IMAD R12, R28, c[0x0][0x198], RZ ;  /* 0x000066001c0c7a24 */ /* 0x000fe200078e02ff */
[----:B------:R-:W-:-:S02]  /*27590*/  LEA.HI.X.SX32 R7, R4, R3, 0x1, P6 ;  /* 0x0000000304077211 */ /* 0x000fc400030f0eff */
[----:B------:R-:W-:Y:S02]  /*275a0*/  ISETP.LT.AND P3, PT, R26, c[0x0][0x17c], !P0 ;  /* 0x00005f001a007a0c */ /* 0x000fe40004761270 */
[----:B--2---:R-:W-:Y:S02]  /*275b0*/  LEA R22, P6, R0, R2, 0x1 ;  /* 0x0000000200167211 */ /* 0x004fe400078c08ff */
[-C--:B------:R-:W-:Y:S02]  /*275c0*/  LEA.HI.X.SX32 R11, R16, R3.reuse, 0x1, P2 ;  /* 0x00000003100b7211 */ /* 0x080fe400010f0eff */
[----:B------:R-:W-:Y:S02]  /*275d0*/  ISETP.LT.AND P2, PT, R27, c[0x0][0x17c], !P0 ;  /* 0x00005f001b007a0c */ /* 0x000fe40004741270 */
[----:B------:R-:W-:Y:S02]  /*275e0*/  LEA.HI.X.SX32 R25, R18, R3, 0x1, P1 ;  /* 0x0000000312197211 */ /* 0x000fe400008f0eff */
[----:B------:R-:W-:-:S02]  /*275f0*/  ISETP.LT.AND P1, PT, R29, c[0x0][0x17c], !P0 ;  /* 0x00005f001d007a0c */ /* 0x000fc40004721270 */
[----:B------:R-:W-:Y:S02]  /*27600*/  ISETP.LT.AND P0, PT, R28, c[0x0][0x17c], !P0 ;  /* 0x00005f001c007a0c */ /* 0x000fe40004701270 */
[-C--:B------:R-:W-:Y:S02]  /*27610*/  LEA.HI.X.SX32 R23, R0, R3.reuse, 0x1, P6 ;  /* 0x0000000300177211 */ /* 0x080fe400030f0eff */
[C---:B------:R-:W-:Y:S02]  /*27620*/  LEA R2, P6, R12.reuse, R2, 0x1 ;  /* 0x000000020c027211 */ /* 0x040fe400078c08ff */
[----:B------:R-:W-:Y:S02]  /*27630*/  PRMT R5, R5, 0x7632, R5 ;  /* 0x0000763205057816 */ /* 0x000fe40000000005 */
[----:B------:R-:W-:Y:S02]  /*27640*/  PRMT R4, R13, 0x7632, R4 ;  /* 0x000076320d047816 */ /* 0x000fe40000000004 */
[----:B------:R-:W-:Y:S01]  /*27650*/  LEA.HI.X.SX32 R3, R12, R3, 0x1, P6 ;  /* 0x000000030c037211 */ /* 0x000fe200030f0eff */
[----:B------:R0:W-:Y:S01]  /*27660*/  @P5 STG.E.U16 [R6.64], R5 ;  /* 0x0000000506005986 */ /* 0x0001e2000c101508 */
[----:B------:R-:W-:-:S03]  /*27670*/  PRMT R12, R17, 0x7632, R12 ;  /* 0x00007632110c7816 */ /* 0x000fc6000000000c */
[----:B------:R0:W-:Y:S04]  /*27680*/  @P4 STG.E.U16 [R8.64], R4 ;  /* 0x0000000408004986 */ /* 0x0001e8000c101508 */
[----:B------:R0:W-:Y:S04]  /*27690*/  @P3 STG.E.U16 [R10.64], R19 ;  /* 0x000000130a003986 */ /* 0x0001e8000c101508 */
[----:B------:R0:W-:Y:S04]  /*276a0*/  @P2 STG.E.U16 [R22.64], R21 ;  /* 0x0000001516002986 */ /* 0x0001e8000c101508 */
[----:B------:R0:W-:Y:S01]  /*276b0*/  @P1 STG.E.U16 [R24.64], R12 ;  /* 0x0000000c18001986 */ /* 0x0001e2000c101508 */
[----:B------:R-:W-:Y:S05]  /*276c0*/  @!P0 EXIT ;  /* 0x000000000000894d */ /* 0x000fea0003800000 */
[----:B------:R-:W-:-:S05]  /*276d0*/  PRMT R15, R15, 0x7632, R15 ;  /* 0x000076320f0f7816 */ /* 0x000fca000000000f */
[----:B------:R-:W-:Y:S01]  /*276e0*/  STG.E.U16 [R2.64], R15 ;  /* 0x0000000f02007986 */ /* 0x000fe2000c101508 */
[----:B------:R-:W-:Y:S05]  /*276f0*/  EXIT ;  /* 0x000000000000794d */ /* 0x000fea0003800000 */
.L_x_3:
[----:B------:R-:W-:-:S00]  /*27700*/  BRA `(.L_x_3) ;  /* 0xfffffff000007947 */ /* 0x000fc0000383ffff */
[----:B------:R-:W-:-:S00]  /*27710*/  NOP ;  /* 0x0000000000007918 */ /* 0x000fc00000000000 */
        /* <DEDUP_REMOVED lines=14> */
.L_x_4:


//--------------------- .nv.shared.matmul_kernel  --------------------------
	.section	.nv.shared.matmul_kernel,"aw",@nobits
	.sectionflags	@""
	.align	16
